//
// Generated by NVIDIA NVVM Compiler
//
// Compiler Build ID: CL-36424714
// Cuda compilation tools, release 13.0, V13.0.88
// Based on NVVM 20.0.0
//

.version 9.0
.target sm_100
.address_size 64

	// .globl	_Z5DerixILi1EEvPKdPd
.const .align 8 .b8 deriv_consts[32];
.const .align 8 .b8 adams_consts[16];
.const .align 8 .b8 etatt_consts[16];
.const .align 4 .u32 dev_nx;
.const .align 4 .u32 dev_ny;
.const .align 4 .u32 pointsPerThread;
// _ZZN3cub18CUB_300001_SM_10006detail6reduce28DeviceReduceSingleTileKernelINS2_10policy_hubIdjN4cuda3std3__44plusIdEEE10Policy1000EN6thrust24THRUST_300001_SM_1000_NS6detail15normal_iteratorINSD_10device_ptrIdEEEEPdjS9_ddNS7_10__identityEEEvT0_T1_T2_T3_T4_T6_E12temp_storage has been demoted
// _ZZN3cub18CUB_300001_SM_10006detail6reduce18DeviceReduceKernelINS2_10policy_hubIdjN4cuda3std3__44plusIdEEE10Policy1000EN6thrust24THRUST_300001_SM_1000_NS6detail15normal_iteratorINSD_10device_ptrIdEEEEjS9_dNS7_10__identityEEEvT0_PT3_T1_NS0_13GridEvenShareISN_EET2_T4_E12temp_storage has been demoted
// _ZZN3cub18CUB_300001_SM_10006detail6reduce28DeviceReduceSingleTileKernelINS2_10policy_hubIdjN4cuda3std3__44plusIdEEE10Policy1000EPdSC_iS9_ddNS7_10__identityEEEvT0_T1_T2_T3_T4_T6_E12temp_storage has been demoted
// _ZZN3cub18CUB_300001_SM_10006detail6reduce28DeviceReduceSingleTileKernelINS2_10policy_hubIdyN4cuda3std3__44plusIdEEE10Policy1000EN6thrust24THRUST_300001_SM_1000_NS6detail15normal_iteratorINSD_10device_ptrIdEEEEPdyS9_ddNS7_10__identityEEEvT0_T1_T2_T3_T4_T6_E12temp_storage has been demoted
// _ZZN3cub18CUB_300001_SM_10006detail6reduce18DeviceReduceKernelINS2_10policy_hubIdyN4cuda3std3__44plusIdEEE10Policy1000EN6thrust24THRUST_300001_SM_1000_NS6detail15normal_iteratorINSD_10device_ptrIdEEEEyS9_dNS7_10__identityEEEvT0_PT3_T1_NS0_13GridEvenShareISN_EET2_T4_E12temp_storage has been demoted
// _ZZN3cub18CUB_300001_SM_10006detail6reduce28DeviceReduceSingleTileKernelINS2_10policy_hubIdyN4cuda3std3__44plusIdEEE10Policy1000EPdSC_iS9_ddNS7_10__identityEEEvT0_T1_T2_T3_T4_T6_E12temp_storage has been demoted
// _ZZ5DerixILi1EEvPKdPdE6tile_f has been demoted
// _ZZ5DeriyILi1EEvPKdPdE6tile_f has been demoted
// _ZZ5DerixILi2EEvPKdPdE6tile_f has been demoted
// _ZZ5DeriyILi2EEvPKdPdE6tile_f has been demoted
.global .align 1 .b8 _ZN30_INTERNAL_42c33635_4_k_cu_main4cuda3std3__45__cpo5beginE[1];
.global .align 1 .b8 _ZN30_INTERNAL_42c33635_4_k_cu_main4cuda3std3__45__cpo3endE[1];
.global .align 1 .b8 _ZN30_INTERNAL_42c33635_4_k_cu_main4cuda3std3__45__cpo6cbeginE[1];
.global .align 1 .b8 _ZN30_INTERNAL_42c33635_4_k_cu_main4cuda3std3__45__cpo4cendE[1];
.global .align 1 .b8 _ZN30_INTERNAL_42c33635_4_k_cu_main4cuda3std3__45__cpo6rbeginE[1];
.global .align 1 .b8 _ZN30_INTERNAL_42c33635_4_k_cu_main4cuda3std3__45__cpo4rendE[1];
.global .align 1 .b8 _ZN30_INTERNAL_42c33635_4_k_cu_main4cuda3std3__45__cpo7crbeginE[1];
.global .align 1 .b8 _ZN30_INTERNAL_42c33635_4_k_cu_main4cuda3std3__45__cpo5crendE[1];
.global .align 1 .b8 _ZN30_INTERNAL_42c33635_4_k_cu_main4cuda3std3__432_GLOBAL__N__42c33635_4_k_cu_main6ignoreE[1];
.global .align 1 .b8 _ZN30_INTERNAL_42c33635_4_k_cu_main4cuda3std3__419piecewise_constructE[1];
.global .align 1 .b8 _ZN30_INTERNAL_42c33635_4_k_cu_main4cuda3std3__48in_placeE[1];
.global .align 1 .b8 _ZN30_INTERNAL_42c33635_4_k_cu_main4cuda3std3__420unreachable_sentinelE[1];
.global .align 1 .b8 _ZN30_INTERNAL_42c33635_4_k_cu_main4cuda3std3__47nulloptE[1];
.global .align 1 .b8 _ZN30_INTERNAL_42c33635_4_k_cu_main4cuda3std3__48unexpectE[1];
.global .align 1 .b8 _ZN30_INTERNAL_42c33635_4_k_cu_main4cuda3std6ranges3__45__cpo4swapE[1];
.global .align 1 .b8 _ZN30_INTERNAL_42c33635_4_k_cu_main4cuda3std6ranges3__45__cpo9iter_moveE[1];
.global .align 1 .b8 _ZN30_INTERNAL_42c33635_4_k_cu_main4cuda3std6ranges3__45__cpo5beginE[1];
.global .align 1 .b8 _ZN30_INTERNAL_42c33635_4_k_cu_main4cuda3std6ranges3__45__cpo3endE[1];
.global .align 1 .b8 _ZN30_INTERNAL_42c33635_4_k_cu_main4cuda3std6ranges3__45__cpo6cbeginE[1];
.global .align 1 .b8 _ZN30_INTERNAL_42c33635_4_k_cu_main4cuda3std6ranges3__45__cpo4cendE[1];
.global .align 1 .b8 _ZN30_INTERNAL_42c33635_4_k_cu_main4cuda3std6ranges3__45__cpo7advanceE[1];
.global .align 1 .b8 _ZN30_INTERNAL_42c33635_4_k_cu_main4cuda3std6ranges3__45__cpo9iter_swapE[1];
.global .align 1 .b8 _ZN30_INTERNAL_42c33635_4_k_cu_main4cuda3std6ranges3__45__cpo4nextE[1];
.global .align 1 .b8 _ZN30_INTERNAL_42c33635_4_k_cu_main4cuda3std6ranges3__45__cpo4prevE[1];
.global .align 1 .b8 _ZN30_INTERNAL_42c33635_4_k_cu_main4cuda3std6ranges3__45__cpo4dataE[1];
.global .align 1 .b8 _ZN30_INTERNAL_42c33635_4_k_cu_main4cuda3std6ranges3__45__cpo5cdataE[1];
.global .align 1 .b8 _ZN30_INTERNAL_42c33635_4_k_cu_main4cuda3std6ranges3__45__cpo4sizeE[1];
.global .align 1 .b8 _ZN30_INTERNAL_42c33635_4_k_cu_main4cuda3std6ranges3__45__cpo5ssizeE[1];
.global .align 1 .b8 _ZN30_INTERNAL_42c33635_4_k_cu_main4cuda3std6ranges3__45__cpo8distanceE[1];
.global .align 1 .b8 _ZN30_INTERNAL_42c33635_4_k_cu_main6thrust24THRUST_300001_SM_1000_NS8cuda_cub3parE[1];
.global .align 1 .b8 _ZN30_INTERNAL_42c33635_4_k_cu_main6thrust24THRUST_300001_SM_1000_NS8cuda_cub10par_nosyncE[1];
.global .align 1 .b8 _ZN30_INTERNAL_42c33635_4_k_cu_main6thrust24THRUST_300001_SM_1000_NS6system6detail10sequential3seqE[1];
.global .align 1 .b8 _ZN30_INTERNAL_42c33635_4_k_cu_main6thrust24THRUST_300001_SM_1000_NS12placeholders2_1E[1];
.global .align 1 .b8 _ZN30_INTERNAL_42c33635_4_k_cu_main6thrust24THRUST_300001_SM_1000_NS12placeholders2_2E[1];
.global .align 1 .b8 _ZN30_INTERNAL_42c33635_4_k_cu_main6thrust24THRUST_300001_SM_1000_NS12placeholders2_3E[1];
.global .align 1 .b8 _ZN30_INTERNAL_42c33635_4_k_cu_main6thrust24THRUST_300001_SM_1000_NS12placeholders2_4E[1];
.global .align 1 .b8 _ZN30_INTERNAL_42c33635_4_k_cu_main6thrust24THRUST_300001_SM_1000_NS12placeholders2_5E[1];
.global .align 1 .b8 _ZN30_INTERNAL_42c33635_4_k_cu_main6thrust24THRUST_300001_SM_1000_NS12placeholders2_6E[1];
.global .align 1 .b8 _ZN30_INTERNAL_42c33635_4_k_cu_main6thrust24THRUST_300001_SM_1000_NS12placeholders2_7E[1];
.global .align 1 .b8 _ZN30_INTERNAL_42c33635_4_k_cu_main6thrust24THRUST_300001_SM_1000_NS12placeholders2_8E[1];
.global .align 1 .b8 _ZN30_INTERNAL_42c33635_4_k_cu_main6thrust24THRUST_300001_SM_1000_NS12placeholders2_9E[1];
.global .align 1 .b8 _ZN30_INTERNAL_42c33635_4_k_cu_main6thrust24THRUST_300001_SM_1000_NS12placeholders3_10E[1];
.global .align 1 .b8 _ZN30_INTERNAL_42c33635_4_k_cu_main6thrust24THRUST_300001_SM_1000_NS3seqE[1];

.visible .entry _Z5DerixILi1EEvPKdPd(
	.param .u64 .ptr .align 1 _Z5DerixILi1EEvPKdPd_param_0,
	.param .u64 .ptr .align 1 _Z5DerixILi1EEvPKdPd_param_1
)
{
	.reg .pred 	%p<9>;
	.reg .b32 	%r<33>;
	.reg .b64 	%rd<13>;
	.reg .b64 	%fd<11>;
	// demoted variable
	.shared .align 8 .b8 _ZZ5DerixILi1EEvPKdPdE6tile_f[8208];
	ld.param.u64 	%rd4, [_Z5DerixILi1EEvPKdPd_param_0];
	ld.param.u64 	%rd3, [_Z5DerixILi1EEvPKdPd_param_1];
	cvta.to.global.u64 	%rd1, %rd4;
	mov.u32 	%r1, %ntid.x;
	mov.u32 	%r9, %ctaid.x;
	mov.u32 	%r2, %tid.x;
	mad.lo.s32 	%r3, %r1, %r9, %r2;
	mov.u32 	%r10, %ntid.y;
	mov.u32 	%r11, %ctaid.y;
	mov.u32 	%r12, %tid.y;
	mad.lo.s32 	%r13, %r10, %r11, %r12;
	ld.const.u32 	%r4, [dev_nx];
	mul.lo.s32 	%r5, %r4, %r13;
	add.s32 	%r15, %r1, 2;
	mul.lo.s32 	%r6, %r15, %r12;
	setp.gt.s32 	%p1, %r3, %r4;
	ld.const.u32 	%r16, [dev_ny];
	setp.ge.s32 	%p2, %r13, %r16;
	or.pred  	%p3, %p1, %p2;
	@%p3 bra 	$L__BB0_11;
	setp.eq.s32 	%p4, %r3, %r4;
	selp.b32 	%r18, %r4, 0, %p4;
	add.s32 	%r19, %r5, %r3;
	sub.s32 	%r7, %r19, %r18;
	mul.wide.s32 	%rd5, %r7, 8;
	add.s64 	%rd2, %rd1, %rd5;
	ld.global.f64 	%fd1, [%rd2];
	add.s32 	%r20, %r2, %r6;
	shl.b32 	%r21, %r20, 3;
	mov.u32 	%r22, _ZZ5DerixILi1EEvPKdPdE6tile_f;
	add.s32 	%r8, %r22, %r21;
	st.shared.f64 	[%r8+8], %fd1;
	@%p4 bra 	$L__BB0_11;
	setp.ne.s32 	%p5, %r2, 0;
	@%p5 bra 	$L__BB0_6;
	setp.ne.s32 	%p6, %r3, 0;
	@%p6 bra 	$L__BB0_5;
	add.s32 	%r26, %r7, %r4;
	add.s32 	%r27, %r26, -1;
	mul.wide.s32 	%rd6, %r27, 8;
	add.s64 	%rd7, %rd1, %rd6;
	ld.global.f64 	%fd3, [%rd7];
	shl.b32 	%r28, %r6, 3;
	add.s32 	%r30, %r22, %r28;
	st.shared.f64 	[%r30], %fd3;
	bra.uni 	$L__BB0_6;
$L__BB0_5:
	ld.global.f64 	%fd2, [%rd2+-8];
	shl.b32 	%r23, %r6, 3;
	add.s32 	%r25, %r22, %r23;
	st.shared.f64 	[%r25], %fd2;
$L__BB0_6:
	add.s32 	%r31, %r1, -1;
	setp.ne.s32 	%p7, %r2, %r31;
	@%p7 bra 	$L__BB0_10;
	add.s32 	%r32, %r4, -1;
	setp.ne.s32 	%p8, %r3, %r32;
	@%p8 bra 	$L__BB0_9;
	mul.wide.s32 	%rd8, %r5, 8;
	add.s64 	%rd9, %rd1, %rd8;
	ld.global.f64 	%fd5, [%rd9];
	st.shared.f64 	[%r8+16], %fd5;
	bra.uni 	$L__BB0_10;
$L__BB0_9:
	ld.global.f64 	%fd4, [%rd2+8];
	st.shared.f64 	[%r8+16], %fd4;
$L__BB0_10:
	bar.sync 	0;
	ld.const.f64 	%fd6, [deriv_consts];
	ld.shared.f64 	%fd7, [%r8+16];
	ld.shared.f64 	%fd8, [%r8];
	sub.f64 	%fd9, %fd7, %fd8;
	mul.f64 	%fd10, %fd6, %fd9;
	cvta.to.global.u64 	%rd10, %rd3;
	add.s64 	%rd12, %rd10, %rd5;
	st.global.f64 	[%rd12], %fd10;
$L__BB0_11:
	ret;

}
	// .globl	_Z5DeriyILi1EEvPKdPd
.visible .entry _Z5DeriyILi1EEvPKdPd(
	.param .u64 .ptr .align 1 _Z5DeriyILi1EEvPKdPd_param_0,
	.param .u64 .ptr .align 1 _Z5DeriyILi1EEvPKdPd_param_1
)
{
	.reg .pred 	%p<22>;
	.reg .b32 	%r<78>;
	.reg .b64 	%rd<17>;
	.reg .b64 	%fd<11>;
	// demoted variable
	.shared .align 8 .b8 _ZZ5DeriyILi1EEvPKdPdE6tile_f[33280];
	ld.param.u64 	%rd4, [_Z5DeriyILi1EEvPKdPd_param_0];
	ld.param.u64 	%rd3, [_Z5DeriyILi1EEvPKdPd_param_1];
	cvta.to.global.u64 	%rd1, %rd4;
	mov.u32 	%r32, %ntid.x;
	mov.u32 	%r33, %ctaid.x;
	mov.u32 	%r34, %tid.x;
	mad.lo.s32 	%r1, %r32, %r33, %r34;
	mov.u32 	%r2, %ntid.y;
	mov.u32 	%r35, %ctaid.y;
	mul.lo.s32 	%r36, %r2, %r35;
	ld.const.u32 	%r3, [pointsPerThread];
	mov.u32 	%r4, %tid.y;
	mad.lo.s32 	%r37, %r36, %r3, %r4;
	ld.const.u32 	%r6, [dev_nx];
	mul.lo.s32 	%r7, %r37, %r6;
	mad.lo.s32 	%r38, %r3, %r2, 2;
	mul.lo.s32 	%r8, %r38, %r34;
	add.s32 	%r39, %r4, %r8;
	add.s32 	%r76, %r39, 1;
	setp.ge.s32 	%p1, %r1, %r6;
	ld.const.u32 	%r40, [dev_ny];
	setp.gt.s32 	%p2, %r37, %r40;
	or.pred  	%p3, %p1, %p2;
	@%p3 bra 	$L__BB1_16;
	setp.eq.s32 	%p4, %r37, %r40;
	selp.b32 	%r41, 0, %r7, %p4;
	add.s32 	%r73, %r41, %r1;
	setp.ne.s32 	%p5, %r4, 0;
	@%p5 bra 	$L__BB1_5;
	setp.ne.s32 	%p6, %r37, 0;
	@%p6 bra 	$L__BB1_4;
	add.s32 	%r46, %r40, -1;
	mad.lo.s32 	%r47, %r46, %r6, %r73;
	mul.wide.s32 	%rd7, %r47, 8;
	add.s64 	%rd8, %rd1, %rd7;
	ld.global.f64 	%fd3, [%rd8];
	shl.b32 	%r48, %r8, 3;
	mov.u32 	%r49, _ZZ5DeriyILi1EEvPKdPdE6tile_f;
	add.s32 	%r50, %r49, %r48;
	st.shared.f64 	[%r50], %fd3;
	bra.uni 	$L__BB1_5;
$L__BB1_4:
	sub.s32 	%r42, %r73, %r6;
	mul.wide.s32 	%rd5, %r42, 8;
	add.s64 	%rd6, %rd1, %rd5;
	ld.global.f64 	%fd2, [%rd6];
	shl.b32 	%r43, %r8, 3;
	mov.u32 	%r44, _ZZ5DeriyILi1EEvPKdPdE6tile_f;
	add.s32 	%r45, %r44, %r43;
	st.shared.f64 	[%r45], %fd2;
$L__BB1_5:
	setp.lt.s32 	%p7, %r3, 1;
	mul.lo.s32 	%r12, %r40, %r6;
	setp.ge.s32 	%p8, %r73, %r12;
	or.pred  	%p9, %p7, %p8;
	mov.u32 	%r74, %r76;
	@%p9 bra 	$L__BB1_8;
	mul.lo.s32 	%r13, %r6, %r2;
	mov.b32 	%r70, 0;
	mov.u32 	%r74, %r76;
$L__BB1_7:
	mul.wide.s32 	%rd9, %r73, 8;
	add.s64 	%rd10, %rd1, %rd9;
	ld.global.f64 	%fd4, [%rd10];
	shl.b32 	%r52, %r74, 3;
	mov.u32 	%r53, _ZZ5DeriyILi1EEvPKdPdE6tile_f;
	add.s32 	%r54, %r53, %r52;
	st.shared.f64 	[%r54], %fd4;
	add.s32 	%r73, %r13, %r73;
	add.s32 	%r74, %r74, %r2;
	add.s32 	%r70, %r70, 1;
	setp.lt.s32 	%p10, %r70, %r3;
	setp.lt.s32 	%p11, %r73, %r12;
	and.pred  	%p12, %p10, %p11;
	@%p12 bra 	$L__BB1_7;
$L__BB1_8:
	setp.eq.s32 	%p13, %r37, %r40;
	@%p13 bra 	$L__BB1_16;
	add.s32 	%r55, %r2, -1;
	setp.ne.s32 	%p14, %r4, %r55;
	@%p14 bra 	$L__BB1_13;
	mul.lo.s32 	%r56, %r6, %r2;
	sub.s32 	%r22, %r73, %r56;
	sub.s32 	%r23, %r74, %r2;
	sub.s32 	%r57, %r12, %r6;
	add.s32 	%r58, %r57, %r1;
	setp.ne.s32 	%p15, %r22, %r58;
	@%p15 bra 	$L__BB1_12;
	mul.wide.s32 	%rd13, %r1, 8;
	add.s64 	%rd14, %rd1, %rd13;
	ld.global.f64 	%fd6, [%rd14];
	shl.b32 	%r63, %r23, 3;
	mov.u32 	%r64, _ZZ5DeriyILi1EEvPKdPdE6tile_f;
	add.s32 	%r65, %r64, %r63;
	st.shared.f64 	[%r65+8], %fd6;
	bra.uni 	$L__BB1_13;
$L__BB1_12:
	add.s32 	%r59, %r6, %r22;
	mul.wide.s32 	%rd11, %r59, 8;
	add.s64 	%rd12, %rd1, %rd11;
	ld.global.f64 	%fd5, [%rd12];
	shl.b32 	%r60, %r23, 3;
	mov.u32 	%r61, _ZZ5DeriyILi1EEvPKdPdE6tile_f;
	add.s32 	%r62, %r61, %r60;
	st.shared.f64 	[%r62+8], %fd5;
$L__BB1_13:
	setp.lt.s32 	%p16, %r3, 1;
	add.s32 	%r77, %r7, %r1;
	bar.sync 	0;
	setp.ge.s32 	%p17, %r77, %r12;
	or.pred  	%p18, %p16, %p17;
	@%p18 bra 	$L__BB1_16;
	ld.const.f64 	%fd1, [deriv_consts+8];
	mul.lo.s32 	%r25, %r6, %r2;
	cvta.to.global.u64 	%rd2, %rd3;
	mov.b32 	%r75, 0;
$L__BB1_15:
	shl.b32 	%r67, %r76, 3;
	mov.u32 	%r68, _ZZ5DeriyILi1EEvPKdPdE6tile_f;
	add.s32 	%r69, %r68, %r67;
	ld.shared.f64 	%fd7, [%r69+8];
	ld.shared.f64 	%fd8, [%r69+-8];
	sub.f64 	%fd9, %fd7, %fd8;
	mul.f64 	%fd10, %fd1, %fd9;
	mul.wide.s32 	%rd15, %r77, 8;
	add.s64 	%rd16, %rd2, %rd15;
	st.global.f64 	[%rd16], %fd10;
	add.s32 	%r77, %r25, %r77;
	add.s32 	%r76, %r76, %r2;
	add.s32 	%r75, %r75, 1;
	setp.lt.s32 	%p19, %r75, %r3;
	setp.lt.s32 	%p20, %r77, %r12;
	and.pred  	%p21, %p19, %p20;
	@%p21 bra 	$L__BB1_15;
$L__BB1_16:
	ret;

}
	// .globl	_Z5DerixILi2EEvPKdPd
.visible .entry _Z5DerixILi2EEvPKdPd(
	.param .u64 .ptr .align 1 _Z5DerixILi2EEvPKdPd_param_0,
	.param .u64 .ptr .align 1 _Z5DerixILi2EEvPKdPd_param_1
)
{
	.reg .pred 	%p<9>;
	.reg .b32 	%r<33>;
	.reg .b64 	%rd<13>;
	.reg .b64 	%fd<14>;
	// demoted variable
	.shared .align 8 .b8 _ZZ5DerixILi2EEvPKdPdE6tile_f[8208];
	ld.param.u64 	%rd4, [_Z5DerixILi2EEvPKdPd_param_0];
	ld.param.u64 	%rd3, [_Z5DerixILi2EEvPKdPd_param_1];
	cvta.to.global.u64 	%rd1, %rd4;
	mov.u32 	%r1, %ntid.x;
	mov.u32 	%r9, %ctaid.x;
	mov.u32 	%r2, %tid.x;
	mad.lo.s32 	%r3, %r1, %r9, %r2;
	mov.u32 	%r10, %ntid.y;
	mov.u32 	%r11, %ctaid.y;
	mov.u32 	%r12, %tid.y;
	mad.lo.s32 	%r13, %r10, %r11, %r12;
	ld.const.u32 	%r4, [dev_nx];
	mul.lo.s32 	%r5, %r4, %r13;
	add.s32 	%r15, %r1, 2;
	mul.lo.s32 	%r6, %r15, %r12;
	setp.gt.s32 	%p1, %r3, %r4;
	ld.const.u32 	%r16, [dev_ny];
	setp.ge.s32 	%p2, %r13, %r16;
	or.pred  	%p3, %p1, %p2;
	@%p3 bra 	$L__BB2_11;
	setp.eq.s32 	%p4, %r3, %r4;
	selp.b32 	%r18, %r4, 0, %p4;
	add.s32 	%r19, %r5, %r3;
	sub.s32 	%r7, %r19, %r18;
	mul.wide.s32 	%rd5, %r7, 8;
	add.s64 	%rd2, %rd1, %rd5;
	ld.global.f64 	%fd1, [%rd2];
	add.s32 	%r20, %r2, %r6;
	shl.b32 	%r21, %r20, 3;
	mov.u32 	%r22, _ZZ5DerixILi2EEvPKdPdE6tile_f;
	add.s32 	%r8, %r22, %r21;
	st.shared.f64 	[%r8+8], %fd1;
	@%p4 bra 	$L__BB2_11;
	setp.ne.s32 	%p5, %r2, 0;
	@%p5 bra 	$L__BB2_6;
	setp.ne.s32 	%p6, %r3, 0;
	@%p6 bra 	$L__BB2_5;
	add.s32 	%r26, %r7, %r4;
	add.s32 	%r27, %r26, -1;
	mul.wide.s32 	%rd6, %r27, 8;
	add.s64 	%rd7, %rd1, %rd6;
	ld.global.f64 	%fd3, [%rd7];
	shl.b32 	%r28, %r6, 3;
	add.s32 	%r30, %r22, %r28;
	st.shared.f64 	[%r30], %fd3;
	bra.uni 	$L__BB2_6;
$L__BB2_5:
	ld.global.f64 	%fd2, [%rd2+-8];
	shl.b32 	%r23, %r6, 3;
	add.s32 	%r25, %r22, %r23;
	st.shared.f64 	[%r25], %fd2;
$L__BB2_6:
	add.s32 	%r31, %r1, -1;
	setp.ne.s32 	%p7, %r2, %r31;
	@%p7 bra 	$L__BB2_10;
	add.s32 	%r32, %r4, -1;
	setp.ne.s32 	%p8, %r3, %r32;
	@%p8 bra 	$L__BB2_9;
	mul.wide.s32 	%rd8, %r5, 8;
	add.s64 	%rd9, %rd1, %rd8;
	ld.global.f64 	%fd5, [%rd9];
	st.shared.f64 	[%r8+16], %fd5;
	bra.uni 	$L__BB2_10;
$L__BB2_9:
	ld.global.f64 	%fd4, [%rd2+8];
	st.shared.f64 	[%r8+16], %fd4;
$L__BB2_10:
	bar.sync 	0;
	ld.const.f64 	%fd6, [deriv_consts+16];
	ld.shared.f64 	%fd7, [%r8+16];
	ld.shared.f64 	%fd8, [%r8+8];
	add.f64 	%fd9, %fd8, %fd8;
	sub.f64 	%fd10, %fd7, %fd9;
	ld.shared.f64 	%fd11, [%r8];
	add.f64 	%fd12, %fd11, %fd10;
	mul.f64 	%fd13, %fd6, %fd12;
	cvta.to.global.u64 	%rd10, %rd3;
	add.s64 	%rd12, %rd10, %rd5;
	st.global.f64 	[%rd12], %fd13;
$L__BB2_11:
	ret;

}
	// .globl	_Z5DeriyILi2EEvPKdPd
.visible .entry _Z5DeriyILi2EEvPKdPd(
	.param .u64 .ptr .align 1 _Z5DeriyILi2EEvPKdPd_param_0,
	.param .u64 .ptr .align 1 _Z5DeriyILi2EEvPKdPd_param_1
)
{
	.reg .pred 	%p<22>;
	.reg .b32 	%r<78>;
	.reg .b64 	%rd<17>;
	.reg .b64 	%fd<14>;
	// demoted variable
	.shared .align 8 .b8 _ZZ5DeriyILi2EEvPKdPdE6tile_f[33280];
	ld.param.u64 	%rd4, [_Z5DeriyILi2EEvPKdPd_param_0];
	ld.param.u64 	%rd3, [_Z5DeriyILi2EEvPKdPd_param_1];
	cvta.to.global.u64 	%rd1, %rd4;
	mov.u32 	%r32, %ntid.x;
	mov.u32 	%r33, %ctaid.x;
	mov.u32 	%r34, %tid.x;
	mad.lo.s32 	%r1, %r32, %r33, %r34;
	mov.u32 	%r2, %ntid.y;
	mov.u32 	%r35, %ctaid.y;
	mul.lo.s32 	%r36, %r2, %r35;
	ld.const.u32 	%r3, [pointsPerThread];
	mov.u32 	%r4, %tid.y;
	mad.lo.s32 	%r37, %r36, %r3, %r4;
	ld.const.u32 	%r6, [dev_nx];
	mul.lo.s32 	%r7, %r37, %r6;
	mad.lo.s32 	%r38, %r3, %r2, 2;
	mul.lo.s32 	%r8, %r38, %r34;
	add.s32 	%r39, %r4, %r8;
	add.s32 	%r76, %r39, 1;
	setp.ge.s32 	%p1, %r1, %r6;
	ld.const.u32 	%r40, [dev_ny];
	setp.gt.s32 	%p2, %r37, %r40;
	or.pred  	%p3, %p1, %p2;
	@%p3 bra 	$L__BB3_16;
	setp.eq.s32 	%p4, %r37, %r40;
	selp.b32 	%r41, 0, %r7, %p4;
	add.s32 	%r73, %r41, %r1;
	setp.ne.s32 	%p5, %r4, 0;
	@%p5 bra 	$L__BB3_5;
	setp.ne.s32 	%p6, %r37, 0;
	@%p6 bra 	$L__BB3_4;
	add.s32 	%r46, %r40, -1;
	mad.lo.s32 	%r47, %r46, %r6, %r73;
	mul.wide.s32 	%rd7, %r47, 8;
	add.s64 	%rd8, %rd1, %rd7;
	ld.global.f64 	%fd3, [%rd8];
	shl.b32 	%r48, %r8, 3;
	mov.u32 	%r49, _ZZ5DeriyILi2EEvPKdPdE6tile_f;
	add.s32 	%r50, %r49, %r48;
	st.shared.f64 	[%r50], %fd3;
	bra.uni 	$L__BB3_5;
$L__BB3_4:
	sub.s32 	%r42, %r73, %r6;
	mul.wide.s32 	%rd5, %r42, 8;
	add.s64 	%rd6, %rd1, %rd5;
	ld.global.f64 	%fd2, [%rd6];
	shl.b32 	%r43, %r8, 3;
	mov.u32 	%r44, _ZZ5DeriyILi2EEvPKdPdE6tile_f;
	add.s32 	%r45, %r44, %r43;
	st.shared.f64 	[%r45], %fd2;
$L__BB3_5:
	setp.lt.s32 	%p7, %r3, 1;
	mul.lo.s32 	%r12, %r40, %r6;
	setp.ge.s32 	%p8, %r73, %r12;
	or.pred  	%p9, %p7, %p8;
	mov.u32 	%r74, %r76;
	@%p9 bra 	$L__BB3_8;
	mul.lo.s32 	%r13, %r6, %r2;
	mov.b32 	%r70, 0;
	mov.u32 	%r74, %r76;
$L__BB3_7:
	mul.wide.s32 	%rd9, %r73, 8;
	add.s64 	%rd10, %rd1, %rd9;
	ld.global.f64 	%fd4, [%rd10];
	shl.b32 	%r52, %r74, 3;
	mov.u32 	%r53, _ZZ5DeriyILi2EEvPKdPdE6tile_f;
	add.s32 	%r54, %r53, %r52;
	st.shared.f64 	[%r54], %fd4;
	add.s32 	%r73, %r13, %r73;
	add.s32 	%r74, %r74, %r2;
	add.s32 	%r70, %r70, 1;
	setp.lt.s32 	%p10, %r70, %r3;
	setp.lt.s32 	%p11, %r73, %r12;
	and.pred  	%p12, %p10, %p11;
	@%p12 bra 	$L__BB3_7;
$L__BB3_8:
	setp.eq.s32 	%p13, %r37, %r40;
	@%p13 bra 	$L__BB3_16;
	add.s32 	%r55, %r2, -1;
	setp.ne.s32 	%p14, %r4, %r55;
	@%p14 bra 	$L__BB3_13;
	mul.lo.s32 	%r56, %r6, %r2;
	sub.s32 	%r22, %r73, %r56;
	sub.s32 	%r23, %r74, %r2;
	sub.s32 	%r57, %r12, %r6;
	add.s32 	%r58, %r57, %r1;
	setp.ne.s32 	%p15, %r22, %r58;
	@%p15 bra 	$L__BB3_12;
	mul.wide.s32 	%rd13, %r1, 8;
	add.s64 	%rd14, %rd1, %rd13;
	ld.global.f64 	%fd6, [%rd14];
	shl.b32 	%r63, %r23, 3;
	mov.u32 	%r64, _ZZ5DeriyILi2EEvPKdPdE6tile_f;
	add.s32 	%r65, %r64, %r63;
	st.shared.f64 	[%r65+8], %fd6;
	bra.uni 	$L__BB3_13;
$L__BB3_12:
	add.s32 	%r59, %r6, %r22;
	mul.wide.s32 	%rd11, %r59, 8;
	add.s64 	%rd12, %rd1, %rd11;
	ld.global.f64 	%fd5, [%rd12];
	shl.b32 	%r60, %r23, 3;
	mov.u32 	%r61, _ZZ5DeriyILi2EEvPKdPdE6tile_f;
	add.s32 	%r62, %r61, %r60;
	st.shared.f64 	[%r62+8], %fd5;
$L__BB3_13:
	setp.lt.s32 	%p16, %r3, 1;
	add.s32 	%r77, %r7, %r1;
	bar.sync 	0;
	setp.ge.s32 	%p17, %r77, %r12;
	or.pred  	%p18, %p16, %p17;
	@%p18 bra 	$L__BB3_16;
	ld.const.f64 	%fd1, [deriv_consts+24];
	mul.lo.s32 	%r25, %r6, %r2;
	cvta.to.global.u64 	%rd2, %rd3;
	mov.b32 	%r75, 0;
$L__BB3_15:
	shl.b32 	%r67, %r76, 3;
	mov.u32 	%r68, _ZZ5DeriyILi2EEvPKdPdE6tile_f;
	add.s32 	%r69, %r68, %r67;
	ld.shared.f64 	%fd7, [%r69+8];
	ld.shared.f64 	%fd8, [%r69];
	add.f64 	%fd9, %fd8, %fd8;
	sub.f64 	%fd10, %fd7, %fd9;
	ld.shared.f64 	%fd11, [%r69+-8];
	add.f64 	%fd12, %fd11, %fd10;
	mul.f64 	%fd13, %fd1, %fd12;
	mul.wide.s32 	%rd15, %r77, 8;
	add.s64 	%rd16, %rd2, %rd15;
	st.global.f64 	[%rd16], %fd13;
	add.s32 	%r77, %r25, %r77;
	add.s32 	%r76, %r76, %r2;
	add.s32 	%r75, %r75, 1;
	setp.lt.s32 	%p19, %r75, %r3;
	setp.lt.s32 	%p20, %r77, %r12;
	and.pred  	%p21, %p19, %p20;
	@%p21 bra 	$L__BB3_15;
$L__BB3_16:
	ret;

}
	// .globl	_Z9SubFluxx1PKdS0_S0_PdS1_S1_
.visible .entry _Z9SubFluxx1PKdS0_S0_PdS1_S1_(
	.param .u64 .ptr .align 1 _Z9SubFluxx1PKdS0_S0_PdS1_S1__param_0,
	.param .u64 .ptr .align 1 _Z9SubFluxx1PKdS0_S0_PdS1_S1__param_1,
	.param .u64 .ptr .align 1 _Z9SubFluxx1PKdS0_S0_PdS1_S1__param_2,
	.param .u64 .ptr .align 1 _Z9SubFluxx1PKdS0_S0_PdS1_S1__param_3,
	.param .u64 .ptr .align 1 _Z9SubFluxx1PKdS0_S0_PdS1_S1__param_4,
	.param .u64 .ptr .align 1 _Z9SubFluxx1PKdS0_S0_PdS1_S1__param_5
)
{
	.reg .pred 	%p<2>;
	.reg .b32 	%r<8>;
	.reg .b64 	%rd<20>;
	.reg .b64 	%fd<10>;

	ld.param.u64 	%rd1, [_Z9SubFluxx1PKdS0_S0_PdS1_S1__param_0];
	ld.param.u64 	%rd2, [_Z9SubFluxx1PKdS0_S0_PdS1_S1__param_1];
	ld.param.u64 	%rd3, [_Z9SubFluxx1PKdS0_S0_PdS1_S1__param_2];
	ld.param.u64 	%rd4, [_Z9SubFluxx1PKdS0_S0_PdS1_S1__param_3];
	ld.param.u64 	%rd5, [_Z9SubFluxx1PKdS0_S0_PdS1_S1__param_4];
	ld.param.u64 	%rd6, [_Z9SubFluxx1PKdS0_S0_PdS1_S1__param_5];
	mov.u32 	%r2, %ntid.x;
	mov.u32 	%r3, %ctaid.x;
	mov.u32 	%r4, %tid.x;
	mad.lo.s32 	%r1, %r2, %r3, %r4;
	ld.const.u32 	%r5, [dev_nx];
	ld.const.u32 	%r6, [dev_ny];
	mul.lo.s32 	%r7, %r6, %r5;
	setp.ge.s32 	%p1, %r1, %r7;
	@%p1 bra 	$L__BB4_2;
	cvta.to.global.u64 	%rd7, %rd5;
	cvta.to.global.u64 	%rd8, %rd6;
	cvta.to.global.u64 	%rd9, %rd4;
	cvta.to.global.u64 	%rd10, %rd3;
	cvta.to.global.u64 	%rd11, %rd1;
	cvta.to.global.u64 	%rd12, %rd2;
	mul.wide.s32 	%rd13, %r1, 8;
	add.s64 	%rd14, %rd7, %rd13;
	ld.global.f64 	%fd1, [%rd14];
	neg.f64 	%fd2, %fd1;
	add.s64 	%rd15, %rd8, %rd13;
	ld.global.f64 	%fd3, [%rd15];
	sub.f64 	%fd4, %fd2, %fd3;
	add.s64 	%rd16, %rd9, %rd13;
	st.global.f64 	[%rd16], %fd4;
	add.s64 	%rd17, %rd10, %rd13;
	ld.global.f64 	%fd5, [%rd17];
	add.s64 	%rd18, %rd11, %rd13;
	ld.global.f64 	%fd6, [%rd18];
	mul.f64 	%fd7, %fd5, %fd6;
	st.global.f64 	[%rd14], %fd7;
	add.s64 	%rd19, %rd12, %rd13;
	ld.global.f64 	%fd8, [%rd19];
	mul.f64 	%fd9, %fd5, %fd8;
	st.global.f64 	[%rd15], %fd9;
$L__BB4_2:
	ret;

}
	// .globl	_Z9SubFluxx2ddPKdS0_S0_S0_S0_S0_S0_S0_S0_S0_S0_PdS1_S1_S1_
.visible .entry _Z9SubFluxx2ddPKdS0_S0_S0_S0_S0_S0_S0_S0_S0_S0_PdS1_S1_S1_(
	.param .f64 _Z9SubFluxx2ddPKdS0_S0_S0_S0_S0_S0_S0_S0_S0_S0_PdS1_S1_S1__param_0,
	.param .f64 _Z9SubFluxx2ddPKdS0_S0_S0_S0_S0_S0_S0_S0_S0_S0_PdS1_S1_S1__param_1,
	.param .u64 .ptr .align 1 _Z9SubFluxx2ddPKdS0_S0_S0_S0_S0_S0_S0_S0_S0_S0_PdS1_S1_S1__param_2,
	.param .u64 .ptr .align 1 _Z9SubFluxx2ddPKdS0_S0_S0_S0_S0_S0_S0_S0_S0_S0_PdS1_S1_S1__param_3,
	.param .u64 .ptr .align 1 _Z9SubFluxx2ddPKdS0_S0_S0_S0_S0_S0_S0_S0_S0_S0_PdS1_S1_S1__param_4,
	.param .u64 .ptr .align 1 _Z9SubFluxx2ddPKdS0_S0_S0_S0_S0_S0_S0_S0_S0_S0_PdS1_S1_S1__param_5,
	.param .u64 .ptr .align 1 _Z9SubFluxx2ddPKdS0_S0_S0_S0_S0_S0_S0_S0_S0_S0_PdS1_S1_S1__param_6,
	.param .u64 .ptr .align 1 _Z9SubFluxx2ddPKdS0_S0_S0_S0_S0_S0_S0_S0_S0_S0_PdS1_S1_S1__param_7,
	.param .u64 .ptr .align 1 _Z9SubFluxx2ddPKdS0_S0_S0_S0_S0_S0_S0_S0_S0_S0_PdS1_S1_S1__param_8,
	.param .u64 .ptr .align 1 _Z9SubFluxx2ddPKdS0_S0_S0_S0_S0_S0_S0_S0_S0_S0_PdS1_S1_S1__param_9,
	.param .u64 .ptr .align 1 _Z9SubFluxx2ddPKdS0_S0_S0_S0_S0_S0_S0_S0_S0_S0_PdS1_S1_S1__param_10,
	.param .u64 .ptr .align 1 _Z9SubFluxx2ddPKdS0_S0_S0_S0_S0_S0_S0_S0_S0_S0_PdS1_S1_S1__param_11,
	.param .u64 .ptr .align 1 _Z9SubFluxx2ddPKdS0_S0_S0_S0_S0_S0_S0_S0_S0_S0_PdS1_S1_S1__param_12,
	.param .u64 .ptr .align 1 _Z9SubFluxx2ddPKdS0_S0_S0_S0_S0_S0_S0_S0_S0_S0_PdS1_S1_S1__param_13,
	.param .u64 .ptr .align 1 _Z9SubFluxx2ddPKdS0_S0_S0_S0_S0_S0_S0_S0_S0_S0_PdS1_S1_S1__param_14,
	.param .u64 .ptr .align 1 _Z9SubFluxx2ddPKdS0_S0_S0_S0_S0_S0_S0_S0_S0_S0_PdS1_S1_S1__param_15,
	.param .u64 .ptr .align 1 _Z9SubFluxx2ddPKdS0_S0_S0_S0_S0_S0_S0_S0_S0_S0_PdS1_S1_S1__param_16
)
{
	.reg .pred 	%p<2>;
	.reg .b32 	%r<8>;
	.reg .b64 	%rd<48>;
	.reg .b64 	%fd<27>;

	ld.param.f64 	%fd2, [_Z9SubFluxx2ddPKdS0_S0_S0_S0_S0_S0_S0_S0_S0_S0_PdS1_S1_S1__param_1];
	ld.param.u64 	%rd2, [_Z9SubFluxx2ddPKdS0_S0_S0_S0_S0_S0_S0_S0_S0_S0_PdS1_S1_S1__param_3];
	ld.param.u64 	%rd3, [_Z9SubFluxx2ddPKdS0_S0_S0_S0_S0_S0_S0_S0_S0_S0_PdS1_S1_S1__param_4];
	ld.param.u64 	%rd4, [_Z9SubFluxx2ddPKdS0_S0_S0_S0_S0_S0_S0_S0_S0_S0_PdS1_S1_S1__param_5];
	ld.param.u64 	%rd5, [_Z9SubFluxx2ddPKdS0_S0_S0_S0_S0_S0_S0_S0_S0_S0_PdS1_S1_S1__param_6];
	ld.param.u64 	%rd6, [_Z9SubFluxx2ddPKdS0_S0_S0_S0_S0_S0_S0_S0_S0_S0_PdS1_S1_S1__param_7];
	ld.param.u64 	%rd7, [_Z9SubFluxx2ddPKdS0_S0_S0_S0_S0_S0_S0_S0_S0_S0_PdS1_S1_S1__param_8];
	ld.param.u64 	%rd8, [_Z9SubFluxx2ddPKdS0_S0_S0_S0_S0_S0_S0_S0_S0_S0_PdS1_S1_S1__param_9];
	ld.param.u64 	%rd9, [_Z9SubFluxx2ddPKdS0_S0_S0_S0_S0_S0_S0_S0_S0_S0_PdS1_S1_S1__param_10];
	ld.param.u64 	%rd10, [_Z9SubFluxx2ddPKdS0_S0_S0_S0_S0_S0_S0_S0_S0_S0_PdS1_S1_S1__param_11];
	ld.param.u64 	%rd11, [_Z9SubFluxx2ddPKdS0_S0_S0_S0_S0_S0_S0_S0_S0_S0_PdS1_S1_S1__param_12];
	ld.param.u64 	%rd12, [_Z9SubFluxx2ddPKdS0_S0_S0_S0_S0_S0_S0_S0_S0_S0_PdS1_S1_S1__param_13];
	ld.param.u64 	%rd13, [_Z9SubFluxx2ddPKdS0_S0_S0_S0_S0_S0_S0_S0_S0_S0_PdS1_S1_S1__param_14];
	ld.param.u64 	%rd14, [_Z9SubFluxx2ddPKdS0_S0_S0_S0_S0_S0_S0_S0_S0_S0_PdS1_S1_S1__param_15];
	ld.param.u64 	%rd15, [_Z9SubFluxx2ddPKdS0_S0_S0_S0_S0_S0_S0_S0_S0_S0_PdS1_S1_S1__param_16];
	mov.u32 	%r2, %ntid.x;
	mov.u32 	%r3, %ctaid.x;
	mov.u32 	%r4, %tid.x;
	mad.lo.s32 	%r1, %r2, %r3, %r4;
	ld.const.u32 	%r5, [dev_nx];
	ld.const.u32 	%r6, [dev_ny];
	mul.lo.s32 	%r7, %r6, %r5;
	setp.ge.s32 	%p1, %r1, %r7;
	@%p1 bra 	$L__BB5_2;
	ld.param.u64 	%rd47, [_Z9SubFluxx2ddPKdS0_S0_S0_S0_S0_S0_S0_S0_S0_S0_PdS1_S1_S1__param_2];
	ld.param.f64 	%fd26, [_Z9SubFluxx2ddPKdS0_S0_S0_S0_S0_S0_S0_S0_S0_S0_PdS1_S1_S1__param_0];
	cvta.to.global.u64 	%rd16, %rd4;
	cvta.to.global.u64 	%rd17, %rd5;
	cvta.to.global.u64 	%rd18, %rd6;
	cvta.to.global.u64 	%rd19, %rd14;
	cvta.to.global.u64 	%rd20, %rd47;
	cvta.to.global.u64 	%rd21, %rd2;
	cvta.to.global.u64 	%rd22, %rd3;
	cvta.to.global.u64 	%rd23, %rd7;
	cvta.to.global.u64 	%rd24, %rd8;
	cvta.to.global.u64 	%rd25, %rd15;
	cvta.to.global.u64 	%rd26, %rd9;
	cvta.to.global.u64 	%rd27, %rd10;
	cvta.to.global.u64 	%rd28, %rd12;
	cvta.to.global.u64 	%rd29, %rd11;
	cvta.to.global.u64 	%rd30, %rd13;
	mul.wide.s32 	%rd31, %r1, 8;
	add.s64 	%rd32, %rd16, %rd31;
	ld.global.f64 	%fd3, [%rd32];
	add.s64 	%rd33, %rd17, %rd31;
	ld.global.f64 	%fd4, [%rd33];
	fma.rn.f64 	%fd5, %fd3, 0d3FF5555555555555, %fd4;
	add.s64 	%rd34, %rd18, %rd31;
	ld.global.f64 	%fd6, [%rd34];
	fma.rn.f64 	%fd7, %fd6, 0d3FD5555555555555, %fd5;
	mul.f64 	%fd8, %fd26, %fd7;
	add.s64 	%rd35, %rd19, %rd31;
	st.global.f64 	[%rd35], %fd8;
	add.s64 	%rd36, %rd20, %rd31;
	ld.global.f64 	%fd9, [%rd36];
	neg.f64 	%fd10, %fd9;
	add.s64 	%rd37, %rd21, %rd31;
	ld.global.f64 	%fd11, [%rd37];
	sub.f64 	%fd12, %fd10, %fd11;
	add.s64 	%rd38, %rd22, %rd31;
	ld.global.f64 	%fd13, [%rd38];
	sub.f64 	%fd14, %fd12, %fd13;
	add.f64 	%fd15, %fd8, %fd14;
	add.s64 	%rd39, %rd23, %rd31;
	ld.global.f64 	%fd16, [%rd39];
	mul.f64 	%fd17, %fd2, %fd16;
	add.s64 	%rd40, %rd24, %rd31;
	ld.global.f64 	%fd18, [%rd40];
	mul.f64 	%fd19, %fd17, %fd18;
	sub.f64 	%fd20, %fd15, %fd19;
	add.s64 	%rd41, %rd25, %rd31;
	st.global.f64 	[%rd41], %fd20;
	add.s64 	%rd42, %rd26, %rd31;
	ld.global.f64 	%fd21, [%rd42];
	add.s64 	%rd43, %rd27, %rd31;
	ld.global.f64 	%fd22, [%rd43];
	mul.f64 	%fd23, %fd21, %fd22;
	add.s64 	%rd44, %rd28, %rd31;
	st.global.f64 	[%rd44], %fd23;
	add.s64 	%rd45, %rd29, %rd31;
	ld.global.f64 	%fd24, [%rd45];
	mul.f64 	%fd25, %fd21, %fd24;
	add.s64 	%rd46, %rd30, %rd31;
	st.global.f64 	[%rd46], %fd25;
$L__BB5_2:
	ret;

}
	// .globl	_Z9SubFluxx3ddPKdS0_S0_S0_S0_S0_S0_S0_PdS1_
.visible .entry _Z9SubFluxx3ddPKdS0_S0_S0_S0_S0_S0_S0_PdS1_(
	.param .f64 _Z9SubFluxx3ddPKdS0_S0_S0_S0_S0_S0_S0_PdS1__param_0,
	.param .f64 _Z9SubFluxx3ddPKdS0_S0_S0_S0_S0_S0_S0_PdS1__param_1,
	.param .u64 .ptr .align 1 _Z9SubFluxx3ddPKdS0_S0_S0_S0_S0_S0_S0_PdS1__param_2,
	.param .u64 .ptr .align 1 _Z9SubFluxx3ddPKdS0_S0_S0_S0_S0_S0_S0_PdS1__param_3,
	.param .u64 .ptr .align 1 _Z9SubFluxx3ddPKdS0_S0_S0_S0_S0_S0_S0_PdS1__param_4,
	.param .u64 .ptr .align 1 _Z9SubFluxx3ddPKdS0_S0_S0_S0_S0_S0_S0_PdS1__param_5,
	.param .u64 .ptr .align 1 _Z9SubFluxx3ddPKdS0_S0_S0_S0_S0_S0_S0_PdS1__param_6,
	.param .u64 .ptr .align 1 _Z9SubFluxx3ddPKdS0_S0_S0_S0_S0_S0_S0_PdS1__param_7,
	.param .u64 .ptr .align 1 _Z9SubFluxx3ddPKdS0_S0_S0_S0_S0_S0_S0_PdS1__param_8,
	.param .u64 .ptr .align 1 _Z9SubFluxx3ddPKdS0_S0_S0_S0_S0_S0_S0_PdS1__param_9,
	.param .u64 .ptr .align 1 _Z9SubFluxx3ddPKdS0_S0_S0_S0_S0_S0_S0_PdS1__param_10,
	.param .u64 .ptr .align 1 _Z9SubFluxx3ddPKdS0_S0_S0_S0_S0_S0_S0_PdS1__param_11
)
{
	.reg .pred 	%p<2>;
	.reg .b32 	%r<8>;
	.reg .b64 	%rd<35>;
	.reg .b64 	%fd<22>;

	ld.param.f64 	%fd2, [_Z9SubFluxx3ddPKdS0_S0_S0_S0_S0_S0_S0_PdS1__param_1];
	ld.param.u64 	%rd2, [_Z9SubFluxx3ddPKdS0_S0_S0_S0_S0_S0_S0_PdS1__param_3];
	ld.param.u64 	%rd3, [_Z9SubFluxx3ddPKdS0_S0_S0_S0_S0_S0_S0_PdS1__param_4];
	ld.param.u64 	%rd6, [_Z9SubFluxx3ddPKdS0_S0_S0_S0_S0_S0_S0_PdS1__param_7];
	ld.param.u64 	%rd7, [_Z9SubFluxx3ddPKdS0_S0_S0_S0_S0_S0_S0_PdS1__param_8];
	ld.param.u64 	%rd8, [_Z9SubFluxx3ddPKdS0_S0_S0_S0_S0_S0_S0_PdS1__param_9];
	ld.param.u64 	%rd9, [_Z9SubFluxx3ddPKdS0_S0_S0_S0_S0_S0_S0_PdS1__param_10];
	ld.param.u64 	%rd10, [_Z9SubFluxx3ddPKdS0_S0_S0_S0_S0_S0_S0_PdS1__param_11];
	mov.u32 	%r2, %ntid.x;
	mov.u32 	%r3, %ctaid.x;
	mov.u32 	%r4, %tid.x;
	mad.lo.s32 	%r1, %r2, %r3, %r4;
	ld.const.u32 	%r5, [dev_nx];
	ld.const.u32 	%r6, [dev_ny];
	mul.lo.s32 	%r7, %r6, %r5;
	setp.ge.s32 	%p1, %r1, %r7;
	@%p1 bra 	$L__BB6_2;
	ld.param.u64 	%rd34, [_Z9SubFluxx3ddPKdS0_S0_S0_S0_S0_S0_S0_PdS1__param_6];
	ld.param.u64 	%rd33, [_Z9SubFluxx3ddPKdS0_S0_S0_S0_S0_S0_S0_PdS1__param_5];
	ld.param.u64 	%rd32, [_Z9SubFluxx3ddPKdS0_S0_S0_S0_S0_S0_S0_PdS1__param_2];
	ld.param.f64 	%fd21, [_Z9SubFluxx3ddPKdS0_S0_S0_S0_S0_S0_S0_PdS1__param_0];
	cvta.to.global.u64 	%rd11, %rd33;
	cvta.to.global.u64 	%rd12, %rd34;
	cvta.to.global.u64 	%rd13, %rd6;
	cvta.to.global.u64 	%rd14, %rd32;
	cvta.to.global.u64 	%rd15, %rd2;
	cvta.to.global.u64 	%rd16, %rd3;
	cvta.to.global.u64 	%rd17, %rd7;
	cvta.to.global.u64 	%rd18, %rd8;
	cvta.to.global.u64 	%rd19, %rd10;
	cvta.to.global.u64 	%rd20, %rd9;
	mul.wide.s32 	%rd21, %r1, 8;
	add.s64 	%rd22, %rd11, %rd21;
	ld.global.f64 	%fd3, [%rd22];
	add.s64 	%rd23, %rd12, %rd21;
	ld.global.f64 	%fd4, [%rd23];
	fma.rn.f64 	%fd5, %fd4, 0d3FF5555555555555, %fd3;
	add.s64 	%rd24, %rd13, %rd21;
	ld.global.f64 	%fd6, [%rd24];
	fma.rn.f64 	%fd7, %fd6, 0d3FD5555555555555, %fd5;
	mul.f64 	%fd8, %fd21, %fd7;
	add.s64 	%rd25, %rd14, %rd21;
	ld.global.f64 	%fd9, [%rd25];
	neg.f64 	%fd10, %fd9;
	add.s64 	%rd26, %rd15, %rd21;
	ld.global.f64 	%fd11, [%rd26];
	sub.f64 	%fd12, %fd10, %fd11;
	add.s64 	%rd27, %rd16, %rd21;
	ld.global.f64 	%fd13, [%rd27];
	sub.f64 	%fd14, %fd12, %fd13;
	add.f64 	%fd15, %fd8, %fd14;
	add.s64 	%rd28, %rd17, %rd21;
	ld.global.f64 	%fd16, [%rd28];
	mul.f64 	%fd17, %fd2, %fd16;
	add.s64 	%rd29, %rd18, %rd21;
	ld.global.f64 	%fd18, [%rd29];
	mul.f64 	%fd19, %fd17, %fd18;
	sub.f64 	%fd20, %fd15, %fd19;
	add.s64 	%rd30, %rd19, %rd21;
	st.global.f64 	[%rd30], %fd20;
	add.s64 	%rd31, %rd20, %rd21;
	st.global.f64 	[%rd31], %fd8;
$L__BB6_2:
	ret;

}
	// .globl	_Z9SubFluxx4ddPKdS0_S0_S0_S0_S0_S0_S0_Pd
.visible .entry _Z9SubFluxx4ddPKdS0_S0_S0_S0_S0_S0_S0_Pd(
	.param .f64 _Z9SubFluxx4ddPKdS0_S0_S0_S0_S0_S0_S0_Pd_param_0,
	.param .f64 _Z9SubFluxx4ddPKdS0_S0_S0_S0_S0_S0_S0_Pd_param_1,
	.param .u64 .ptr .align 1 _Z9SubFluxx4ddPKdS0_S0_S0_S0_S0_S0_S0_Pd_param_2,
	.param .u64 .ptr .align 1 _Z9SubFluxx4ddPKdS0_S0_S0_S0_S0_S0_S0_Pd_param_3,
	.param .u64 .ptr .align 1 _Z9SubFluxx4ddPKdS0_S0_S0_S0_S0_S0_S0_Pd_param_4,
	.param .u64 .ptr .align 1 _Z9SubFluxx4ddPKdS0_S0_S0_S0_S0_S0_S0_Pd_param_5,
	.param .u64 .ptr .align 1 _Z9SubFluxx4ddPKdS0_S0_S0_S0_S0_S0_S0_Pd_param_6,
	.param .u64 .ptr .align 1 _Z9SubFluxx4ddPKdS0_S0_S0_S0_S0_S0_S0_Pd_param_7,
	.param .u64 .ptr .align 1 _Z9SubFluxx4ddPKdS0_S0_S0_S0_S0_S0_S0_Pd_param_8,
	.param .u64 .ptr .align 1 _Z9SubFluxx4ddPKdS0_S0_S0_S0_S0_S0_S0_Pd_param_9,
	.param .u64 .ptr .align 1 _Z9SubFluxx4ddPKdS0_S0_S0_S0_S0_S0_S0_Pd_param_10
)
{
	.reg .pred 	%p<2>;
	.reg .b32 	%r<8>;
	.reg .b64 	%rd<30>;
	.reg .b64 	%fd<21>;

	ld.param.f64 	%fd2, [_Z9SubFluxx4ddPKdS0_S0_S0_S0_S0_S0_S0_Pd_param_1];
	ld.param.u64 	%rd2, [_Z9SubFluxx4ddPKdS0_S0_S0_S0_S0_S0_S0_Pd_param_3];
	ld.param.u64 	%rd3, [_Z9SubFluxx4ddPKdS0_S0_S0_S0_S0_S0_S0_Pd_param_4];
	ld.param.u64 	%rd4, [_Z9SubFluxx4ddPKdS0_S0_S0_S0_S0_S0_S0_Pd_param_5];
	ld.param.u64 	%rd5, [_Z9SubFluxx4ddPKdS0_S0_S0_S0_S0_S0_S0_Pd_param_6];
	ld.param.u64 	%rd6, [_Z9SubFluxx4ddPKdS0_S0_S0_S0_S0_S0_S0_Pd_param_7];
	ld.param.u64 	%rd7, [_Z9SubFluxx4ddPKdS0_S0_S0_S0_S0_S0_S0_Pd_param_8];
	ld.param.u64 	%rd8, [_Z9SubFluxx4ddPKdS0_S0_S0_S0_S0_S0_S0_Pd_param_9];
	ld.param.u64 	%rd9, [_Z9SubFluxx4ddPKdS0_S0_S0_S0_S0_S0_S0_Pd_param_10];
	mov.u32 	%r2, %ntid.x;
	mov.u32 	%r3, %ctaid.x;
	mov.u32 	%r4, %tid.x;
	mad.lo.s32 	%r1, %r2, %r3, %r4;
	ld.const.u32 	%r5, [dev_nx];
	ld.const.u32 	%r6, [dev_ny];
	mul.lo.s32 	%r7, %r6, %r5;
	setp.ge.s32 	%p1, %r1, %r7;
	@%p1 bra 	$L__BB7_2;
	ld.param.u64 	%rd29, [_Z9SubFluxx4ddPKdS0_S0_S0_S0_S0_S0_S0_Pd_param_2];
	ld.param.f64 	%fd20, [_Z9SubFluxx4ddPKdS0_S0_S0_S0_S0_S0_S0_Pd_param_0];
	cvta.to.global.u64 	%rd10, %rd5;
	cvta.to.global.u64 	%rd11, %rd29;
	cvta.to.global.u64 	%rd12, %rd6;
	cvta.to.global.u64 	%rd13, %rd2;
	cvta.to.global.u64 	%rd14, %rd3;
	cvta.to.global.u64 	%rd15, %rd4;
	cvta.to.global.u64 	%rd16, %rd8;
	cvta.to.global.u64 	%rd17, %rd7;
	cvta.to.global.u64 	%rd18, %rd9;
	mul.wide.s32 	%rd19, %r1, 8;
	add.s64 	%rd20, %rd10, %rd19;
	ld.global.f64 	%fd3, [%rd20];
	neg.f64 	%fd4, %fd3;
	add.s64 	%rd21, %rd11, %rd19;
	ld.global.f64 	%fd5, [%rd21];
	mul.f64 	%fd6, %fd5, %fd4;
	add.s64 	%rd22, %rd12, %rd19;
	ld.global.f64 	%fd7, [%rd22];
	add.s64 	%rd23, %rd13, %rd19;
	ld.global.f64 	%fd8, [%rd23];
	mul.f64 	%fd9, %fd7, %fd8;
	sub.f64 	%fd10, %fd6, %fd9;
	add.s64 	%rd24, %rd14, %rd19;
	ld.global.f64 	%fd11, [%rd24];
	add.s64 	%rd25, %rd15, %rd19;
	ld.global.f64 	%fd12, [%rd25];
	add.f64 	%fd13, %fd11, %fd12;
	fma.rn.f64 	%fd14, %fd2, %fd13, %fd10;
	add.s64 	%rd26, %rd16, %rd19;
	ld.global.f64 	%fd15, [%rd26];
	mul.f64 	%fd16, %fd20, %fd15;
	add.s64 	%rd27, %rd17, %rd19;
	ld.global.f64 	%fd17, [%rd27];
	mul.f64 	%fd18, %fd16, %fd17;
	sub.f64 	%fd19, %fd14, %fd18;
	add.s64 	%rd28, %rd18, %rd19;
	st.global.f64 	[%rd28], %fd19;
$L__BB7_2:
	ret;

}
	// .globl	_Z9SubFluxx5dPKdS0_S0_S0_S0_S0_PdS1_S1_S1_S1_
.visible .entry _Z9SubFluxx5dPKdS0_S0_S0_S0_S0_PdS1_S1_S1_S1_(
	.param .f64 _Z9SubFluxx5dPKdS0_S0_S0_S0_S0_PdS1_S1_S1_S1__param_0,
	.param .u64 .ptr .align 1 _Z9SubFluxx5dPKdS0_S0_S0_S0_S0_PdS1_S1_S1_S1__param_1,
	.param .u64 .ptr .align 1 _Z9SubFluxx5dPKdS0_S0_S0_S0_S0_PdS1_S1_S1_S1__param_2,
	.param .u64 .ptr .align 1 _Z9SubFluxx5dPKdS0_S0_S0_S0_S0_PdS1_S1_S1_S1__param_3,
	.param .u64 .ptr .align 1 _Z9SubFluxx5dPKdS0_S0_S0_S0_S0_PdS1_S1_S1_S1__param_4,
	.param .u64 .ptr .align 1 _Z9SubFluxx5dPKdS0_S0_S0_S0_S0_PdS1_S1_S1_S1__param_5,
	.param .u64 .ptr .align 1 _Z9SubFluxx5dPKdS0_S0_S0_S0_S0_PdS1_S1_S1_S1__param_6,
	.param .u64 .ptr .align 1 _Z9SubFluxx5dPKdS0_S0_S0_S0_S0_PdS1_S1_S1_S1__param_7,
	.param .u64 .ptr .align 1 _Z9SubFluxx5dPKdS0_S0_S0_S0_S0_PdS1_S1_S1_S1__param_8,
	.param .u64 .ptr .align 1 _Z9SubFluxx5dPKdS0_S0_S0_S0_S0_PdS1_S1_S1_S1__param_9,
	.param .u64 .ptr .align 1 _Z9SubFluxx5dPKdS0_S0_S0_S0_S0_PdS1_S1_S1_S1__param_10,
	.param .u64 .ptr .align 1 _Z9SubFluxx5dPKdS0_S0_S0_S0_S0_PdS1_S1_S1_S1__param_11
)
{
	.reg .pred 	%p<2>;
	.reg .b32 	%r<8>;
	.reg .b64 	%rd<40>;
	.reg .b64 	%fd<28>;

	ld.param.u64 	%rd1, [_Z9SubFluxx5dPKdS0_S0_S0_S0_S0_PdS1_S1_S1_S1__param_1];
	ld.param.u64 	%rd3, [_Z9SubFluxx5dPKdS0_S0_S0_S0_S0_PdS1_S1_S1_S1__param_3];
	ld.param.u64 	%rd4, [_Z9SubFluxx5dPKdS0_S0_S0_S0_S0_PdS1_S1_S1_S1__param_4];
	ld.param.u64 	%rd7, [_Z9SubFluxx5dPKdS0_S0_S0_S0_S0_PdS1_S1_S1_S1__param_7];
	ld.param.u64 	%rd8, [_Z9SubFluxx5dPKdS0_S0_S0_S0_S0_PdS1_S1_S1_S1__param_8];
	ld.param.u64 	%rd9, [_Z9SubFluxx5dPKdS0_S0_S0_S0_S0_PdS1_S1_S1_S1__param_9];
	mov.u32 	%r2, %ntid.x;
	mov.u32 	%r3, %ctaid.x;
	mov.u32 	%r4, %tid.x;
	mad.lo.s32 	%r1, %r2, %r3, %r4;
	ld.const.u32 	%r5, [dev_nx];
	ld.const.u32 	%r6, [dev_ny];
	mul.lo.s32 	%r7, %r6, %r5;
	setp.ge.s32 	%p1, %r1, %r7;
	@%p1 bra 	$L__BB8_2;
	ld.param.u64 	%rd39, [_Z9SubFluxx5dPKdS0_S0_S0_S0_S0_PdS1_S1_S1_S1__param_11];
	ld.param.u64 	%rd38, [_Z9SubFluxx5dPKdS0_S0_S0_S0_S0_PdS1_S1_S1_S1__param_10];
	ld.param.u64 	%rd37, [_Z9SubFluxx5dPKdS0_S0_S0_S0_S0_PdS1_S1_S1_S1__param_6];
	ld.param.u64 	%rd36, [_Z9SubFluxx5dPKdS0_S0_S0_S0_S0_PdS1_S1_S1_S1__param_5];
	ld.param.u64 	%rd35, [_Z9SubFluxx5dPKdS0_S0_S0_S0_S0_PdS1_S1_S1_S1__param_2];
	ld.param.f64 	%fd27, [_Z9SubFluxx5dPKdS0_S0_S0_S0_S0_PdS1_S1_S1_S1__param_0];
	cvta.to.global.u64 	%rd12, %rd7;
	cvta.to.global.u64 	%rd13, %rd8;
	cvta.to.global.u64 	%rd14, %rd9;
	cvta.to.global.u64 	%rd15, %rd38;
	cvta.to.global.u64 	%rd16, %rd1;
	cvta.to.global.u64 	%rd17, %rd35;
	cvta.to.global.u64 	%rd18, %rd37;
	cvta.to.global.u64 	%rd19, %rd36;
	cvta.to.global.u64 	%rd20, %rd3;
	cvta.to.global.u64 	%rd21, %rd4;
	cvta.to.global.u64 	%rd22, %rd39;
	mul.wide.s32 	%rd23, %r1, 8;
	add.s64 	%rd24, %rd12, %rd23;
	ld.global.f64 	%fd2, [%rd24];
	add.s64 	%rd25, %rd13, %rd23;
	ld.global.f64 	%fd3, [%rd25];
	add.s64 	%rd26, %rd14, %rd23;
	ld.global.f64 	%fd4, [%rd26];
	add.s64 	%rd27, %rd15, %rd23;
	ld.global.f64 	%fd5, [%rd27];
	add.s64 	%rd28, %rd16, %rd23;
	ld.global.f64 	%fd6, [%rd28];
	add.s64 	%rd29, %rd17, %rd23;
	ld.global.f64 	%fd7, [%rd29];
	add.s64 	%rd30, %rd18, %rd23;
	ld.global.f64 	%fd8, [%rd30];
	add.s64 	%rd31, %rd19, %rd23;
	ld.global.f64 	%fd9, [%rd31];
	add.s64 	%rd32, %rd20, %rd23;
	ld.global.f64 	%fd10, [%rd32];
	add.s64 	%rd33, %rd21, %rd23;
	ld.global.f64 	%fd11, [%rd33];
	mul.f64 	%fd12, %fd7, %fd11;
	fma.rn.f64 	%fd13, %fd6, %fd10, %fd12;
	mul.f64 	%fd14, %fd3, %fd3;
	fma.rn.f64 	%fd15, %fd2, %fd2, %fd14;
	fma.rn.f64 	%fd16, %fd15, 0d4000000000000000, %fd13;
	add.f64 	%fd17, %fd2, %fd3;
	mul.f64 	%fd18, %fd17, 0dBFE5555555555555;
	fma.rn.f64 	%fd19, %fd17, %fd18, %fd16;
	add.f64 	%fd20, %fd4, %fd5;
	fma.rn.f64 	%fd21, %fd20, %fd20, %fd19;
	mul.f64 	%fd22, %fd27, %fd21;
	add.s64 	%rd34, %rd22, %rd23;
	st.global.f64 	[%rd34], %fd22;
	mul.f64 	%fd23, %fd6, %fd8;
	st.global.f64 	[%rd24], %fd23;
	mul.f64 	%fd24, %fd6, %fd9;
	st.global.f64 	[%rd25], %fd24;
	mul.f64 	%fd25, %fd7, %fd8;
	st.global.f64 	[%rd26], %fd25;
	mul.f64 	%fd26, %fd7, %fd9;
	st.global.f64 	[%rd27], %fd26;
$L__BB8_2:
	ret;

}
	// .globl	_Z9SubFluxx6dPKdS0_S0_S0_S0_S0_Pd
.visible .entry _Z9SubFluxx6dPKdS0_S0_S0_S0_S0_Pd(
	.param .f64 _Z9SubFluxx6dPKdS0_S0_S0_S0_S0_Pd_param_0,
	.param .u64 .ptr .align 1 _Z9SubFluxx6dPKdS0_S0_S0_S0_S0_Pd_param_1,
	.param .u64 .ptr .align 1 _Z9SubFluxx6dPKdS0_S0_S0_S0_S0_Pd_param_2,
	.param .u64 .ptr .align 1 _Z9SubFluxx6dPKdS0_S0_S0_S0_S0_Pd_param_3,
	.param .u64 .ptr .align 1 _Z9SubFluxx6dPKdS0_S0_S0_S0_S0_Pd_param_4,
	.param .u64 .ptr .align 1 _Z9SubFluxx6dPKdS0_S0_S0_S0_S0_Pd_param_5,
	.param .u64 .ptr .align 1 _Z9SubFluxx6dPKdS0_S0_S0_S0_S0_Pd_param_6,
	.param .u64 .ptr .align 1 _Z9SubFluxx6dPKdS0_S0_S0_S0_S0_Pd_param_7
)
{
	.reg .pred 	%p<2>;
	.reg .b32 	%r<8>;
	.reg .b64 	%rd<24>;
	.reg .b64 	%fd<16>;

	ld.param.u64 	%rd1, [_Z9SubFluxx6dPKdS0_S0_S0_S0_S0_Pd_param_1];
	ld.param.u64 	%rd3, [_Z9SubFluxx6dPKdS0_S0_S0_S0_S0_Pd_param_3];
	ld.param.u64 	%rd4, [_Z9SubFluxx6dPKdS0_S0_S0_S0_S0_Pd_param_4];
	ld.param.u64 	%rd5, [_Z9SubFluxx6dPKdS0_S0_S0_S0_S0_Pd_param_5];
	ld.param.u64 	%rd6, [_Z9SubFluxx6dPKdS0_S0_S0_S0_S0_Pd_param_6];
	ld.param.u64 	%rd7, [_Z9SubFluxx6dPKdS0_S0_S0_S0_S0_Pd_param_7];
	mov.u32 	%r2, %ntid.x;
	mov.u32 	%r3, %ctaid.x;
	mov.u32 	%r4, %tid.x;
	mad.lo.s32 	%r1, %r2, %r3, %r4;
	ld.const.u32 	%r5, [dev_nx];
	ld.const.u32 	%r6, [dev_ny];
	mul.lo.s32 	%r7, %r6, %r5;
	setp.ge.s32 	%p1, %r1, %r7;
	@%p1 bra 	$L__BB9_2;
	ld.param.u64 	%rd23, [_Z9SubFluxx6dPKdS0_S0_S0_S0_S0_Pd_param_2];
	ld.param.f64 	%fd15, [_Z9SubFluxx6dPKdS0_S0_S0_S0_S0_Pd_param_0];
	cvta.to.global.u64 	%rd8, %rd7;
	cvta.to.global.u64 	%rd9, %rd1;
	cvta.to.global.u64 	%rd10, %rd23;
	cvta.to.global.u64 	%rd11, %rd3;
	cvta.to.global.u64 	%rd12, %rd4;
	cvta.to.global.u64 	%rd13, %rd5;
	cvta.to.global.u64 	%rd14, %rd6;
	mul.wide.s32 	%rd15, %r1, 8;
	add.s64 	%rd16, %rd8, %rd15;
	ld.global.f64 	%fd2, [%rd16];
	add.s64 	%rd17, %rd9, %rd15;
	ld.global.f64 	%fd3, [%rd17];
	sub.f64 	%fd4, %fd2, %fd3;
	add.s64 	%rd18, %rd10, %rd15;
	ld.global.f64 	%fd5, [%rd18];
	sub.f64 	%fd6, %fd4, %fd5;
	add.s64 	%rd19, %rd11, %rd15;
	ld.global.f64 	%fd7, [%rd19];
	sub.f64 	%fd8, %fd6, %fd7;
	add.s64 	%rd20, %rd12, %rd15;
	ld.global.f64 	%fd9, [%rd20];
	sub.f64 	%fd10, %fd8, %fd9;
	add.s64 	%rd21, %rd13, %rd15;
	ld.global.f64 	%fd11, [%rd21];
	add.s64 	%rd22, %rd14, %rd15;
	ld.global.f64 	%fd12, [%rd22];
	add.f64 	%fd13, %fd11, %fd12;
	fma.rn.f64 	%fd14, %fd15, %fd13, %fd10;
	st.global.f64 	[%rd16], %fd14;
$L__BB9_2:
	ret;

}
	// .globl	_Z5AdamsPKdPdS1_
.visible .entry _Z5AdamsPKdPdS1_(
	.param .u64 .ptr .align 1 _Z5AdamsPKdPdS1__param_0,
	.param .u64 .ptr .align 1 _Z5AdamsPKdPdS1__param_1,
	.param .u64 .ptr .align 1 _Z5AdamsPKdPdS1__param_2
)
{
	.reg .pred 	%p<4>;
	.reg .b32 	%r<14>;
	.reg .b64 	%rd<11>;
	.reg .b64 	%fd<10>;

	ld.param.u64 	%rd1, [_Z5AdamsPKdPdS1__param_0];
	ld.param.u64 	%rd2, [_Z5AdamsPKdPdS1__param_1];
	ld.param.u64 	%rd3, [_Z5AdamsPKdPdS1__param_2];
	mov.u32 	%r2, %ntid.x;
	mov.u32 	%r3, %ctaid.x;
	mov.u32 	%r4, %tid.x;
	mad.lo.s32 	%r5, %r2, %r3, %r4;
	mov.u32 	%r6, %ntid.y;
	mov.u32 	%r7, %ctaid.y;
	mov.u32 	%r8, %tid.y;
	mad.lo.s32 	%r9, %r6, %r7, %r8;
	ld.const.u32 	%r11, [dev_nx];
	mad.lo.s32 	%r1, %r11, %r9, %r5;
	setp.ge.s32 	%p1, %r5, %r11;
	ld.const.u32 	%r12, [dev_ny];
	setp.ge.s32 	%p2, %r9, %r12;
	or.pred  	%p3, %p1, %p2;
	@%p3 bra 	$L__BB10_2;
	cvta.to.global.u64 	%rd4, %rd1;
	cvta.to.global.u64 	%rd5, %rd2;
	cvta.to.global.u64 	%rd6, %rd3;
	ld.const.f64 	%fd1, [adams_consts];
	mul.wide.s32 	%rd7, %r1, 8;
	add.s64 	%rd8, %rd4, %rd7;
	ld.global.f64 	%fd2, [%rd8];
	mul.f64 	%fd3, %fd1, %fd2;
	ld.const.f64 	%fd4, [adams_consts+8];
	add.s64 	%rd9, %rd5, %rd7;
	ld.global.f64 	%fd5, [%rd9];
	mul.f64 	%fd6, %fd4, %fd5;
	sub.f64 	%fd7, %fd3, %fd6;
	add.s64 	%rd10, %rd6, %rd7;
	ld.global.f64 	%fd8, [%rd10];
	add.f64 	%fd9, %fd8, %fd7;
	st.global.f64 	[%rd10], %fd9;
$L__BB10_2:
	ret;

}
	// .globl	_Z5EtattPKdS0_S0_S0_PdS1_S1_S1_
.visible .entry _Z5EtattPKdS0_S0_S0_PdS1_S1_S1_(
	.param .u64 .ptr .align 1 _Z5EtattPKdS0_S0_S0_PdS1_S1_S1__param_0,
	.param .u64 .ptr .align 1 _Z5EtattPKdS0_S0_S0_PdS1_S1_S1__param_1,
	.param .u64 .ptr .align 1 _Z5EtattPKdS0_S0_S0_PdS1_S1_S1__param_2,
	.param .u64 .ptr .align 1 _Z5EtattPKdS0_S0_S0_PdS1_S1_S1__param_3,
	.param .u64 .ptr .align 1 _Z5EtattPKdS0_S0_S0_PdS1_S1_S1__param_4,
	.param .u64 .ptr .align 1 _Z5EtattPKdS0_S0_S0_PdS1_S1_S1__param_5,
	.param .u64 .ptr .align 1 _Z5EtattPKdS0_S0_S0_PdS1_S1_S1__param_6,
	.param .u64 .ptr .align 1 _Z5EtattPKdS0_S0_S0_PdS1_S1_S1__param_7
)
{
	.reg .pred 	%p<2>;
	.reg .b32 	%r<8>;
	.reg .b64 	%rd<27>;
	.reg .b64 	%fd<16>;

	ld.param.u64 	%rd2, [_Z5EtattPKdS0_S0_S0_PdS1_S1_S1__param_1];
	ld.param.u64 	%rd3, [_Z5EtattPKdS0_S0_S0_PdS1_S1_S1__param_2];
	ld.param.u64 	%rd4, [_Z5EtattPKdS0_S0_S0_PdS1_S1_S1__param_3];
	ld.param.u64 	%rd5, [_Z5EtattPKdS0_S0_S0_PdS1_S1_S1__param_4];
	ld.param.u64 	%rd6, [_Z5EtattPKdS0_S0_S0_PdS1_S1_S1__param_5];
	ld.param.u64 	%rd7, [_Z5EtattPKdS0_S0_S0_PdS1_S1_S1__param_6];
	ld.param.u64 	%rd8, [_Z5EtattPKdS0_S0_S0_PdS1_S1_S1__param_7];
	mov.u32 	%r2, %ntid.x;
	mov.u32 	%r3, %ctaid.x;
	mov.u32 	%r4, %tid.x;
	mad.lo.s32 	%r1, %r2, %r3, %r4;
	ld.const.u32 	%r5, [dev_nx];
	ld.const.u32 	%r6, [dev_ny];
	mul.lo.s32 	%r7, %r6, %r5;
	setp.ge.s32 	%p1, %r1, %r7;
	@%p1 bra 	$L__BB11_2;
	ld.param.u64 	%rd26, [_Z5EtattPKdS0_S0_S0_PdS1_S1_S1__param_0];
	cvta.to.global.u64 	%rd9, %rd26;
	cvta.to.global.u64 	%rd10, %rd2;
	cvta.to.global.u64 	%rd11, %rd3;
	cvta.to.global.u64 	%rd12, %rd4;
	cvta.to.global.u64 	%rd13, %rd8;
	cvta.to.global.u64 	%rd14, %rd7;
	cvta.to.global.u64 	%rd15, %rd5;
	cvta.to.global.u64 	%rd16, %rd6;
	mul.wide.s32 	%rd17, %r1, 8;
	add.s64 	%rd18, %rd9, %rd17;
	ld.global.f64 	%fd1, [%rd18];
	rcp.rn.f64 	%fd2, %fd1;
	add.s64 	%rd19, %rd10, %rd17;
	ld.global.f64 	%fd3, [%rd19];
	add.s64 	%rd20, %rd11, %rd17;
	ld.global.f64 	%fd4, [%rd20];
	mul.f64 	%fd5, %fd2, %fd3;
	mul.f64 	%fd6, %fd2, %fd4;
	ld.const.f64 	%fd7, [etatt_consts];
	add.s64 	%rd21, %rd12, %rd17;
	ld.global.f64 	%fd8, [%rd21];
	mul.f64 	%fd9, %fd4, %fd6;
	fma.rn.f64 	%fd10, %fd3, %fd5, %fd9;
	fma.rn.f64 	%fd11, %fd10, 0dBFE0000000000000, %fd8;
	mul.f64 	%fd12, %fd7, %fd11;
	ld.const.f64 	%fd13, [etatt_consts+8];
	mul.f64 	%fd14, %fd2, %fd13;
	mul.f64 	%fd15, %fd14, %fd12;
	add.s64 	%rd22, %rd13, %rd17;
	st.global.f64 	[%rd22], %fd15;
	add.s64 	%rd23, %rd14, %rd17;
	st.global.f64 	[%rd23], %fd12;
	add.s64 	%rd24, %rd15, %rd17;
	st.global.f64 	[%rd24], %fd5;
	add.s64 	%rd25, %rd16, %rd17;
	st.global.f64 	[%rd25], %fd6;
$L__BB11_2:
	ret;

}
	// .globl	_ZN3cub18CUB_300001_SM_10006detail11EmptyKernelIvEEvv
.visible .entry _ZN3cub18CUB_300001_SM_10006detail11EmptyKernelIvEEvv()
{


	ret;

}
	// .globl	_ZN3cub18CUB_300001_SM_10006detail6reduce28DeviceReduceSingleTileKernelINS2_10policy_hubIdjN4cuda3std3__44plusIdEEE10Policy1000EN6thrust24THRUST_300001_SM_1000_NS6detail15normal_iteratorINSD_10device_ptrIdEEEEPdjS9_ddNS7_10__identityEEEvT0_T1_T2_T3_T4_T6_
.visible .entry _ZN3cub18CUB_300001_SM_10006detail6reduce28DeviceReduceSingleTileKernelINS2_10policy_hubIdjN4cuda3std3__44plusIdEEE10Policy1000EN6thrust24THRUST_300001_SM_1000_NS6detail15normal_iteratorINSD_10device_ptrIdEEEEPdjS9_ddNS7_10__identityEEEvT0_T1_T2_T3_T4_T6_(
	.param .align 8 .b8 _ZN3cub18CUB_300001_SM_10006detail6reduce28DeviceReduceSingleTileKernelINS2_10policy_hubIdjN4cuda3std3__44plusIdEEE10Policy1000EN6thrust24THRUST_300001_SM_1000_NS6detail15normal_iteratorINSD_10device_ptrIdEEEEPdjS9_ddNS7_10__identityEEEvT0_T1_T2_T3_T4_T6__param_0[8],
	.param .u64 .ptr .align 1 _ZN3cub18CUB_300001_SM_10006detail6reduce28DeviceReduceSingleTileKernelINS2_10policy_hubIdjN4cuda3std3__44plusIdEEE10Policy1000EN6thrust24THRUST_300001_SM_1000_NS6detail15normal_iteratorINSD_10device_ptrIdEEEEPdjS9_ddNS7_10__identityEEEvT0_T1_T2_T3_T4_T6__param_1,
	.param .u32 _ZN3cub18CUB_300001_SM_10006detail6reduce28DeviceReduceSingleTileKernelINS2_10policy_hubIdjN4cuda3std3__44plusIdEEE10Policy1000EN6thrust24THRUST_300001_SM_1000_NS6detail15normal_iteratorINSD_10device_ptrIdEEEEPdjS9_ddNS7_10__identityEEEvT0_T1_T2_T3_T4_T6__param_2,
	.param .align 1 .b8 _ZN3cub18CUB_300001_SM_10006detail6reduce28DeviceReduceSingleTileKernelINS2_10policy_hubIdjN4cuda3std3__44plusIdEEE10Policy1000EN6thrust24THRUST_300001_SM_1000_NS6detail15normal_iteratorINSD_10device_ptrIdEEEEPdjS9_ddNS7_10__identityEEEvT0_T1_T2_T3_T4_T6__param_3[1],
	.param .f64 _ZN3cub18CUB_300001_SM_10006detail6reduce28DeviceReduceSingleTileKernelINS2_10policy_hubIdjN4cuda3std3__44plusIdEEE10Policy1000EN6thrust24THRUST_300001_SM_1000_NS6detail15normal_iteratorINSD_10device_ptrIdEEEEPdjS9_ddNS7_10__identityEEEvT0_T1_T2_T3_T4_T6__param_4,
	.param .align 1 .b8 _ZN3cub18CUB_300001_SM_10006detail6reduce28DeviceReduceSingleTileKernelINS2_10policy_hubIdjN4cuda3std3__44plusIdEEE10Policy1000EN6thrust24THRUST_300001_SM_1000_NS6detail15normal_iteratorINSD_10device_ptrIdEEEEPdjS9_ddNS7_10__identityEEEvT0_T1_T2_T3_T4_T6__param_5[1]
)
.maxntid 640
.minnctapersm 1
{
	.reg .pred 	%p<71>;
	.reg .b32 	%r<288>;
	.reg .b64 	%rd<114>;
	.reg .b64 	%fd<380>;
	// demoted variable
	.shared .align 8 .b8 _ZZN3cub18CUB_300001_SM_10006detail6reduce28DeviceReduceSingleTileKernelINS2_10policy_hubIdjN4cuda3std3__44plusIdEEE10Policy1000EN6thrust24THRUST_300001_SM_1000_NS6detail15normal_iteratorINSD_10device_ptrIdEEEEPdjS9_ddNS7_10__identityEEEvT0_T1_T2_T3_T4_T6_E12temp_storage[192];
	ld.param.u64 	%rd9, [_ZN3cub18CUB_300001_SM_10006detail6reduce28DeviceReduceSingleTileKernelINS2_10policy_hubIdjN4cuda3std3__44plusIdEEE10Policy1000EN6thrust24THRUST_300001_SM_1000_NS6detail15normal_iteratorINSD_10device_ptrIdEEEEPdjS9_ddNS7_10__identityEEEvT0_T1_T2_T3_T4_T6__param_0];
	ld.param.u64 	%rd10, [_ZN3cub18CUB_300001_SM_10006detail6reduce28DeviceReduceSingleTileKernelINS2_10policy_hubIdjN4cuda3std3__44plusIdEEE10Policy1000EN6thrust24THRUST_300001_SM_1000_NS6detail15normal_iteratorINSD_10device_ptrIdEEEEPdjS9_ddNS7_10__identityEEEvT0_T1_T2_T3_T4_T6__param_1];
	ld.param.u32 	%r51, [_ZN3cub18CUB_300001_SM_10006detail6reduce28DeviceReduceSingleTileKernelINS2_10policy_hubIdjN4cuda3std3__44plusIdEEE10Policy1000EN6thrust24THRUST_300001_SM_1000_NS6detail15normal_iteratorINSD_10device_ptrIdEEEEPdjS9_ddNS7_10__identityEEEvT0_T1_T2_T3_T4_T6__param_2];
	ld.param.f64 	%fd42, [_ZN3cub18CUB_300001_SM_10006detail6reduce28DeviceReduceSingleTileKernelINS2_10policy_hubIdjN4cuda3std3__44plusIdEEE10Policy1000EN6thrust24THRUST_300001_SM_1000_NS6detail15normal_iteratorINSD_10device_ptrIdEEEEPdjS9_ddNS7_10__identityEEEvT0_T1_T2_T3_T4_T6__param_4];
	cvta.to.global.u64 	%rd1, %rd10;
	setp.ne.s32 	%p1, %r51, 0;
	@%p1 bra 	$L__BB13_3;
	mov.u32 	%r270, %tid.x;
	setp.ne.s32 	%p70, %r270, 0;
	@%p70 bra 	$L__BB13_52;
	st.global.f64 	[%rd1], %fd42;
	bra.uni 	$L__BB13_52;
$L__BB13_3:
	cvta.to.global.u64 	%rd2, %rd9;
	setp.gt.u32 	%p2, %r51, 5119;
	@%p2 bra 	$L__BB13_28;
	mov.u32 	%r1, %tid.x;
	setp.ge.u32 	%p24, %r1, %r51;
	mov.f64 	%fd367, 0d0000000000000000;
	mov.u32 	%r274, %r1;
	@%p24 bra 	$L__BB13_6;
	mul.wide.u32 	%rd83, %r1, 8;
	add.s64 	%rd84, %rd2, %rd83;
	ld.global.f64 	%fd367, [%rd84];
	add.s32 	%r274, %r1, 640;
$L__BB13_6:
	setp.ge.u32 	%p25, %r274, %r51;
	@%p25 bra 	$L__BB13_19;
	not.b32 	%r146, %r274;
	add.s32 	%r147, %r51, %r146;
	mul.hi.u32 	%r148, %r147, -858993459;
	shr.u32 	%r149, %r148, 9;
	add.s32 	%r4, %r149, 1;
	and.b32  	%r5, %r4, 15;
	setp.lt.u32 	%p26, %r147, 9600;
	@%p26 bra 	$L__BB13_10;
	and.b32  	%r150, %r4, 16777200;
	neg.s32 	%r272, %r150;
	mul.wide.u32 	%rd85, %r274, 8;
	add.s64 	%rd86, %rd85, %rd2;
	add.s64 	%rd112, %rd86, 40960;
$L__BB13_9:
	.pragma "nounroll";
	ld.global.f64 	%fd181, [%rd112+-40960];
	add.f64 	%fd182, %fd367, %fd181;
	ld.global.f64 	%fd183, [%rd112+-35840];
	add.f64 	%fd184, %fd182, %fd183;
	ld.global.f64 	%fd185, [%rd112+-30720];
	add.f64 	%fd186, %fd184, %fd185;
	ld.global.f64 	%fd187, [%rd112+-25600];
	add.f64 	%fd188, %fd186, %fd187;
	ld.global.f64 	%fd189, [%rd112+-20480];
	add.f64 	%fd190, %fd188, %fd189;
	ld.global.f64 	%fd191, [%rd112+-15360];
	add.f64 	%fd192, %fd190, %fd191;
	ld.global.f64 	%fd193, [%rd112+-10240];
	add.f64 	%fd194, %fd192, %fd193;
	ld.global.f64 	%fd195, [%rd112+-5120];
	add.f64 	%fd196, %fd194, %fd195;
	ld.global.f64 	%fd197, [%rd112];
	add.f64 	%fd198, %fd196, %fd197;
	ld.global.f64 	%fd199, [%rd112+5120];
	add.f64 	%fd200, %fd198, %fd199;
	ld.global.f64 	%fd201, [%rd112+10240];
	add.f64 	%fd202, %fd200, %fd201;
	ld.global.f64 	%fd203, [%rd112+15360];
	add.f64 	%fd204, %fd202, %fd203;
	ld.global.f64 	%fd205, [%rd112+20480];
	add.f64 	%fd206, %fd204, %fd205;
	ld.global.f64 	%fd207, [%rd112+25600];
	add.f64 	%fd208, %fd206, %fd207;
	ld.global.f64 	%fd209, [%rd112+30720];
	add.f64 	%fd210, %fd208, %fd209;
	ld.global.f64 	%fd211, [%rd112+35840];
	add.f64 	%fd367, %fd210, %fd211;
	add.s32 	%r274, %r274, 10240;
	add.s32 	%r272, %r272, 16;
	add.s64 	%rd112, %rd112, 81920;
	setp.ne.s32 	%p27, %r272, 0;
	@%p27 bra 	$L__BB13_9;
$L__BB13_10:
	setp.eq.s32 	%p28, %r5, 0;
	@%p28 bra 	$L__BB13_19;
	and.b32  	%r12, %r4, 7;
	setp.lt.u32 	%p29, %r5, 8;
	@%p29 bra 	$L__BB13_13;
	mul.wide.u32 	%rd87, %r274, 8;
	add.s64 	%rd88, %rd2, %rd87;
	ld.global.f64 	%fd213, [%rd88];
	add.f64 	%fd214, %fd367, %fd213;
	ld.global.f64 	%fd215, [%rd88+5120];
	add.f64 	%fd216, %fd214, %fd215;
	ld.global.f64 	%fd217, [%rd88+10240];
	add.f64 	%fd218, %fd216, %fd217;
	ld.global.f64 	%fd219, [%rd88+15360];
	add.f64 	%fd220, %fd218, %fd219;
	ld.global.f64 	%fd221, [%rd88+20480];
	add.f64 	%fd222, %fd220, %fd221;
	ld.global.f64 	%fd223, [%rd88+25600];
	add.f64 	%fd224, %fd222, %fd223;
	ld.global.f64 	%fd225, [%rd88+30720];
	add.f64 	%fd226, %fd224, %fd225;
	ld.global.f64 	%fd227, [%rd88+35840];
	add.f64 	%fd367, %fd226, %fd227;
	add.s32 	%r274, %r274, 5120;
$L__BB13_13:
	setp.eq.s32 	%p30, %r12, 0;
	@%p30 bra 	$L__BB13_19;
	and.b32  	%r15, %r4, 3;
	setp.lt.u32 	%p31, %r12, 4;
	@%p31 bra 	$L__BB13_16;
	mul.wide.u32 	%rd89, %r274, 8;
	add.s64 	%rd90, %rd2, %rd89;
	ld.global.f64 	%fd229, [%rd90];
	add.f64 	%fd230, %fd367, %fd229;
	ld.global.f64 	%fd231, [%rd90+5120];
	add.f64 	%fd232, %fd230, %fd231;
	ld.global.f64 	%fd233, [%rd90+10240];
	add.f64 	%fd234, %fd232, %fd233;
	ld.global.f64 	%fd235, [%rd90+15360];
	add.f64 	%fd367, %fd234, %fd235;
	add.s32 	%r274, %r274, 2560;
$L__BB13_16:
	setp.eq.s32 	%p32, %r15, 0;
	@%p32 bra 	$L__BB13_19;
	mul.wide.u32 	%rd91, %r274, 8;
	add.s64 	%rd113, %rd2, %rd91;
	neg.s32 	%r277, %r15;
$L__BB13_18:
	.pragma "nounroll";
	ld.global.f64 	%fd236, [%rd113];
	add.f64 	%fd367, %fd367, %fd236;
	add.s64 	%rd113, %rd113, 5120;
	add.s32 	%r277, %r277, 1;
	setp.ne.s32 	%p33, %r277, 0;
	@%p33 bra 	$L__BB13_18;
$L__BB13_19:
	setp.lt.u32 	%p34, %r51, 640;
	@%p34 bra 	$L__BB13_24;
	// begin inline asm
	mov.u32 %r214, %laneid;
	// end inline asm
	mov.b64 	%rd102, %fd367;
	mov.b64 	{%r216, %r221}, %rd102;
	mov.b32 	%r222, 1;
	mov.b32 	%r263, 31;
	mov.b32 	%r264, -1;
	// begin inline asm
	shfl.sync.down.b32 %r215, %r216, %r222, %r263, %r264;
	// end inline asm
	// begin inline asm
	shfl.sync.down.b32 %r220, %r221, %r222, %r263, %r264;
	// end inline asm
	mov.b64 	%rd103, {%r215, %r220};
	mov.b64 	%fd307, %rd103;
	setp.gt.s32 	%p62, %r214, 30;
	add.f64 	%fd308, %fd367, %fd307;
	selp.f64 	%fd309, %fd367, %fd308, %p62;
	mov.b64 	%rd104, %fd309;
	mov.b64 	{%r226, %r231}, %rd104;
	mov.b32 	%r232, 2;
	// begin inline asm
	shfl.sync.down.b32 %r225, %r226, %r232, %r263, %r264;
	// end inline asm
	// begin inline asm
	shfl.sync.down.b32 %r230, %r231, %r232, %r263, %r264;
	// end inline asm
	mov.b64 	%rd105, {%r225, %r230};
	mov.b64 	%fd310, %rd105;
	setp.gt.s32 	%p63, %r214, 29;
	add.f64 	%fd311, %fd309, %fd310;
	selp.f64 	%fd312, %fd309, %fd311, %p63;
	mov.b64 	%rd106, %fd312;
	mov.b64 	{%r236, %r241}, %rd106;
	mov.b32 	%r242, 4;
	// begin inline asm
	shfl.sync.down.b32 %r235, %r236, %r242, %r263, %r264;
	// end inline asm
	// begin inline asm
	shfl.sync.down.b32 %r240, %r241, %r242, %r263, %r264;
	// end inline asm
	mov.b64 	%rd107, {%r235, %r240};
	mov.b64 	%fd313, %rd107;
	setp.gt.s32 	%p64, %r214, 27;
	add.f64 	%fd314, %fd312, %fd313;
	selp.f64 	%fd315, %fd312, %fd314, %p64;
	mov.b64 	%rd108, %fd315;
	mov.b64 	{%r246, %r251}, %rd108;
	mov.b32 	%r252, 8;
	// begin inline asm
	shfl.sync.down.b32 %r245, %r246, %r252, %r263, %r264;
	// end inline asm
	// begin inline asm
	shfl.sync.down.b32 %r250, %r251, %r252, %r263, %r264;
	// end inline asm
	mov.b64 	%rd109, {%r245, %r250};
	mov.b64 	%fd316, %rd109;
	setp.gt.s32 	%p65, %r214, 23;
	add.f64 	%fd317, %fd315, %fd316;
	selp.f64 	%fd318, %fd315, %fd317, %p65;
	mov.b64 	%rd110, %fd318;
	mov.b64 	{%r256, %r261}, %rd110;
	mov.b32 	%r262, 16;
	// begin inline asm
	shfl.sync.down.b32 %r255, %r256, %r262, %r263, %r264;
	// end inline asm
	// begin inline asm
	shfl.sync.down.b32 %r260, %r261, %r262, %r263, %r264;
	// end inline asm
	mov.b64 	%rd111, {%r255, %r260};
	mov.b64 	%fd319, %rd111;
	setp.gt.s32 	%p66, %r214, 15;
	add.f64 	%fd16, %fd318, %fd319;
	selp.f64 	%fd379, %fd318, %fd16, %p66;
	setp.ne.s32 	%p67, %r214, 0;
	@%p67 bra 	$L__BB13_22;
	shr.u32 	%r265, %r1, 2;
	and.b32  	%r266, %r265, 248;
	mov.u32 	%r267, _ZZN3cub18CUB_300001_SM_10006detail6reduce28DeviceReduceSingleTileKernelINS2_10policy_hubIdjN4cuda3std3__44plusIdEEE10Policy1000EN6thrust24THRUST_300001_SM_1000_NS6detail15normal_iteratorINSD_10device_ptrIdEEEEPdjS9_ddNS7_10__identityEEEvT0_T1_T2_T3_T4_T6_E12temp_storage;
	add.s32 	%r268, %r267, %r266;
	st.shared.f64 	[%r268+24], %fd16;
$L__BB13_22:
	bar.sync 	0;
	setp.ne.s32 	%p68, %r1, 0;
	@%p68 bra 	$L__BB13_50;
	ld.shared.f64 	%fd320, [_ZZN3cub18CUB_300001_SM_10006detail6reduce28DeviceReduceSingleTileKernelINS2_10policy_hubIdjN4cuda3std3__44plusIdEEE10Policy1000EN6thrust24THRUST_300001_SM_1000_NS6detail15normal_iteratorINSD_10device_ptrIdEEEEPdjS9_ddNS7_10__identityEEEvT0_T1_T2_T3_T4_T6_E12temp_storage+32];
	add.f64 	%fd321, %fd379, %fd320;
	ld.shared.f64 	%fd322, [_ZZN3cub18CUB_300001_SM_10006detail6reduce28DeviceReduceSingleTileKernelINS2_10policy_hubIdjN4cuda3std3__44plusIdEEE10Policy1000EN6thrust24THRUST_300001_SM_1000_NS6detail15normal_iteratorINSD_10device_ptrIdEEEEPdjS9_ddNS7_10__identityEEEvT0_T1_T2_T3_T4_T6_E12temp_storage+40];
	add.f64 	%fd323, %fd321, %fd322;
	ld.shared.f64 	%fd324, [_ZZN3cub18CUB_300001_SM_10006detail6reduce28DeviceReduceSingleTileKernelINS2_10policy_hubIdjN4cuda3std3__44plusIdEEE10Policy1000EN6thrust24THRUST_300001_SM_1000_NS6detail15normal_iteratorINSD_10device_ptrIdEEEEPdjS9_ddNS7_10__identityEEEvT0_T1_T2_T3_T4_T6_E12temp_storage+48];
	add.f64 	%fd325, %fd323, %fd324;
	ld.shared.f64 	%fd326, [_ZZN3cub18CUB_300001_SM_10006detail6reduce28DeviceReduceSingleTileKernelINS2_10policy_hubIdjN4cuda3std3__44plusIdEEE10Policy1000EN6thrust24THRUST_300001_SM_1000_NS6detail15normal_iteratorINSD_10device_ptrIdEEEEPdjS9_ddNS7_10__identityEEEvT0_T1_T2_T3_T4_T6_E12temp_storage+56];
	add.f64 	%fd327, %fd325, %fd326;
	ld.shared.f64 	%fd328, [_ZZN3cub18CUB_300001_SM_10006detail6reduce28DeviceReduceSingleTileKernelINS2_10policy_hubIdjN4cuda3std3__44plusIdEEE10Policy1000EN6thrust24THRUST_300001_SM_1000_NS6detail15normal_iteratorINSD_10device_ptrIdEEEEPdjS9_ddNS7_10__identityEEEvT0_T1_T2_T3_T4_T6_E12temp_storage+64];
	add.f64 	%fd329, %fd327, %fd328;
	ld.shared.f64 	%fd330, [_ZZN3cub18CUB_300001_SM_10006detail6reduce28DeviceReduceSingleTileKernelINS2_10policy_hubIdjN4cuda3std3__44plusIdEEE10Policy1000EN6thrust24THRUST_300001_SM_1000_NS6detail15normal_iteratorINSD_10device_ptrIdEEEEPdjS9_ddNS7_10__identityEEEvT0_T1_T2_T3_T4_T6_E12temp_storage+72];
	add.f64 	%fd331, %fd329, %fd330;
	ld.shared.f64 	%fd332, [_ZZN3cub18CUB_300001_SM_10006detail6reduce28DeviceReduceSingleTileKernelINS2_10policy_hubIdjN4cuda3std3__44plusIdEEE10Policy1000EN6thrust24THRUST_300001_SM_1000_NS6detail15normal_iteratorINSD_10device_ptrIdEEEEPdjS9_ddNS7_10__identityEEEvT0_T1_T2_T3_T4_T6_E12temp_storage+80];
	add.f64 	%fd333, %fd331, %fd332;
	ld.shared.f64 	%fd334, [_ZZN3cub18CUB_300001_SM_10006detail6reduce28DeviceReduceSingleTileKernelINS2_10policy_hubIdjN4cuda3std3__44plusIdEEE10Policy1000EN6thrust24THRUST_300001_SM_1000_NS6detail15normal_iteratorINSD_10device_ptrIdEEEEPdjS9_ddNS7_10__identityEEEvT0_T1_T2_T3_T4_T6_E12temp_storage+88];
	add.f64 	%fd335, %fd333, %fd334;
	ld.shared.f64 	%fd336, [_ZZN3cub18CUB_300001_SM_10006detail6reduce28DeviceReduceSingleTileKernelINS2_10policy_hubIdjN4cuda3std3__44plusIdEEE10Policy1000EN6thrust24THRUST_300001_SM_1000_NS6detail15normal_iteratorINSD_10device_ptrIdEEEEPdjS9_ddNS7_10__identityEEEvT0_T1_T2_T3_T4_T6_E12temp_storage+96];
	add.f64 	%fd337, %fd335, %fd336;
	ld.shared.f64 	%fd338, [_ZZN3cub18CUB_300001_SM_10006detail6reduce28DeviceReduceSingleTileKernelINS2_10policy_hubIdjN4cuda3std3__44plusIdEEE10Policy1000EN6thrust24THRUST_300001_SM_1000_NS6detail15normal_iteratorINSD_10device_ptrIdEEEEPdjS9_ddNS7_10__identityEEEvT0_T1_T2_T3_T4_T6_E12temp_storage+104];
	add.f64 	%fd339, %fd337, %fd338;
	ld.shared.f64 	%fd340, [_ZZN3cub18CUB_300001_SM_10006detail6reduce28DeviceReduceSingleTileKernelINS2_10policy_hubIdjN4cuda3std3__44plusIdEEE10Policy1000EN6thrust24THRUST_300001_SM_1000_NS6detail15normal_iteratorINSD_10device_ptrIdEEEEPdjS9_ddNS7_10__identityEEEvT0_T1_T2_T3_T4_T6_E12temp_storage+112];
	add.f64 	%fd341, %fd339, %fd340;
	ld.shared.f64 	%fd342, [_ZZN3cub18CUB_300001_SM_10006detail6reduce28DeviceReduceSingleTileKernelINS2_10policy_hubIdjN4cuda3std3__44plusIdEEE10Policy1000EN6thrust24THRUST_300001_SM_1000_NS6detail15normal_iteratorINSD_10device_ptrIdEEEEPdjS9_ddNS7_10__identityEEEvT0_T1_T2_T3_T4_T6_E12temp_storage+120];
	add.f64 	%fd343, %fd341, %fd342;
	ld.shared.f64 	%fd344, [_ZZN3cub18CUB_300001_SM_10006detail6reduce28DeviceReduceSingleTileKernelINS2_10policy_hubIdjN4cuda3std3__44plusIdEEE10Policy1000EN6thrust24THRUST_300001_SM_1000_NS6detail15normal_iteratorINSD_10device_ptrIdEEEEPdjS9_ddNS7_10__identityEEEvT0_T1_T2_T3_T4_T6_E12temp_storage+128];
	add.f64 	%fd345, %fd343, %fd344;
	ld.shared.f64 	%fd346, [_ZZN3cub18CUB_300001_SM_10006detail6reduce28DeviceReduceSingleTileKernelINS2_10policy_hubIdjN4cuda3std3__44plusIdEEE10Policy1000EN6thrust24THRUST_300001_SM_1000_NS6detail15normal_iteratorINSD_10device_ptrIdEEEEPdjS9_ddNS7_10__identityEEEvT0_T1_T2_T3_T4_T6_E12temp_storage+136];
	add.f64 	%fd347, %fd345, %fd346;
	ld.shared.f64 	%fd348, [_ZZN3cub18CUB_300001_SM_10006detail6reduce28DeviceReduceSingleTileKernelINS2_10policy_hubIdjN4cuda3std3__44plusIdEEE10Policy1000EN6thrust24THRUST_300001_SM_1000_NS6detail15normal_iteratorINSD_10device_ptrIdEEEEPdjS9_ddNS7_10__identityEEEvT0_T1_T2_T3_T4_T6_E12temp_storage+144];
	add.f64 	%fd349, %fd347, %fd348;
	ld.shared.f64 	%fd350, [_ZZN3cub18CUB_300001_SM_10006detail6reduce28DeviceReduceSingleTileKernelINS2_10policy_hubIdjN4cuda3std3__44plusIdEEE10Policy1000EN6thrust24THRUST_300001_SM_1000_NS6detail15normal_iteratorINSD_10device_ptrIdEEEEPdjS9_ddNS7_10__identityEEEvT0_T1_T2_T3_T4_T6_E12temp_storage+152];
	add.f64 	%fd351, %fd349, %fd350;
	ld.shared.f64 	%fd352, [_ZZN3cub18CUB_300001_SM_10006detail6reduce28DeviceReduceSingleTileKernelINS2_10policy_hubIdjN4cuda3std3__44plusIdEEE10Policy1000EN6thrust24THRUST_300001_SM_1000_NS6detail15normal_iteratorINSD_10device_ptrIdEEEEPdjS9_ddNS7_10__identityEEEvT0_T1_T2_T3_T4_T6_E12temp_storage+160];
	add.f64 	%fd353, %fd351, %fd352;
	ld.shared.f64 	%fd354, [_ZZN3cub18CUB_300001_SM_10006detail6reduce28DeviceReduceSingleTileKernelINS2_10policy_hubIdjN4cuda3std3__44plusIdEEE10Policy1000EN6thrust24THRUST_300001_SM_1000_NS6detail15normal_iteratorINSD_10device_ptrIdEEEEPdjS9_ddNS7_10__identityEEEvT0_T1_T2_T3_T4_T6_E12temp_storage+168];
	add.f64 	%fd355, %fd353, %fd354;
	ld.shared.f64 	%fd356, [_ZZN3cub18CUB_300001_SM_10006detail6reduce28DeviceReduceSingleTileKernelINS2_10policy_hubIdjN4cuda3std3__44plusIdEEE10Policy1000EN6thrust24THRUST_300001_SM_1000_NS6detail15normal_iteratorINSD_10device_ptrIdEEEEPdjS9_ddNS7_10__identityEEEvT0_T1_T2_T3_T4_T6_E12temp_storage+176];
	add.f64 	%fd379, %fd355, %fd356;
	bra.uni 	$L__BB13_50;
$L__BB13_24:
	// begin inline asm
	mov.u32 %r151, %laneid;
	// end inline asm
	and.b32  	%r202, %r1, 992;
	add.s32 	%r203, %r202, 32;
	setp.gt.u32 	%p35, %r203, %r51;
	not.b32 	%r204, %r202;
	add.s32 	%r205, %r51, %r204;
	selp.b32 	%r200, %r205, 31, %p35;
	mov.b64 	%rd92, %fd367;
	mov.b64 	{%r153, %r158}, %rd92;
	mov.b32 	%r159, 1;
	mov.b32 	%r201, -1;
	// begin inline asm
	shfl.sync.down.b32 %r152, %r153, %r159, %r200, %r201;
	// end inline asm
	// begin inline asm
	shfl.sync.down.b32 %r157, %r158, %r159, %r200, %r201;
	// end inline asm
	mov.b64 	%rd93, {%r152, %r157};
	mov.b64 	%fd237, %rd93;
	setp.lt.s32 	%p36, %r151, %r200;
	add.f64 	%fd238, %fd367, %fd237;
	selp.f64 	%fd239, %fd238, %fd367, %p36;
	mov.b64 	%rd94, %fd239;
	mov.b64 	{%r163, %r168}, %rd94;
	mov.b32 	%r169, 2;
	// begin inline asm
	shfl.sync.down.b32 %r162, %r163, %r169, %r200, %r201;
	// end inline asm
	// begin inline asm
	shfl.sync.down.b32 %r167, %r168, %r169, %r200, %r201;
	// end inline asm
	mov.b64 	%rd95, {%r162, %r167};
	mov.b64 	%fd240, %rd95;
	add.s32 	%r206, %r151, 2;
	setp.gt.s32 	%p37, %r206, %r200;
	add.f64 	%fd241, %fd239, %fd240;
	selp.f64 	%fd242, %fd239, %fd241, %p37;
	mov.b64 	%rd96, %fd242;
	mov.b64 	{%r173, %r178}, %rd96;
	mov.b32 	%r179, 4;
	// begin inline asm
	shfl.sync.down.b32 %r172, %r173, %r179, %r200, %r201;
	// end inline asm
	// begin inline asm
	shfl.sync.down.b32 %r177, %r178, %r179, %r200, %r201;
	// end inline asm
	mov.b64 	%rd97, {%r172, %r177};
	mov.b64 	%fd243, %rd97;
	add.s32 	%r207, %r151, 4;
	setp.gt.s32 	%p38, %r207, %r200;
	add.f64 	%fd244, %fd242, %fd243;
	selp.f64 	%fd245, %fd242, %fd244, %p38;
	mov.b64 	%rd98, %fd245;
	mov.b64 	{%r183, %r188}, %rd98;
	mov.b32 	%r189, 8;
	// begin inline asm
	shfl.sync.down.b32 %r182, %r183, %r189, %r200, %r201;
	// end inline asm
	// begin inline asm
	shfl.sync.down.b32 %r187, %r188, %r189, %r200, %r201;
	// end inline asm
	mov.b64 	%rd99, {%r182, %r187};
	mov.b64 	%fd246, %rd99;
	add.s32 	%r208, %r151, 8;
	setp.gt.s32 	%p39, %r208, %r200;
	add.f64 	%fd247, %fd245, %fd246;
	selp.f64 	%fd248, %fd245, %fd247, %p39;
	mov.b64 	%rd100, %fd248;
	mov.b64 	{%r193, %r198}, %rd100;
	mov.b32 	%r199, 16;
	// begin inline asm
	shfl.sync.down.b32 %r192, %r193, %r199, %r200, %r201;
	// end inline asm
	// begin inline asm
	shfl.sync.down.b32 %r197, %r198, %r199, %r200, %r201;
	// end inline asm
	mov.b64 	%rd101, {%r192, %r197};
	mov.b64 	%fd249, %rd101;
	add.s32 	%r209, %r151, 16;
	setp.gt.s32 	%p40, %r209, %r200;
	add.f64 	%fd250, %fd248, %fd249;
	selp.f64 	%fd379, %fd248, %fd250, %p40;
	setp.ne.s32 	%p41, %r151, 0;
	@%p41 bra 	$L__BB13_26;
	shr.u32 	%r210, %r1, 2;
	and.b32  	%r211, %r210, 248;
	mov.u32 	%r212, _ZZN3cub18CUB_300001_SM_10006detail6reduce28DeviceReduceSingleTileKernelINS2_10policy_hubIdjN4cuda3std3__44plusIdEEE10Policy1000EN6thrust24THRUST_300001_SM_1000_NS6detail15normal_iteratorINSD_10device_ptrIdEEEEPdjS9_ddNS7_10__identityEEEvT0_T1_T2_T3_T4_T6_E12temp_storage;
	add.s32 	%r213, %r212, %r211;
	st.shared.f64 	[%r213+24], %fd379;
$L__BB13_26:
	bar.sync 	0;
	setp.ne.s32 	%p42, %r1, 0;
	@%p42 bra 	$L__BB13_50;
	setp.gt.u32 	%p43, %r51, 32;
	ld.shared.f64 	%fd251, [_ZZN3cub18CUB_300001_SM_10006detail6reduce28DeviceReduceSingleTileKernelINS2_10policy_hubIdjN4cuda3std3__44plusIdEEE10Policy1000EN6thrust24THRUST_300001_SM_1000_NS6detail15normal_iteratorINSD_10device_ptrIdEEEEPdjS9_ddNS7_10__identityEEEvT0_T1_T2_T3_T4_T6_E12temp_storage+32];
	add.f64 	%fd252, %fd379, %fd251;
	selp.f64 	%fd253, %fd252, %fd379, %p43;
	setp.gt.u32 	%p44, %r51, 64;
	ld.shared.f64 	%fd254, [_ZZN3cub18CUB_300001_SM_10006detail6reduce28DeviceReduceSingleTileKernelINS2_10policy_hubIdjN4cuda3std3__44plusIdEEE10Policy1000EN6thrust24THRUST_300001_SM_1000_NS6detail15normal_iteratorINSD_10device_ptrIdEEEEPdjS9_ddNS7_10__identityEEEvT0_T1_T2_T3_T4_T6_E12temp_storage+40];
	add.f64 	%fd255, %fd254, %fd253;
	selp.f64 	%fd256, %fd255, %fd253, %p44;
	setp.gt.u32 	%p45, %r51, 96;
	ld.shared.f64 	%fd257, [_ZZN3cub18CUB_300001_SM_10006detail6reduce28DeviceReduceSingleTileKernelINS2_10policy_hubIdjN4cuda3std3__44plusIdEEE10Policy1000EN6thrust24THRUST_300001_SM_1000_NS6detail15normal_iteratorINSD_10device_ptrIdEEEEPdjS9_ddNS7_10__identityEEEvT0_T1_T2_T3_T4_T6_E12temp_storage+48];
	add.f64 	%fd258, %fd257, %fd256;
	selp.f64 	%fd259, %fd258, %fd256, %p45;
	setp.gt.u32 	%p46, %r51, 128;
	ld.shared.f64 	%fd260, [_ZZN3cub18CUB_300001_SM_10006detail6reduce28DeviceReduceSingleTileKernelINS2_10policy_hubIdjN4cuda3std3__44plusIdEEE10Policy1000EN6thrust24THRUST_300001_SM_1000_NS6detail15normal_iteratorINSD_10device_ptrIdEEEEPdjS9_ddNS7_10__identityEEEvT0_T1_T2_T3_T4_T6_E12temp_storage+56];
	add.f64 	%fd261, %fd260, %fd259;
	selp.f64 	%fd262, %fd261, %fd259, %p46;
	setp.gt.u32 	%p47, %r51, 160;
	ld.shared.f64 	%fd263, [_ZZN3cub18CUB_300001_SM_10006detail6reduce28DeviceReduceSingleTileKernelINS2_10policy_hubIdjN4cuda3std3__44plusIdEEE10Policy1000EN6thrust24THRUST_300001_SM_1000_NS6detail15normal_iteratorINSD_10device_ptrIdEEEEPdjS9_ddNS7_10__identityEEEvT0_T1_T2_T3_T4_T6_E12temp_storage+64];
	add.f64 	%fd264, %fd263, %fd262;
	selp.f64 	%fd265, %fd264, %fd262, %p47;
	setp.gt.u32 	%p48, %r51, 192;
	ld.shared.f64 	%fd266, [_ZZN3cub18CUB_300001_SM_10006detail6reduce28DeviceReduceSingleTileKernelINS2_10policy_hubIdjN4cuda3std3__44plusIdEEE10Policy1000EN6thrust24THRUST_300001_SM_1000_NS6detail15normal_iteratorINSD_10device_ptrIdEEEEPdjS9_ddNS7_10__identityEEEvT0_T1_T2_T3_T4_T6_E12temp_storage+72];
	add.f64 	%fd267, %fd266, %fd265;
	selp.f64 	%fd268, %fd267, %fd265, %p48;
	setp.gt.u32 	%p49, %r51, 224;
	ld.shared.f64 	%fd269, [_ZZN3cub18CUB_300001_SM_10006detail6reduce28DeviceReduceSingleTileKernelINS2_10policy_hubIdjN4cuda3std3__44plusIdEEE10Policy1000EN6thrust24THRUST_300001_SM_1000_NS6detail15normal_iteratorINSD_10device_ptrIdEEEEPdjS9_ddNS7_10__identityEEEvT0_T1_T2_T3_T4_T6_E12temp_storage+80];
	add.f64 	%fd270, %fd269, %fd268;
	selp.f64 	%fd271, %fd270, %fd268, %p49;
	setp.gt.u32 	%p50, %r51, 256;
	ld.shared.f64 	%fd272, [_ZZN3cub18CUB_300001_SM_10006detail6reduce28DeviceReduceSingleTileKernelINS2_10policy_hubIdjN4cuda3std3__44plusIdEEE10Policy1000EN6thrust24THRUST_300001_SM_1000_NS6detail15normal_iteratorINSD_10device_ptrIdEEEEPdjS9_ddNS7_10__identityEEEvT0_T1_T2_T3_T4_T6_E12temp_storage+88];
	add.f64 	%fd273, %fd272, %fd271;
	selp.f64 	%fd274, %fd273, %fd271, %p50;
	setp.gt.u32 	%p51, %r51, 288;
	ld.shared.f64 	%fd275, [_ZZN3cub18CUB_300001_SM_10006detail6reduce28DeviceReduceSingleTileKernelINS2_10policy_hubIdjN4cuda3std3__44plusIdEEE10Policy1000EN6thrust24THRUST_300001_SM_1000_NS6detail15normal_iteratorINSD_10device_ptrIdEEEEPdjS9_ddNS7_10__identityEEEvT0_T1_T2_T3_T4_T6_E12temp_storage+96];
	add.f64 	%fd276, %fd275, %fd274;
	selp.f64 	%fd277, %fd276, %fd274, %p51;
	setp.gt.u32 	%p52, %r51, 320;
	ld.shared.f64 	%fd278, [_ZZN3cub18CUB_300001_SM_10006detail6reduce28DeviceReduceSingleTileKernelINS2_10policy_hubIdjN4cuda3std3__44plusIdEEE10Policy1000EN6thrust24THRUST_300001_SM_1000_NS6detail15normal_iteratorINSD_10device_ptrIdEEEEPdjS9_ddNS7_10__identityEEEvT0_T1_T2_T3_T4_T6_E12temp_storage+104];
	add.f64 	%fd279, %fd278, %fd277;
	selp.f64 	%fd280, %fd279, %fd277, %p52;
	setp.gt.u32 	%p53, %r51, 352;
	ld.shared.f64 	%fd281, [_ZZN3cub18CUB_300001_SM_10006detail6reduce28DeviceReduceSingleTileKernelINS2_10policy_hubIdjN4cuda3std3__44plusIdEEE10Policy1000EN6thrust24THRUST_300001_SM_1000_NS6detail15normal_iteratorINSD_10device_ptrIdEEEEPdjS9_ddNS7_10__identityEEEvT0_T1_T2_T3_T4_T6_E12temp_storage+112];
	add.f64 	%fd282, %fd281, %fd280;
	selp.f64 	%fd283, %fd282, %fd280, %p53;
	setp.gt.u32 	%p54, %r51, 384;
	ld.shared.f64 	%fd284, [_ZZN3cub18CUB_300001_SM_10006detail6reduce28DeviceReduceSingleTileKernelINS2_10policy_hubIdjN4cuda3std3__44plusIdEEE10Policy1000EN6thrust24THRUST_300001_SM_1000_NS6detail15normal_iteratorINSD_10device_ptrIdEEEEPdjS9_ddNS7_10__identityEEEvT0_T1_T2_T3_T4_T6_E12temp_storage+120];
	add.f64 	%fd285, %fd284, %fd283;
	selp.f64 	%fd286, %fd285, %fd283, %p54;
	setp.gt.u32 	%p55, %r51, 416;
	ld.shared.f64 	%fd287, [_ZZN3cub18CUB_300001_SM_10006detail6reduce28DeviceReduceSingleTileKernelINS2_10policy_hubIdjN4cuda3std3__44plusIdEEE10Policy1000EN6thrust24THRUST_300001_SM_1000_NS6detail15normal_iteratorINSD_10device_ptrIdEEEEPdjS9_ddNS7_10__identityEEEvT0_T1_T2_T3_T4_T6_E12temp_storage+128];
	add.f64 	%fd288, %fd287, %fd286;
	selp.f64 	%fd289, %fd288, %fd286, %p55;
	setp.gt.u32 	%p56, %r51, 448;
	ld.shared.f64 	%fd290, [_ZZN3cub18CUB_300001_SM_10006detail6reduce28DeviceReduceSingleTileKernelINS2_10policy_hubIdjN4cuda3std3__44plusIdEEE10Policy1000EN6thrust24THRUST_300001_SM_1000_NS6detail15normal_iteratorINSD_10device_ptrIdEEEEPdjS9_ddNS7_10__identityEEEvT0_T1_T2_T3_T4_T6_E12temp_storage+136];
	add.f64 	%fd291, %fd290, %fd289;
	selp.f64 	%fd292, %fd291, %fd289, %p56;
	setp.gt.u32 	%p57, %r51, 480;
	ld.shared.f64 	%fd293, [_ZZN3cub18CUB_300001_SM_10006detail6reduce28DeviceReduceSingleTileKernelINS2_10policy_hubIdjN4cuda3std3__44plusIdEEE10Policy1000EN6thrust24THRUST_300001_SM_1000_NS6detail15normal_iteratorINSD_10device_ptrIdEEEEPdjS9_ddNS7_10__identityEEEvT0_T1_T2_T3_T4_T6_E12temp_storage+144];
	add.f64 	%fd294, %fd293, %fd292;
	selp.f64 	%fd295, %fd294, %fd292, %p57;
	setp.gt.u32 	%p58, %r51, 512;
	ld.shared.f64 	%fd296, [_ZZN3cub18CUB_300001_SM_10006detail6reduce28DeviceReduceSingleTileKernelINS2_10policy_hubIdjN4cuda3std3__44plusIdEEE10Policy1000EN6thrust24THRUST_300001_SM_1000_NS6detail15normal_iteratorINSD_10device_ptrIdEEEEPdjS9_ddNS7_10__identityEEEvT0_T1_T2_T3_T4_T6_E12temp_storage+152];
	add.f64 	%fd297, %fd296, %fd295;
	selp.f64 	%fd298, %fd297, %fd295, %p58;
	setp.gt.u32 	%p59, %r51, 544;
	ld.shared.f64 	%fd299, [_ZZN3cub18CUB_300001_SM_10006detail6reduce28DeviceReduceSingleTileKernelINS2_10policy_hubIdjN4cuda3std3__44plusIdEEE10Policy1000EN6thrust24THRUST_300001_SM_1000_NS6detail15normal_iteratorINSD_10device_ptrIdEEEEPdjS9_ddNS7_10__identityEEEvT0_T1_T2_T3_T4_T6_E12temp_storage+160];
	add.f64 	%fd300, %fd299, %fd298;
	selp.f64 	%fd301, %fd300, %fd298, %p59;
	setp.gt.u32 	%p60, %r51, 576;
	ld.shared.f64 	%fd302, [_ZZN3cub18CUB_300001_SM_10006detail6reduce28DeviceReduceSingleTileKernelINS2_10policy_hubIdjN4cuda3std3__44plusIdEEE10Policy1000EN6thrust24THRUST_300001_SM_1000_NS6detail15normal_iteratorINSD_10device_ptrIdEEEEPdjS9_ddNS7_10__identityEEEvT0_T1_T2_T3_T4_T6_E12temp_storage+168];
	add.f64 	%fd303, %fd302, %fd301;
	selp.f64 	%fd304, %fd303, %fd301, %p60;
	setp.gt.u32 	%p61, %r51, 608;
	ld.shared.f64 	%fd305, [_ZZN3cub18CUB_300001_SM_10006detail6reduce28DeviceReduceSingleTileKernelINS2_10policy_hubIdjN4cuda3std3__44plusIdEEE10Policy1000EN6thrust24THRUST_300001_SM_1000_NS6detail15normal_iteratorINSD_10device_ptrIdEEEEPdjS9_ddNS7_10__identityEEEvT0_T1_T2_T3_T4_T6_E12temp_storage+176];
	add.f64 	%fd306, %fd305, %fd304;
	selp.f64 	%fd379, %fd306, %fd304, %p61;
	bra.uni 	$L__BB13_50;
$L__BB13_28:
	mov.u32 	%r21, %tid.x;
	mul.wide.u32 	%rd11, %r21, 8;
	add.s64 	%rd12, %rd2, %rd11;
	ld.global.f64 	%fd43, [%rd12];
	ld.global.f64 	%fd44, [%rd12+5120];
	ld.global.f64 	%fd45, [%rd12+10240];
	ld.global.f64 	%fd46, [%rd12+15360];
	ld.global.f64 	%fd47, [%rd12+20480];
	ld.global.f64 	%fd48, [%rd12+25600];
	ld.global.f64 	%fd49, [%rd12+30720];
	ld.global.f64 	%fd50, [%rd12+35840];
	add.f64 	%fd51, %fd43, %fd44;
	add.f64 	%fd52, %fd51, %fd45;
	add.f64 	%fd53, %fd52, %fd46;
	add.f64 	%fd54, %fd53, %fd47;
	add.f64 	%fd55, %fd54, %fd48;
	add.f64 	%fd56, %fd55, %fd49;
	add.f64 	%fd378, %fd56, %fd50;
	add.s32 	%r22, %r51, -5120;
	setp.lt.u32 	%p3, %r22, 5120;
	mov.b32 	%r279, 5120;
	@%p3 bra 	$L__BB13_32;
	mov.b32 	%r279, 5120;
$L__BB13_30:
	add.s32 	%r54, %r21, %r279;
	mul.wide.u32 	%rd13, %r54, 8;
	add.s64 	%rd14, %rd2, %rd13;
	ld.global.f64 	%fd57, [%rd14];
	ld.global.f64 	%fd58, [%rd14+5120];
	ld.global.f64 	%fd59, [%rd14+10240];
	ld.global.f64 	%fd60, [%rd14+15360];
	ld.global.f64 	%fd61, [%rd14+20480];
	ld.global.f64 	%fd62, [%rd14+25600];
	ld.global.f64 	%fd63, [%rd14+30720];
	ld.global.f64 	%fd64, [%rd14+35840];
	add.f64 	%fd65, %fd378, %fd57;
	add.f64 	%fd66, %fd65, %fd58;
	add.f64 	%fd67, %fd66, %fd59;
	add.f64 	%fd68, %fd67, %fd60;
	add.f64 	%fd69, %fd68, %fd61;
	add.f64 	%fd70, %fd69, %fd62;
	add.f64 	%fd71, %fd70, %fd63;
	add.f64 	%fd378, %fd71, %fd64;
	sub.s32 	%r55, %r51, %r279;
	setp.lt.u32 	%p4, %r55, 5120;
	@%p4 bra 	$L__BB13_46;
	add.s32 	%r279, %r279, 5120;
	setp.le.u32 	%p5, %r279, %r22;
	@%p5 bra 	$L__BB13_30;
$L__BB13_32:
	setp.le.u32 	%p6, %r51, %r279;
	sub.s32 	%r56, %r51, %r279;
	setp.ge.s32 	%p7, %r21, %r56;
	or.pred  	%p8, %p6, %p7;
	@%p8 bra 	$L__BB13_46;
	not.b32 	%r58, %r21;
	add.s32 	%r59, %r51, %r58;
	sub.s32 	%r60, %r59, %r279;
	mul.hi.u32 	%r61, %r60, -858993459;
	shr.u32 	%r62, %r61, 9;
	add.s32 	%r26, %r62, 1;
	and.b32  	%r27, %r26, 15;
	setp.lt.u32 	%p9, %r60, 9600;
	mov.u32 	%r284, %r21;
	@%p9 bra 	$L__BB13_37;
	or.b32  	%r282, %r21, 5120;
	add.s32 	%r281, %r21, %r279;
	and.b32  	%r63, %r26, 16777200;
	neg.s32 	%r280, %r63;
$L__BB13_35:
	.pragma "nounroll";
	mul.wide.u32 	%rd15, %r281, 8;
	add.s64 	%rd16, %rd2, %rd15;
	ld.global.f64 	%fd73, [%rd16];
	add.f64 	%fd74, %fd378, %fd73;
	add.s32 	%r64, %r281, 640;
	mul.wide.u32 	%rd17, %r64, 8;
	add.s64 	%rd18, %rd2, %rd17;
	ld.global.f64 	%fd75, [%rd18];
	add.f64 	%fd76, %fd74, %fd75;
	add.s32 	%r65, %r281, 1280;
	mul.wide.u32 	%rd19, %r65, 8;
	add.s64 	%rd20, %rd2, %rd19;
	ld.global.f64 	%fd77, [%rd20];
	add.f64 	%fd78, %fd76, %fd77;
	add.s32 	%r66, %r281, 1920;
	mul.wide.u32 	%rd21, %r66, 8;
	add.s64 	%rd22, %rd2, %rd21;
	ld.global.f64 	%fd79, [%rd22];
	add.f64 	%fd80, %fd78, %fd79;
	add.s32 	%r67, %r281, 2560;
	mul.wide.u32 	%rd23, %r67, 8;
	add.s64 	%rd24, %rd2, %rd23;
	ld.global.f64 	%fd81, [%rd24];
	add.f64 	%fd82, %fd80, %fd81;
	add.s32 	%r68, %r281, 3200;
	mul.wide.u32 	%rd25, %r68, 8;
	add.s64 	%rd26, %rd2, %rd25;
	ld.global.f64 	%fd83, [%rd26];
	add.f64 	%fd84, %fd82, %fd83;
	add.s32 	%r69, %r281, 3840;
	mul.wide.u32 	%rd27, %r69, 8;
	add.s64 	%rd28, %rd2, %rd27;
	ld.global.f64 	%fd85, [%rd28];
	add.f64 	%fd86, %fd84, %fd85;
	add.s32 	%r70, %r281, 4480;
	mul.wide.u32 	%rd29, %r70, 8;
	add.s64 	%rd30, %rd2, %rd29;
	ld.global.f64 	%fd87, [%rd30];
	add.f64 	%fd88, %fd86, %fd87;
	add.s32 	%r71, %r281, 5120;
	mul.wide.u32 	%rd31, %r71, 8;
	add.s64 	%rd32, %rd2, %rd31;
	ld.global.f64 	%fd89, [%rd32];
	add.f64 	%fd90, %fd88, %fd89;
	add.s32 	%r72, %r281, 5760;
	mul.wide.u32 	%rd33, %r72, 8;
	add.s64 	%rd34, %rd2, %rd33;
	ld.global.f64 	%fd91, [%rd34];
	add.f64 	%fd92, %fd90, %fd91;
	add.s32 	%r73, %r281, 6400;
	mul.wide.u32 	%rd35, %r73, 8;
	add.s64 	%rd36, %rd2, %rd35;
	ld.global.f64 	%fd93, [%rd36];
	add.f64 	%fd94, %fd92, %fd93;
	add.s32 	%r74, %r281, 7040;
	mul.wide.u32 	%rd37, %r74, 8;
	add.s64 	%rd38, %rd2, %rd37;
	ld.global.f64 	%fd95, [%rd38];
	add.f64 	%fd96, %fd94, %fd95;
	add.s32 	%r75, %r281, 7680;
	mul.wide.u32 	%rd39, %r75, 8;
	add.s64 	%rd40, %rd2, %rd39;
	ld.global.f64 	%fd97, [%rd40];
	add.f64 	%fd98, %fd96, %fd97;
	add.s32 	%r76, %r281, 8320;
	mul.wide.u32 	%rd41, %r76, 8;
	add.s64 	%rd42, %rd2, %rd41;
	ld.global.f64 	%fd99, [%rd42];
	add.f64 	%fd100, %fd98, %fd99;
	add.s32 	%r77, %r281, 8960;
	mul.wide.u32 	%rd43, %r77, 8;
	add.s64 	%rd44, %rd2, %rd43;
	ld.global.f64 	%fd101, [%rd44];
	add.f64 	%fd102, %fd100, %fd101;
	add.s32 	%r78, %r281, 9600;
	mul.wide.u32 	%rd45, %r78, 8;
	add.s64 	%rd46, %rd2, %rd45;
	ld.global.f64 	%fd103, [%rd46];
	add.f64 	%fd378, %fd102, %fd103;
	add.s32 	%r282, %r282, 10240;
	add.s32 	%r281, %r281, 10240;
	add.s32 	%r280, %r280, 16;
	setp.ne.s32 	%p10, %r280, 0;
	@%p10 bra 	$L__BB13_35;
	add.s32 	%r284, %r282, -5120;
$L__BB13_37:
	setp.eq.s32 	%p11, %r27, 0;
	@%p11 bra 	$L__BB13_46;
	and.b32  	%r39, %r26, 7;
	setp.lt.u32 	%p12, %r27, 8;
	@%p12 bra 	$L__BB13_40;
	add.s32 	%r79, %r284, %r279;
	mul.wide.u32 	%rd47, %r79, 8;
	add.s64 	%rd48, %rd2, %rd47;
	ld.global.f64 	%fd105, [%rd48];
	add.f64 	%fd106, %fd378, %fd105;
	add.s32 	%r80, %r79, 640;
	mul.wide.u32 	%rd49, %r80, 8;
	add.s64 	%rd50, %rd2, %rd49;
	ld.global.f64 	%fd107, [%rd50];
	add.f64 	%fd108, %fd106, %fd107;
	add.s32 	%r81, %r79, 1280;
	mul.wide.u32 	%rd51, %r81, 8;
	add.s64 	%rd52, %rd2, %rd51;
	ld.global.f64 	%fd109, [%rd52];
	add.f64 	%fd110, %fd108, %fd109;
	add.s32 	%r82, %r79, 1920;
	mul.wide.u32 	%rd53, %r82, 8;
	add.s64 	%rd54, %rd2, %rd53;
	ld.global.f64 	%fd111, [%rd54];
	add.f64 	%fd112, %fd110, %fd111;
	add.s32 	%r83, %r79, 2560;
	mul.wide.u32 	%rd55, %r83, 8;
	add.s64 	%rd56, %rd2, %rd55;
	ld.global.f64 	%fd113, [%rd56];
	add.f64 	%fd114, %fd112, %fd113;
	add.s32 	%r84, %r79, 3200;
	mul.wide.u32 	%rd57, %r84, 8;
	add.s64 	%rd58, %rd2, %rd57;
	ld.global.f64 	%fd115, [%rd58];
	add.f64 	%fd116, %fd114, %fd115;
	add.s32 	%r85, %r79, 3840;
	mul.wide.u32 	%rd59, %r85, 8;
	add.s64 	%rd60, %rd2, %rd59;
	ld.global.f64 	%fd117, [%rd60];
	add.f64 	%fd118, %fd116, %fd117;
	add.s32 	%r86, %r79, 4480;
	mul.wide.u32 	%rd61, %r86, 8;
	add.s64 	%rd62, %rd2, %rd61;
	ld.global.f64 	%fd119, [%rd62];
	add.f64 	%fd378, %fd118, %fd119;
	add.s32 	%r284, %r284, 5120;
$L__BB13_40:
	setp.eq.s32 	%p13, %r39, 0;
	@%p13 bra 	$L__BB13_46;
	and.b32  	%r42, %r26, 3;
	setp.lt.u32 	%p14, %r39, 4;
	@%p14 bra 	$L__BB13_43;
	add.s32 	%r87, %r284, %r279;
	mul.wide.u32 	%rd63, %r87, 8;
	add.s64 	%rd64, %rd2, %rd63;
	ld.global.f64 	%fd121, [%rd64];
	add.f64 	%fd122, %fd378, %fd121;
	add.s32 	%r88, %r87, 640;
	mul.wide.u32 	%rd65, %r88, 8;
	add.s64 	%rd66, %rd2, %rd65;
	ld.global.f64 	%fd123, [%rd66];
	add.f64 	%fd124, %fd122, %fd123;
	add.s32 	%r89, %r87, 1280;
	mul.wide.u32 	%rd67, %r89, 8;
	add.s64 	%rd68, %rd2, %rd67;
	ld.global.f64 	%fd125, [%rd68];
	add.f64 	%fd126, %fd124, %fd125;
	add.s32 	%r90, %r87, 1920;
	mul.wide.u32 	%rd69, %r90, 8;
	add.s64 	%rd70, %rd2, %rd69;
	ld.global.f64 	%fd127, [%rd70];
	add.f64 	%fd378, %fd126, %fd127;
	add.s32 	%r284, %r284, 2560;
$L__BB13_43:
	setp.eq.s32 	%p15, %r42, 0;
	@%p15 bra 	$L__BB13_46;
	add.s32 	%r287, %r284, %r279;
	neg.s32 	%r286, %r42;
$L__BB13_45:
	.pragma "nounroll";
	mul.wide.u32 	%rd71, %r287, 8;
	add.s64 	%rd72, %rd2, %rd71;
	ld.global.f64 	%fd128, [%rd72];
	add.f64 	%fd378, %fd378, %fd128;
	add.s32 	%r287, %r287, 640;
	add.s32 	%r286, %r286, 1;
	setp.ne.s32 	%p16, %r286, 0;
	@%p16 bra 	$L__BB13_45;
$L__BB13_46:
	// begin inline asm
	mov.u32 %r91, %laneid;
	// end inline asm
	mov.b64 	%rd73, %fd378;
	mov.b64 	{%r93, %r98}, %rd73;
	mov.b32 	%r99, 1;
	mov.b32 	%r140, 31;
	mov.b32 	%r141, -1;
	// begin inline asm
	shfl.sync.down.b32 %r92, %r93, %r99, %r140, %r141;
	// end inline asm
	// begin inline asm
	shfl.sync.down.b32 %r97, %r98, %r99, %r140, %r141;
	// end inline asm
	mov.b64 	%rd74, {%r92, %r97};
	mov.b64 	%fd129, %rd74;
	setp.gt.s32 	%p17, %r91, 30;
	add.f64 	%fd130, %fd378, %fd129;
	selp.f64 	%fd131, %fd378, %fd130, %p17;
	mov.b64 	%rd75, %fd131;
	mov.b64 	{%r103, %r108}, %rd75;
	mov.b32 	%r109, 2;
	// begin inline asm
	shfl.sync.down.b32 %r102, %r103, %r109, %r140, %r141;
	// end inline asm
	// begin inline asm
	shfl.sync.down.b32 %r107, %r108, %r109, %r140, %r141;
	// end inline asm
	mov.b64 	%rd76, {%r102, %r107};
	mov.b64 	%fd132, %rd76;
	setp.gt.s32 	%p18, %r91, 29;
	add.f64 	%fd133, %fd131, %fd132;
	selp.f64 	%fd134, %fd131, %fd133, %p18;
	mov.b64 	%rd77, %fd134;
	mov.b64 	{%r113, %r118}, %rd77;
	mov.b32 	%r119, 4;
	// begin inline asm
	shfl.sync.down.b32 %r112, %r113, %r119, %r140, %r141;
	// end inline asm
	// begin inline asm
	shfl.sync.down.b32 %r117, %r118, %r119, %r140, %r141;
	// end inline asm
	mov.b64 	%rd78, {%r112, %r117};
	mov.b64 	%fd135, %rd78;
	setp.gt.s32 	%p19, %r91, 27;
	add.f64 	%fd136, %fd134, %fd135;
	selp.f64 	%fd137, %fd134, %fd136, %p19;
	mov.b64 	%rd79, %fd137;
	mov.b64 	{%r123, %r128}, %rd79;
	mov.b32 	%r129, 8;
	// begin inline asm
	shfl.sync.down.b32 %r122, %r123, %r129, %r140, %r141;
	// end inline asm
	// begin inline asm
	shfl.sync.down.b32 %r127, %r128, %r129, %r140, %r141;
	// end inline asm
	mov.b64 	%rd80, {%r122, %r127};
	mov.b64 	%fd138, %rd80;
	setp.gt.s32 	%p20, %r91, 23;
	add.f64 	%fd139, %fd137, %fd138;
	selp.f64 	%fd140, %fd137, %fd139, %p20;
	mov.b64 	%rd81, %fd140;
	mov.b64 	{%r133, %r138}, %rd81;
	mov.b32 	%r139, 16;
	// begin inline asm
	shfl.sync.down.b32 %r132, %r133, %r139, %r140, %r141;
	// end inline asm
	// begin inline asm
	shfl.sync.down.b32 %r137, %r138, %r139, %r140, %r141;
	// end inline asm
	mov.b64 	%rd82, {%r132, %r137};
	mov.b64 	%fd141, %rd82;
	setp.gt.s32 	%p21, %r91, 15;
	add.f64 	%fd38, %fd140, %fd141;
	selp.f64 	%fd379, %fd140, %fd38, %p21;
	setp.ne.s32 	%p22, %r91, 0;
	@%p22 bra 	$L__BB13_48;
	shr.u32 	%r142, %r21, 2;
	and.b32  	%r143, %r142, 248;
	mov.u32 	%r144, _ZZN3cub18CUB_300001_SM_10006detail6reduce28DeviceReduceSingleTileKernelINS2_10policy_hubIdjN4cuda3std3__44plusIdEEE10Policy1000EN6thrust24THRUST_300001_SM_1000_NS6detail15normal_iteratorINSD_10device_ptrIdEEEEPdjS9_ddNS7_10__identityEEEvT0_T1_T2_T3_T4_T6_E12temp_storage;
	add.s32 	%r145, %r144, %r143;
	st.shared.f64 	[%r145+24], %fd38;
$L__BB13_48:
	bar.sync 	0;
	setp.ne.s32 	%p23, %r21, 0;
	@%p23 bra 	$L__BB13_50;
	ld.shared.f64 	%fd142, [_ZZN3cub18CUB_300001_SM_10006detail6reduce28DeviceReduceSingleTileKernelINS2_10policy_hubIdjN4cuda3std3__44plusIdEEE10Policy1000EN6thrust24THRUST_300001_SM_1000_NS6detail15normal_iteratorINSD_10device_ptrIdEEEEPdjS9_ddNS7_10__identityEEEvT0_T1_T2_T3_T4_T6_E12temp_storage+32];
	add.f64 	%fd143, %fd379, %fd142;
	ld.shared.f64 	%fd144, [_ZZN3cub18CUB_300001_SM_10006detail6reduce28DeviceReduceSingleTileKernelINS2_10policy_hubIdjN4cuda3std3__44plusIdEEE10Policy1000EN6thrust24THRUST_300001_SM_1000_NS6detail15normal_iteratorINSD_10device_ptrIdEEEEPdjS9_ddNS7_10__identityEEEvT0_T1_T2_T3_T4_T6_E12temp_storage+40];
	add.f64 	%fd145, %fd143, %fd144;
	ld.shared.f64 	%fd146, [_ZZN3cub18CUB_300001_SM_10006detail6reduce28DeviceReduceSingleTileKernelINS2_10policy_hubIdjN4cuda3std3__44plusIdEEE10Policy1000EN6thrust24THRUST_300001_SM_1000_NS6detail15normal_iteratorINSD_10device_ptrIdEEEEPdjS9_ddNS7_10__identityEEEvT0_T1_T2_T3_T4_T6_E12temp_storage+48];
	add.f64 	%fd147, %fd145, %fd146;
	ld.shared.f64 	%fd148, [_ZZN3cub18CUB_300001_SM_10006detail6reduce28DeviceReduceSingleTileKernelINS2_10policy_hubIdjN4cuda3std3__44plusIdEEE10Policy1000EN6thrust24THRUST_300001_SM_1000_NS6detail15normal_iteratorINSD_10device_ptrIdEEEEPdjS9_ddNS7_10__identityEEEvT0_T1_T2_T3_T4_T6_E12temp_storage+56];
	add.f64 	%fd149, %fd147, %fd148;
	ld.shared.f64 	%fd150, [_ZZN3cub18CUB_300001_SM_10006detail6reduce28DeviceReduceSingleTileKernelINS2_10policy_hubIdjN4cuda3std3__44plusIdEEE10Policy1000EN6thrust24THRUST_300001_SM_1000_NS6detail15normal_iteratorINSD_10device_ptrIdEEEEPdjS9_ddNS7_10__identityEEEvT0_T1_T2_T3_T4_T6_E12temp_storage+64];
	add.f64 	%fd151, %fd149, %fd150;
	ld.shared.f64 	%fd152, [_ZZN3cub18CUB_300001_SM_10006detail6reduce28DeviceReduceSingleTileKernelINS2_10policy_hubIdjN4cuda3std3__44plusIdEEE10Policy1000EN6thrust24THRUST_300001_SM_1000_NS6detail15normal_iteratorINSD_10device_ptrIdEEEEPdjS9_ddNS7_10__identityEEEvT0_T1_T2_T3_T4_T6_E12temp_storage+72];
	add.f64 	%fd153, %fd151, %fd152;
	ld.shared.f64 	%fd154, [_ZZN3cub18CUB_300001_SM_10006detail6reduce28DeviceReduceSingleTileKernelINS2_10policy_hubIdjN4cuda3std3__44plusIdEEE10Policy1000EN6thrust24THRUST_300001_SM_1000_NS6detail15normal_iteratorINSD_10device_ptrIdEEEEPdjS9_ddNS7_10__identityEEEvT0_T1_T2_T3_T4_T6_E12temp_storage+80];
	add.f64 	%fd155, %fd153, %fd154;
	ld.shared.f64 	%fd156, [_ZZN3cub18CUB_300001_SM_10006detail6reduce28DeviceReduceSingleTileKernelINS2_10policy_hubIdjN4cuda3std3__44plusIdEEE10Policy1000EN6thrust24THRUST_300001_SM_1000_NS6detail15normal_iteratorINSD_10device_ptrIdEEEEPdjS9_ddNS7_10__identityEEEvT0_T1_T2_T3_T4_T6_E12temp_storage+88];
	add.f64 	%fd157, %fd155, %fd156;
	ld.shared.f64 	%fd158, [_ZZN3cub18CUB_300001_SM_10006detail6reduce28DeviceReduceSingleTileKernelINS2_10policy_hubIdjN4cuda3std3__44plusIdEEE10Policy1000EN6thrust24THRUST_300001_SM_1000_NS6detail15normal_iteratorINSD_10device_ptrIdEEEEPdjS9_ddNS7_10__identityEEEvT0_T1_T2_T3_T4_T6_E12temp_storage+96];
	add.f64 	%fd159, %fd157, %fd158;
	ld.shared.f64 	%fd160, [_ZZN3cub18CUB_300001_SM_10006detail6reduce28DeviceReduceSingleTileKernelINS2_10policy_hubIdjN4cuda3std3__44plusIdEEE10Policy1000EN6thrust24THRUST_300001_SM_1000_NS6detail15normal_iteratorINSD_10device_ptrIdEEEEPdjS9_ddNS7_10__identityEEEvT0_T1_T2_T3_T4_T6_E12temp_storage+104];
	add.f64 	%fd161, %fd159, %fd160;
	ld.shared.f64 	%fd162, [_ZZN3cub18CUB_300001_SM_10006detail6reduce28DeviceReduceSingleTileKernelINS2_10policy_hubIdjN4cuda3std3__44plusIdEEE10Policy1000EN6thrust24THRUST_300001_SM_1000_NS6detail15normal_iteratorINSD_10device_ptrIdEEEEPdjS9_ddNS7_10__identityEEEvT0_T1_T2_T3_T4_T6_E12temp_storage+112];
	add.f64 	%fd163, %fd161, %fd162;
	ld.shared.f64 	%fd164, [_ZZN3cub18CUB_300001_SM_10006detail6reduce28DeviceReduceSingleTileKernelINS2_10policy_hubIdjN4cuda3std3__44plusIdEEE10Policy1000EN6thrust24THRUST_300001_SM_1000_NS6detail15normal_iteratorINSD_10device_ptrIdEEEEPdjS9_ddNS7_10__identityEEEvT0_T1_T2_T3_T4_T6_E12temp_storage+120];
	add.f64 	%fd165, %fd163, %fd164;
	ld.shared.f64 	%fd166, [_ZZN3cub18CUB_300001_SM_10006detail6reduce28DeviceReduceSingleTileKernelINS2_10policy_hubIdjN4cuda3std3__44plusIdEEE10Policy1000EN6thrust24THRUST_300001_SM_1000_NS6detail15normal_iteratorINSD_10device_ptrIdEEEEPdjS9_ddNS7_10__identityEEEvT0_T1_T2_T3_T4_T6_E12temp_storage+128];
	add.f64 	%fd167, %fd165, %fd166;
	ld.shared.f64 	%fd168, [_ZZN3cub18CUB_300001_SM_10006detail6reduce28DeviceReduceSingleTileKernelINS2_10policy_hubIdjN4cuda3std3__44plusIdEEE10Policy1000EN6thrust24THRUST_300001_SM_1000_NS6detail15normal_iteratorINSD_10device_ptrIdEEEEPdjS9_ddNS7_10__identityEEEvT0_T1_T2_T3_T4_T6_E12temp_storage+136];
	add.f64 	%fd169, %fd167, %fd168;
	ld.shared.f64 	%fd170, [_ZZN3cub18CUB_300001_SM_10006detail6reduce28DeviceReduceSingleTileKernelINS2_10policy_hubIdjN4cuda3std3__44plusIdEEE10Policy1000EN6thrust24THRUST_300001_SM_1000_NS6detail15normal_iteratorINSD_10device_ptrIdEEEEPdjS9_ddNS7_10__identityEEEvT0_T1_T2_T3_T4_T6_E12temp_storage+144];
	add.f64 	%fd171, %fd169, %fd170;
	ld.shared.f64 	%fd172, [_ZZN3cub18CUB_300001_SM_10006detail6reduce28DeviceReduceSingleTileKernelINS2_10policy_hubIdjN4cuda3std3__44plusIdEEE10Policy1000EN6thrust24THRUST_300001_SM_1000_NS6detail15normal_iteratorINSD_10device_ptrIdEEEEPdjS9_ddNS7_10__identityEEEvT0_T1_T2_T3_T4_T6_E12temp_storage+152];
	add.f64 	%fd173, %fd171, %fd172;
	ld.shared.f64 	%fd174, [_ZZN3cub18CUB_300001_SM_10006detail6reduce28DeviceReduceSingleTileKernelINS2_10policy_hubIdjN4cuda3std3__44plusIdEEE10Policy1000EN6thrust24THRUST_300001_SM_1000_NS6detail15normal_iteratorINSD_10device_ptrIdEEEEPdjS9_ddNS7_10__identityEEEvT0_T1_T2_T3_T4_T6_E12temp_storage+160];
	add.f64 	%fd175, %fd173, %fd174;
	ld.shared.f64 	%fd176, [_ZZN3cub18CUB_300001_SM_10006detail6reduce28DeviceReduceSingleTileKernelINS2_10policy_hubIdjN4cuda3std3__44plusIdEEE10Policy1000EN6thrust24THRUST_300001_SM_1000_NS6detail15normal_iteratorINSD_10device_ptrIdEEEEPdjS9_ddNS7_10__identityEEEvT0_T1_T2_T3_T4_T6_E12temp_storage+168];
	add.f64 	%fd177, %fd175, %fd176;
	ld.shared.f64 	%fd178, [_ZZN3cub18CUB_300001_SM_10006detail6reduce28DeviceReduceSingleTileKernelINS2_10policy_hubIdjN4cuda3std3__44plusIdEEE10Policy1000EN6thrust24THRUST_300001_SM_1000_NS6detail15normal_iteratorINSD_10device_ptrIdEEEEPdjS9_ddNS7_10__identityEEEvT0_T1_T2_T3_T4_T6_E12temp_storage+176];
	add.f64 	%fd379, %fd177, %fd178;
$L__BB13_50:
	mov.u32 	%r269, %tid.x;
	setp.ne.s32 	%p69, %r269, 0;
	@%p69 bra 	$L__BB13_52;
	add.f64 	%fd357, %fd42, %fd379;
	st.global.f64 	[%rd1], %fd357;
$L__BB13_52:
	ret;

}
	// .globl	_ZN3cub18CUB_300001_SM_10006detail6reduce18DeviceReduceKernelINS2_10policy_hubIdjN4cuda3std3__44plusIdEEE10Policy1000EN6thrust24THRUST_300001_SM_1000_NS6detail15normal_iteratorINSD_10device_ptrIdEEEEjS9_dNS7_10__identityEEEvT0_PT3_T1_NS0_13GridEvenShareISN_EET2_T4_
.visible .entry _ZN3cub18CUB_300001_SM_10006detail6reduce18DeviceReduceKernelINS2_10policy_hubIdjN4cuda3std3__44plusIdEEE10Policy1000EN6thrust24THRUST_300001_SM_1000_NS6detail15normal_iteratorINSD_10device_ptrIdEEEEjS9_dNS7_10__identityEEEvT0_PT3_T1_NS0_13GridEvenShareISN_EET2_T4_(
	.param .align 8 .b8 _ZN3cub18CUB_300001_SM_10006detail6reduce18DeviceReduceKernelINS2_10policy_hubIdjN4cuda3std3__44plusIdEEE10Policy1000EN6thrust24THRUST_300001_SM_1000_NS6detail15normal_iteratorINSD_10device_ptrIdEEEEjS9_dNS7_10__identityEEEvT0_PT3_T1_NS0_13GridEvenShareISN_EET2_T4__param_0[8],
	.param .u64 .ptr .align 1 _ZN3cub18CUB_300001_SM_10006detail6reduce18DeviceReduceKernelINS2_10policy_hubIdjN4cuda3std3__44plusIdEEE10Policy1000EN6thrust24THRUST_300001_SM_1000_NS6detail15normal_iteratorINSD_10device_ptrIdEEEEjS9_dNS7_10__identityEEEvT0_PT3_T1_NS0_13GridEvenShareISN_EET2_T4__param_1,
	.param .u32 _ZN3cub18CUB_300001_SM_10006detail6reduce18DeviceReduceKernelINS2_10policy_hubIdjN4cuda3std3__44plusIdEEE10Policy1000EN6thrust24THRUST_300001_SM_1000_NS6detail15normal_iteratorINSD_10device_ptrIdEEEEjS9_dNS7_10__identityEEEvT0_PT3_T1_NS0_13GridEvenShareISN_EET2_T4__param_2,
	.param .align 4 .b8 _ZN3cub18CUB_300001_SM_10006detail6reduce18DeviceReduceKernelINS2_10policy_hubIdjN4cuda3std3__44plusIdEEE10Policy1000EN6thrust24THRUST_300001_SM_1000_NS6detail15normal_iteratorINSD_10device_ptrIdEEEEjS9_dNS7_10__identityEEEvT0_PT3_T1_NS0_13GridEvenShareISN_EET2_T4__param_3[40],
	.param .align 1 .b8 _ZN3cub18CUB_300001_SM_10006detail6reduce18DeviceReduceKernelINS2_10policy_hubIdjN4cuda3std3__44plusIdEEE10Policy1000EN6thrust24THRUST_300001_SM_1000_NS6detail15normal_iteratorINSD_10device_ptrIdEEEEjS9_dNS7_10__identityEEEvT0_PT3_T1_NS0_13GridEvenShareISN_EET2_T4__param_4[1],
	.param .align 1 .b8 _ZN3cub18CUB_300001_SM_10006detail6reduce18DeviceReduceKernelINS2_10policy_hubIdjN4cuda3std3__44plusIdEEE10Policy1000EN6thrust24THRUST_300001_SM_1000_NS6detail15normal_iteratorINSD_10device_ptrIdEEEEjS9_dNS7_10__identityEEEvT0_PT3_T1_NS0_13GridEvenShareISN_EET2_T4__param_5[1]
)
.maxntid 640
{
	.reg .pred 	%p<69>;
	.reg .b16 	%rs<4>;
	.reg .b32 	%r<356>;
	.reg .b64 	%rd<160>;
	.reg .b64 	%fd<376>;
	// demoted variable
	.shared .align 8 .b8 _ZZN3cub18CUB_300001_SM_10006detail6reduce18DeviceReduceKernelINS2_10policy_hubIdjN4cuda3std3__44plusIdEEE10Policy1000EN6thrust24THRUST_300001_SM_1000_NS6detail15normal_iteratorINSD_10device_ptrIdEEEEjS9_dNS7_10__identityEEEvT0_PT3_T1_NS0_13GridEvenShareISN_EET2_T4_E12temp_storage[192];
	ld.param.u32 	%r1, [_ZN3cub18CUB_300001_SM_10006detail6reduce18DeviceReduceKernelINS2_10policy_hubIdjN4cuda3std3__44plusIdEEE10Policy1000EN6thrust24THRUST_300001_SM_1000_NS6detail15normal_iteratorINSD_10device_ptrIdEEEEjS9_dNS7_10__identityEEEvT0_PT3_T1_NS0_13GridEvenShareISN_EET2_T4__param_3+20];
	ld.param.u32 	%r2, [_ZN3cub18CUB_300001_SM_10006detail6reduce18DeviceReduceKernelINS2_10policy_hubIdjN4cuda3std3__44plusIdEEE10Policy1000EN6thrust24THRUST_300001_SM_1000_NS6detail15normal_iteratorINSD_10device_ptrIdEEEEjS9_dNS7_10__identityEEEvT0_PT3_T1_NS0_13GridEvenShareISN_EET2_T4__param_3+24];
	ld.param.u64 	%rd3, [_ZN3cub18CUB_300001_SM_10006detail6reduce18DeviceReduceKernelINS2_10policy_hubIdjN4cuda3std3__44plusIdEEE10Policy1000EN6thrust24THRUST_300001_SM_1000_NS6detail15normal_iteratorINSD_10device_ptrIdEEEEjS9_dNS7_10__identityEEEvT0_PT3_T1_NS0_13GridEvenShareISN_EET2_T4__param_0];
	cvta.to.global.u64 	%rd1, %rd3;
	mov.u32 	%r3, %ctaid.x;
	mul.lo.s32 	%r4, %r2, 5120;
	mul.lo.s32 	%r347, %r3, 5120;
	sub.s32 	%r6, %r1, %r347;
	setp.gt.u32 	%p1, %r6, 5119;
	@%p1 bra 	$L__BB14_26;
	mov.u32 	%r7, %tid.x;
	setp.ge.u32 	%p23, %r7, %r6;
	mov.f64 	%fd364, 0d0000000000000000;
	mov.u32 	%r338, %r7;
	@%p23 bra 	$L__BB14_3;
	add.s32 	%r181, %r347, %r7;
	mul.wide.u32 	%rd76, %r181, 8;
	add.s64 	%rd77, %rd1, %rd76;
	ld.global.f64 	%fd364, [%rd77];
	add.s32 	%r338, %r7, 640;
$L__BB14_3:
	setp.ge.u32 	%p24, %r338, %r6;
	@%p24 bra 	$L__BB14_17;
	not.b32 	%r182, %r338;
	add.s32 	%r183, %r1, %r182;
	sub.s32 	%r184, %r183, %r347;
	mul.hi.u32 	%r185, %r184, -858993459;
	shr.u32 	%r186, %r185, 9;
	add.s32 	%r10, %r186, 1;
	and.b32  	%r11, %r10, 15;
	setp.lt.u32 	%p25, %r184, 9600;
	@%p25 bra 	$L__BB14_8;
	add.s32 	%r337, %r338, 5120;
	add.s32 	%r336, %r338, %r347;
	and.b32  	%r187, %r10, 16777200;
	neg.s32 	%r335, %r187;
$L__BB14_6:
	.pragma "nounroll";
	mul.wide.u32 	%rd78, %r336, 8;
	add.s64 	%rd79, %rd1, %rd78;
	ld.global.f64 	%fd179, [%rd79];
	add.f64 	%fd180, %fd364, %fd179;
	add.s32 	%r188, %r336, 640;
	mul.wide.u32 	%rd80, %r188, 8;
	add.s64 	%rd81, %rd1, %rd80;
	ld.global.f64 	%fd181, [%rd81];
	add.f64 	%fd182, %fd180, %fd181;
	add.s32 	%r189, %r336, 1280;
	mul.wide.u32 	%rd82, %r189, 8;
	add.s64 	%rd83, %rd1, %rd82;
	ld.global.f64 	%fd183, [%rd83];
	add.f64 	%fd184, %fd182, %fd183;
	add.s32 	%r190, %r336, 1920;
	mul.wide.u32 	%rd84, %r190, 8;
	add.s64 	%rd85, %rd1, %rd84;
	ld.global.f64 	%fd185, [%rd85];
	add.f64 	%fd186, %fd184, %fd185;
	add.s32 	%r191, %r336, 2560;
	mul.wide.u32 	%rd86, %r191, 8;
	add.s64 	%rd87, %rd1, %rd86;
	ld.global.f64 	%fd187, [%rd87];
	add.f64 	%fd188, %fd186, %fd187;
	add.s32 	%r192, %r336, 3200;
	mul.wide.u32 	%rd88, %r192, 8;
	add.s64 	%rd89, %rd1, %rd88;
	ld.global.f64 	%fd189, [%rd89];
	add.f64 	%fd190, %fd188, %fd189;
	add.s32 	%r193, %r336, 3840;
	mul.wide.u32 	%rd90, %r193, 8;
	add.s64 	%rd91, %rd1, %rd90;
	ld.global.f64 	%fd191, [%rd91];
	add.f64 	%fd192, %fd190, %fd191;
	add.s32 	%r194, %r336, 4480;
	mul.wide.u32 	%rd92, %r194, 8;
	add.s64 	%rd93, %rd1, %rd92;
	ld.global.f64 	%fd193, [%rd93];
	add.f64 	%fd194, %fd192, %fd193;
	add.s32 	%r195, %r336, 5120;
	mul.wide.u32 	%rd94, %r195, 8;
	add.s64 	%rd95, %rd1, %rd94;
	ld.global.f64 	%fd195, [%rd95];
	add.f64 	%fd196, %fd194, %fd195;
	add.s32 	%r196, %r336, 5760;
	mul.wide.u32 	%rd96, %r196, 8;
	add.s64 	%rd97, %rd1, %rd96;
	ld.global.f64 	%fd197, [%rd97];
	add.f64 	%fd198, %fd196, %fd197;
	add.s32 	%r197, %r336, 6400;
	mul.wide.u32 	%rd98, %r197, 8;
	add.s64 	%rd99, %rd1, %rd98;
	ld.global.f64 	%fd199, [%rd99];
	add.f64 	%fd200, %fd198, %fd199;
	add.s32 	%r198, %r336, 7040;
	mul.wide.u32 	%rd100, %r198, 8;
	add.s64 	%rd101, %rd1, %rd100;
	ld.global.f64 	%fd201, [%rd101];
	add.f64 	%fd202, %fd200, %fd201;
	add.s32 	%r199, %r336, 7680;
	mul.wide.u32 	%rd102, %r199, 8;
	add.s64 	%rd103, %rd1, %rd102;
	ld.global.f64 	%fd203, [%rd103];
	add.f64 	%fd204, %fd202, %fd203;
	add.s32 	%r200, %r336, 8320;
	mul.wide.u32 	%rd104, %r200, 8;
	add.s64 	%rd105, %rd1, %rd104;
	ld.global.f64 	%fd205, [%rd105];
	add.f64 	%fd206, %fd204, %fd205;
	add.s32 	%r201, %r336, 8960;
	mul.wide.u32 	%rd106, %r201, 8;
	add.s64 	%rd107, %rd1, %rd106;
	ld.global.f64 	%fd207, [%rd107];
	add.f64 	%fd208, %fd206, %fd207;
	add.s32 	%r202, %r336, 9600;
	mul.wide.u32 	%rd108, %r202, 8;
	add.s64 	%rd109, %rd1, %rd108;
	ld.global.f64 	%fd209, [%rd109];
	add.f64 	%fd364, %fd208, %fd209;
	add.s32 	%r337, %r337, 10240;
	add.s32 	%r336, %r336, 10240;
	add.s32 	%r335, %r335, 16;
	setp.ne.s32 	%p26, %r335, 0;
	@%p26 bra 	$L__BB14_6;
	add.s32 	%r338, %r337, -5120;
$L__BB14_8:
	setp.eq.s32 	%p27, %r11, 0;
	@%p27 bra 	$L__BB14_17;
	and.b32  	%r23, %r10, 7;
	setp.lt.u32 	%p28, %r11, 8;
	@%p28 bra 	$L__BB14_11;
	add.s32 	%r203, %r338, %r347;
	mul.wide.u32 	%rd110, %r203, 8;
	add.s64 	%rd111, %rd1, %rd110;
	ld.global.f64 	%fd211, [%rd111];
	add.f64 	%fd212, %fd364, %fd211;
	add.s32 	%r204, %r203, 640;
	mul.wide.u32 	%rd112, %r204, 8;
	add.s64 	%rd113, %rd1, %rd112;
	ld.global.f64 	%fd213, [%rd113];
	add.f64 	%fd214, %fd212, %fd213;
	add.s32 	%r205, %r203, 1280;
	mul.wide.u32 	%rd114, %r205, 8;
	add.s64 	%rd115, %rd1, %rd114;
	ld.global.f64 	%fd215, [%rd115];
	add.f64 	%fd216, %fd214, %fd215;
	add.s32 	%r206, %r203, 1920;
	mul.wide.u32 	%rd116, %r206, 8;
	add.s64 	%rd117, %rd1, %rd116;
	ld.global.f64 	%fd217, [%rd117];
	add.f64 	%fd218, %fd216, %fd217;
	add.s32 	%r207, %r203, 2560;
	mul.wide.u32 	%rd118, %r207, 8;
	add.s64 	%rd119, %rd1, %rd118;
	ld.global.f64 	%fd219, [%rd119];
	add.f64 	%fd220, %fd218, %fd219;
	add.s32 	%r208, %r203, 3200;
	mul.wide.u32 	%rd120, %r208, 8;
	add.s64 	%rd121, %rd1, %rd120;
	ld.global.f64 	%fd221, [%rd121];
	add.f64 	%fd222, %fd220, %fd221;
	add.s32 	%r209, %r203, 3840;
	mul.wide.u32 	%rd122, %r209, 8;
	add.s64 	%rd123, %rd1, %rd122;
	ld.global.f64 	%fd223, [%rd123];
	add.f64 	%fd224, %fd222, %fd223;
	add.s32 	%r210, %r203, 4480;
	mul.wide.u32 	%rd124, %r210, 8;
	add.s64 	%rd125, %rd1, %rd124;
	ld.global.f64 	%fd225, [%rd125];
	add.f64 	%fd364, %fd224, %fd225;
	add.s32 	%r338, %r338, 5120;
$L__BB14_11:
	setp.eq.s32 	%p29, %r23, 0;
	@%p29 bra 	$L__BB14_17;
	and.b32  	%r26, %r10, 3;
	setp.lt.u32 	%p30, %r23, 4;
	@%p30 bra 	$L__BB14_14;
	add.s32 	%r211, %r338, %r347;
	mul.wide.u32 	%rd126, %r211, 8;
	add.s64 	%rd127, %rd1, %rd126;
	ld.global.f64 	%fd227, [%rd127];
	add.f64 	%fd228, %fd364, %fd227;
	add.s32 	%r212, %r211, 640;
	mul.wide.u32 	%rd128, %r212, 8;
	add.s64 	%rd129, %rd1, %rd128;
	ld.global.f64 	%fd229, [%rd129];
	add.f64 	%fd230, %fd228, %fd229;
	add.s32 	%r213, %r211, 1280;
	mul.wide.u32 	%rd130, %r213, 8;
	add.s64 	%rd131, %rd1, %rd130;
	ld.global.f64 	%fd231, [%rd131];
	add.f64 	%fd232, %fd230, %fd231;
	add.s32 	%r214, %r211, 1920;
	mul.wide.u32 	%rd132, %r214, 8;
	add.s64 	%rd133, %rd1, %rd132;
	ld.global.f64 	%fd233, [%rd133];
	add.f64 	%fd364, %fd232, %fd233;
	add.s32 	%r338, %r338, 2560;
$L__BB14_14:
	setp.eq.s32 	%p31, %r26, 0;
	@%p31 bra 	$L__BB14_17;
	add.s32 	%r342, %r338, %r347;
	neg.s32 	%r341, %r26;
$L__BB14_16:
	.pragma "nounroll";
	mul.wide.u32 	%rd134, %r342, 8;
	add.s64 	%rd135, %rd1, %rd134;
	ld.global.f64 	%fd234, [%rd135];
	add.f64 	%fd364, %fd364, %fd234;
	add.s32 	%r342, %r342, 640;
	add.s32 	%r341, %r341, 1;
	setp.ne.s32 	%p32, %r341, 0;
	@%p32 bra 	$L__BB14_16;
$L__BB14_17:
	setp.lt.u32 	%p33, %r6, 640;
	@%p33 bra 	$L__BB14_22;
	// begin inline asm
	mov.u32 %r278, %laneid;
	// end inline asm
	mov.b64 	%rd146, %fd364;
	mov.b64 	{%r280, %r285}, %rd146;
	mov.b32 	%r286, 1;
	mov.b32 	%r327, 31;
	mov.b32 	%r328, -1;
	// begin inline asm
	shfl.sync.down.b32 %r279, %r280, %r286, %r327, %r328;
	// end inline asm
	// begin inline asm
	shfl.sync.down.b32 %r284, %r285, %r286, %r327, %r328;
	// end inline asm
	mov.b64 	%rd147, {%r279, %r284};
	mov.b64 	%fd305, %rd147;
	setp.gt.s32 	%p61, %r278, 30;
	add.f64 	%fd306, %fd364, %fd305;
	selp.f64 	%fd307, %fd364, %fd306, %p61;
	mov.b64 	%rd148, %fd307;
	mov.b64 	{%r290, %r295}, %rd148;
	mov.b32 	%r296, 2;
	// begin inline asm
	shfl.sync.down.b32 %r289, %r290, %r296, %r327, %r328;
	// end inline asm
	// begin inline asm
	shfl.sync.down.b32 %r294, %r295, %r296, %r327, %r328;
	// end inline asm
	mov.b64 	%rd149, {%r289, %r294};
	mov.b64 	%fd308, %rd149;
	setp.gt.s32 	%p62, %r278, 29;
	add.f64 	%fd309, %fd307, %fd308;
	selp.f64 	%fd310, %fd307, %fd309, %p62;
	mov.b64 	%rd150, %fd310;
	mov.b64 	{%r300, %r305}, %rd150;
	mov.b32 	%r306, 4;
	// begin inline asm
	shfl.sync.down.b32 %r299, %r300, %r306, %r327, %r328;
	// end inline asm
	// begin inline asm
	shfl.sync.down.b32 %r304, %r305, %r306, %r327, %r328;
	// end inline asm
	mov.b64 	%rd151, {%r299, %r304};
	mov.b64 	%fd311, %rd151;
	setp.gt.s32 	%p63, %r278, 27;
	add.f64 	%fd312, %fd310, %fd311;
	selp.f64 	%fd313, %fd310, %fd312, %p63;
	mov.b64 	%rd152, %fd313;
	mov.b64 	{%r310, %r315}, %rd152;
	mov.b32 	%r316, 8;
	// begin inline asm
	shfl.sync.down.b32 %r309, %r310, %r316, %r327, %r328;
	// end inline asm
	// begin inline asm
	shfl.sync.down.b32 %r314, %r315, %r316, %r327, %r328;
	// end inline asm
	mov.b64 	%rd153, {%r309, %r314};
	mov.b64 	%fd314, %rd153;
	setp.gt.s32 	%p64, %r278, 23;
	add.f64 	%fd315, %fd313, %fd314;
	selp.f64 	%fd316, %fd313, %fd315, %p64;
	mov.b64 	%rd154, %fd316;
	mov.b64 	{%r320, %r325}, %rd154;
	mov.b32 	%r326, 16;
	// begin inline asm
	shfl.sync.down.b32 %r319, %r320, %r326, %r327, %r328;
	// end inline asm
	// begin inline asm
	shfl.sync.down.b32 %r324, %r325, %r326, %r327, %r328;
	// end inline asm
	mov.b64 	%rd155, {%r319, %r324};
	mov.b64 	%fd317, %rd155;
	setp.gt.s32 	%p65, %r278, 15;
	add.f64 	%fd16, %fd316, %fd317;
	selp.f64 	%fd375, %fd316, %fd16, %p65;
	setp.ne.s32 	%p66, %r278, 0;
	@%p66 bra 	$L__BB14_20;
	shr.u32 	%r329, %r7, 2;
	and.b32  	%r330, %r329, 248;
	mov.u32 	%r331, _ZZN3cub18CUB_300001_SM_10006detail6reduce18DeviceReduceKernelINS2_10policy_hubIdjN4cuda3std3__44plusIdEEE10Policy1000EN6thrust24THRUST_300001_SM_1000_NS6detail15normal_iteratorINSD_10device_ptrIdEEEEjS9_dNS7_10__identityEEEvT0_PT3_T1_NS0_13GridEvenShareISN_EET2_T4_E12temp_storage;
	add.s32 	%r332, %r331, %r330;
	st.shared.f64 	[%r332+24], %fd16;
$L__BB14_20:
	bar.sync 	0;
	setp.ne.s32 	%p67, %r7, 0;
	@%p67 bra 	$L__BB14_48;
	ld.shared.f64 	%fd318, [_ZZN3cub18CUB_300001_SM_10006detail6reduce18DeviceReduceKernelINS2_10policy_hubIdjN4cuda3std3__44plusIdEEE10Policy1000EN6thrust24THRUST_300001_SM_1000_NS6detail15normal_iteratorINSD_10device_ptrIdEEEEjS9_dNS7_10__identityEEEvT0_PT3_T1_NS0_13GridEvenShareISN_EET2_T4_E12temp_storage+32];
	add.f64 	%fd319, %fd375, %fd318;
	ld.shared.f64 	%fd320, [_ZZN3cub18CUB_300001_SM_10006detail6reduce18DeviceReduceKernelINS2_10policy_hubIdjN4cuda3std3__44plusIdEEE10Policy1000EN6thrust24THRUST_300001_SM_1000_NS6detail15normal_iteratorINSD_10device_ptrIdEEEEjS9_dNS7_10__identityEEEvT0_PT3_T1_NS0_13GridEvenShareISN_EET2_T4_E12temp_storage+40];
	add.f64 	%fd321, %fd319, %fd320;
	ld.shared.f64 	%fd322, [_ZZN3cub18CUB_300001_SM_10006detail6reduce18DeviceReduceKernelINS2_10policy_hubIdjN4cuda3std3__44plusIdEEE10Policy1000EN6thrust24THRUST_300001_SM_1000_NS6detail15normal_iteratorINSD_10device_ptrIdEEEEjS9_dNS7_10__identityEEEvT0_PT3_T1_NS0_13GridEvenShareISN_EET2_T4_E12temp_storage+48];
	add.f64 	%fd323, %fd321, %fd322;
	ld.shared.f64 	%fd324, [_ZZN3cub18CUB_300001_SM_10006detail6reduce18DeviceReduceKernelINS2_10policy_hubIdjN4cuda3std3__44plusIdEEE10Policy1000EN6thrust24THRUST_300001_SM_1000_NS6detail15normal_iteratorINSD_10device_ptrIdEEEEjS9_dNS7_10__identityEEEvT0_PT3_T1_NS0_13GridEvenShareISN_EET2_T4_E12temp_storage+56];
	add.f64 	%fd325, %fd323, %fd324;
	ld.shared.f64 	%fd326, [_ZZN3cub18CUB_300001_SM_10006detail6reduce18DeviceReduceKernelINS2_10policy_hubIdjN4cuda3std3__44plusIdEEE10Policy1000EN6thrust24THRUST_300001_SM_1000_NS6detail15normal_iteratorINSD_10device_ptrIdEEEEjS9_dNS7_10__identityEEEvT0_PT3_T1_NS0_13GridEvenShareISN_EET2_T4_E12temp_storage+64];
	add.f64 	%fd327, %fd325, %fd326;
	ld.shared.f64 	%fd328, [_ZZN3cub18CUB_300001_SM_10006detail6reduce18DeviceReduceKernelINS2_10policy_hubIdjN4cuda3std3__44plusIdEEE10Policy1000EN6thrust24THRUST_300001_SM_1000_NS6detail15normal_iteratorINSD_10device_ptrIdEEEEjS9_dNS7_10__identityEEEvT0_PT3_T1_NS0_13GridEvenShareISN_EET2_T4_E12temp_storage+72];
	add.f64 	%fd329, %fd327, %fd328;
	ld.shared.f64 	%fd330, [_ZZN3cub18CUB_300001_SM_10006detail6reduce18DeviceReduceKernelINS2_10policy_hubIdjN4cuda3std3__44plusIdEEE10Policy1000EN6thrust24THRUST_300001_SM_1000_NS6detail15normal_iteratorINSD_10device_ptrIdEEEEjS9_dNS7_10__identityEEEvT0_PT3_T1_NS0_13GridEvenShareISN_EET2_T4_E12temp_storage+80];
	add.f64 	%fd331, %fd329, %fd330;
	ld.shared.f64 	%fd332, [_ZZN3cub18CUB_300001_SM_10006detail6reduce18DeviceReduceKernelINS2_10policy_hubIdjN4cuda3std3__44plusIdEEE10Policy1000EN6thrust24THRUST_300001_SM_1000_NS6detail15normal_iteratorINSD_10device_ptrIdEEEEjS9_dNS7_10__identityEEEvT0_PT3_T1_NS0_13GridEvenShareISN_EET2_T4_E12temp_storage+88];
	add.f64 	%fd333, %fd331, %fd332;
	ld.shared.f64 	%fd334, [_ZZN3cub18CUB_300001_SM_10006detail6reduce18DeviceReduceKernelINS2_10policy_hubIdjN4cuda3std3__44plusIdEEE10Policy1000EN6thrust24THRUST_300001_SM_1000_NS6detail15normal_iteratorINSD_10device_ptrIdEEEEjS9_dNS7_10__identityEEEvT0_PT3_T1_NS0_13GridEvenShareISN_EET2_T4_E12temp_storage+96];
	add.f64 	%fd335, %fd333, %fd334;
	ld.shared.f64 	%fd336, [_ZZN3cub18CUB_300001_SM_10006detail6reduce18DeviceReduceKernelINS2_10policy_hubIdjN4cuda3std3__44plusIdEEE10Policy1000EN6thrust24THRUST_300001_SM_1000_NS6detail15normal_iteratorINSD_10device_ptrIdEEEEjS9_dNS7_10__identityEEEvT0_PT3_T1_NS0_13GridEvenShareISN_EET2_T4_E12temp_storage+104];
	add.f64 	%fd337, %fd335, %fd336;
	ld.shared.f64 	%fd338, [_ZZN3cub18CUB_300001_SM_10006detail6reduce18DeviceReduceKernelINS2_10policy_hubIdjN4cuda3std3__44plusIdEEE10Policy1000EN6thrust24THRUST_300001_SM_1000_NS6detail15normal_iteratorINSD_10device_ptrIdEEEEjS9_dNS7_10__identityEEEvT0_PT3_T1_NS0_13GridEvenShareISN_EET2_T4_E12temp_storage+112];
	add.f64 	%fd339, %fd337, %fd338;
	ld.shared.f64 	%fd340, [_ZZN3cub18CUB_300001_SM_10006detail6reduce18DeviceReduceKernelINS2_10policy_hubIdjN4cuda3std3__44plusIdEEE10Policy1000EN6thrust24THRUST_300001_SM_1000_NS6detail15normal_iteratorINSD_10device_ptrIdEEEEjS9_dNS7_10__identityEEEvT0_PT3_T1_NS0_13GridEvenShareISN_EET2_T4_E12temp_storage+120];
	add.f64 	%fd341, %fd339, %fd340;
	ld.shared.f64 	%fd342, [_ZZN3cub18CUB_300001_SM_10006detail6reduce18DeviceReduceKernelINS2_10policy_hubIdjN4cuda3std3__44plusIdEEE10Policy1000EN6thrust24THRUST_300001_SM_1000_NS6detail15normal_iteratorINSD_10device_ptrIdEEEEjS9_dNS7_10__identityEEEvT0_PT3_T1_NS0_13GridEvenShareISN_EET2_T4_E12temp_storage+128];
	add.f64 	%fd343, %fd341, %fd342;
	ld.shared.f64 	%fd344, [_ZZN3cub18CUB_300001_SM_10006detail6reduce18DeviceReduceKernelINS2_10policy_hubIdjN4cuda3std3__44plusIdEEE10Policy1000EN6thrust24THRUST_300001_SM_1000_NS6detail15normal_iteratorINSD_10device_ptrIdEEEEjS9_dNS7_10__identityEEEvT0_PT3_T1_NS0_13GridEvenShareISN_EET2_T4_E12temp_storage+136];
	add.f64 	%fd345, %fd343, %fd344;
	ld.shared.f64 	%fd346, [_ZZN3cub18CUB_300001_SM_10006detail6reduce18DeviceReduceKernelINS2_10policy_hubIdjN4cuda3std3__44plusIdEEE10Policy1000EN6thrust24THRUST_300001_SM_1000_NS6detail15normal_iteratorINSD_10device_ptrIdEEEEjS9_dNS7_10__identityEEEvT0_PT3_T1_NS0_13GridEvenShareISN_EET2_T4_E12temp_storage+144];
	add.f64 	%fd347, %fd345, %fd346;
	ld.shared.f64 	%fd348, [_ZZN3cub18CUB_300001_SM_10006detail6reduce18DeviceReduceKernelINS2_10policy_hubIdjN4cuda3std3__44plusIdEEE10Policy1000EN6thrust24THRUST_300001_SM_1000_NS6detail15normal_iteratorINSD_10device_ptrIdEEEEjS9_dNS7_10__identityEEEvT0_PT3_T1_NS0_13GridEvenShareISN_EET2_T4_E12temp_storage+152];
	add.f64 	%fd349, %fd347, %fd348;
	ld.shared.f64 	%fd350, [_ZZN3cub18CUB_300001_SM_10006detail6reduce18DeviceReduceKernelINS2_10policy_hubIdjN4cuda3std3__44plusIdEEE10Policy1000EN6thrust24THRUST_300001_SM_1000_NS6detail15normal_iteratorINSD_10device_ptrIdEEEEjS9_dNS7_10__identityEEEvT0_PT3_T1_NS0_13GridEvenShareISN_EET2_T4_E12temp_storage+160];
	add.f64 	%fd351, %fd349, %fd350;
	ld.shared.f64 	%fd352, [_ZZN3cub18CUB_300001_SM_10006detail6reduce18DeviceReduceKernelINS2_10policy_hubIdjN4cuda3std3__44plusIdEEE10Policy1000EN6thrust24THRUST_300001_SM_1000_NS6detail15normal_iteratorINSD_10device_ptrIdEEEEjS9_dNS7_10__identityEEEvT0_PT3_T1_NS0_13GridEvenShareISN_EET2_T4_E12temp_storage+168];
	add.f64 	%fd353, %fd351, %fd352;
	ld.shared.f64 	%fd354, [_ZZN3cub18CUB_300001_SM_10006detail6reduce18DeviceReduceKernelINS2_10policy_hubIdjN4cuda3std3__44plusIdEEE10Policy1000EN6thrust24THRUST_300001_SM_1000_NS6detail15normal_iteratorINSD_10device_ptrIdEEEEjS9_dNS7_10__identityEEEvT0_PT3_T1_NS0_13GridEvenShareISN_EET2_T4_E12temp_storage+176];
	add.f64 	%fd375, %fd353, %fd354;
	bra.uni 	$L__BB14_48;
$L__BB14_22:
	// begin inline asm
	mov.u32 %r215, %laneid;
	// end inline asm
	and.b32  	%r266, %r7, 992;
	add.s32 	%r267, %r266, 32;
	setp.gt.u32 	%p34, %r267, %r6;
	not.b32 	%r268, %r266;
	add.s32 	%r269, %r6, %r268;
	selp.b32 	%r264, %r269, 31, %p34;
	mov.b64 	%rd136, %fd364;
	mov.b64 	{%r217, %r222}, %rd136;
	mov.b32 	%r223, 1;
	mov.b32 	%r265, -1;
	// begin inline asm
	shfl.sync.down.b32 %r216, %r217, %r223, %r264, %r265;
	// end inline asm
	// begin inline asm
	shfl.sync.down.b32 %r221, %r222, %r223, %r264, %r265;
	// end inline asm
	mov.b64 	%rd137, {%r216, %r221};
	mov.b64 	%fd235, %rd137;
	setp.lt.s32 	%p35, %r215, %r264;
	add.f64 	%fd236, %fd364, %fd235;
	selp.f64 	%fd237, %fd236, %fd364, %p35;
	mov.b64 	%rd138, %fd237;
	mov.b64 	{%r227, %r232}, %rd138;
	mov.b32 	%r233, 2;
	// begin inline asm
	shfl.sync.down.b32 %r226, %r227, %r233, %r264, %r265;
	// end inline asm
	// begin inline asm
	shfl.sync.down.b32 %r231, %r232, %r233, %r264, %r265;
	// end inline asm
	mov.b64 	%rd139, {%r226, %r231};
	mov.b64 	%fd238, %rd139;
	add.s32 	%r270, %r215, 2;
	setp.gt.s32 	%p36, %r270, %r264;
	add.f64 	%fd239, %fd237, %fd238;
	selp.f64 	%fd240, %fd237, %fd239, %p36;
	mov.b64 	%rd140, %fd240;
	mov.b64 	{%r237, %r242}, %rd140;
	mov.b32 	%r243, 4;
	// begin inline asm
	shfl.sync.down.b32 %r236, %r237, %r243, %r264, %r265;
	// end inline asm
	// begin inline asm
	shfl.sync.down.b32 %r241, %r242, %r243, %r264, %r265;
	// end inline asm
	mov.b64 	%rd141, {%r236, %r241};
	mov.b64 	%fd241, %rd141;
	add.s32 	%r271, %r215, 4;
	setp.gt.s32 	%p37, %r271, %r264;
	add.f64 	%fd242, %fd240, %fd241;
	selp.f64 	%fd243, %fd240, %fd242, %p37;
	mov.b64 	%rd142, %fd243;
	mov.b64 	{%r247, %r252}, %rd142;
	mov.b32 	%r253, 8;
	// begin inline asm
	shfl.sync.down.b32 %r246, %r247, %r253, %r264, %r265;
	// end inline asm
	// begin inline asm
	shfl.sync.down.b32 %r251, %r252, %r253, %r264, %r265;
	// end inline asm
	mov.b64 	%rd143, {%r246, %r251};
	mov.b64 	%fd244, %rd143;
	add.s32 	%r272, %r215, 8;
	setp.gt.s32 	%p38, %r272, %r264;
	add.f64 	%fd245, %fd243, %fd244;
	selp.f64 	%fd246, %fd243, %fd245, %p38;
	mov.b64 	%rd144, %fd246;
	mov.b64 	{%r257, %r262}, %rd144;
	mov.b32 	%r263, 16;
	// begin inline asm
	shfl.sync.down.b32 %r256, %r257, %r263, %r264, %r265;
	// end inline asm
	// begin inline asm
	shfl.sync.down.b32 %r261, %r262, %r263, %r264, %r265;
	// end inline asm
	mov.b64 	%rd145, {%r256, %r261};
	mov.b64 	%fd247, %rd145;
	add.s32 	%r273, %r215, 16;
	setp.gt.s32 	%p39, %r273, %r264;
	add.f64 	%fd248, %fd246, %fd247;
	selp.f64 	%fd375, %fd246, %fd248, %p39;
	setp.ne.s32 	%p40, %r215, 0;
	@%p40 bra 	$L__BB14_24;
	shr.u32 	%r274, %r7, 2;
	and.b32  	%r275, %r274, 248;
	mov.u32 	%r276, _ZZN3cub18CUB_300001_SM_10006detail6reduce18DeviceReduceKernelINS2_10policy_hubIdjN4cuda3std3__44plusIdEEE10Policy1000EN6thrust24THRUST_300001_SM_1000_NS6detail15normal_iteratorINSD_10device_ptrIdEEEEjS9_dNS7_10__identityEEEvT0_PT3_T1_NS0_13GridEvenShareISN_EET2_T4_E12temp_storage;
	add.s32 	%r277, %r276, %r275;
	st.shared.f64 	[%r277+24], %fd375;
$L__BB14_24:
	bar.sync 	0;
	setp.ne.s32 	%p41, %r7, 0;
	@%p41 bra 	$L__BB14_48;
	setp.gt.u32 	%p42, %r6, 32;
	ld.shared.f64 	%fd249, [_ZZN3cub18CUB_300001_SM_10006detail6reduce18DeviceReduceKernelINS2_10policy_hubIdjN4cuda3std3__44plusIdEEE10Policy1000EN6thrust24THRUST_300001_SM_1000_NS6detail15normal_iteratorINSD_10device_ptrIdEEEEjS9_dNS7_10__identityEEEvT0_PT3_T1_NS0_13GridEvenShareISN_EET2_T4_E12temp_storage+32];
	add.f64 	%fd250, %fd375, %fd249;
	selp.f64 	%fd251, %fd250, %fd375, %p42;
	setp.gt.u32 	%p43, %r6, 64;
	ld.shared.f64 	%fd252, [_ZZN3cub18CUB_300001_SM_10006detail6reduce18DeviceReduceKernelINS2_10policy_hubIdjN4cuda3std3__44plusIdEEE10Policy1000EN6thrust24THRUST_300001_SM_1000_NS6detail15normal_iteratorINSD_10device_ptrIdEEEEjS9_dNS7_10__identityEEEvT0_PT3_T1_NS0_13GridEvenShareISN_EET2_T4_E12temp_storage+40];
	add.f64 	%fd253, %fd252, %fd251;
	selp.f64 	%fd254, %fd253, %fd251, %p43;
	setp.gt.u32 	%p44, %r6, 96;
	ld.shared.f64 	%fd255, [_ZZN3cub18CUB_300001_SM_10006detail6reduce18DeviceReduceKernelINS2_10policy_hubIdjN4cuda3std3__44plusIdEEE10Policy1000EN6thrust24THRUST_300001_SM_1000_NS6detail15normal_iteratorINSD_10device_ptrIdEEEEjS9_dNS7_10__identityEEEvT0_PT3_T1_NS0_13GridEvenShareISN_EET2_T4_E12temp_storage+48];
	add.f64 	%fd256, %fd255, %fd254;
	selp.f64 	%fd257, %fd256, %fd254, %p44;
	setp.gt.u32 	%p45, %r6, 128;
	ld.shared.f64 	%fd258, [_ZZN3cub18CUB_300001_SM_10006detail6reduce18DeviceReduceKernelINS2_10policy_hubIdjN4cuda3std3__44plusIdEEE10Policy1000EN6thrust24THRUST_300001_SM_1000_NS6detail15normal_iteratorINSD_10device_ptrIdEEEEjS9_dNS7_10__identityEEEvT0_PT3_T1_NS0_13GridEvenShareISN_EET2_T4_E12temp_storage+56];
	add.f64 	%fd259, %fd258, %fd257;
	selp.f64 	%fd260, %fd259, %fd257, %p45;
	setp.gt.u32 	%p46, %r6, 160;
	ld.shared.f64 	%fd261, [_ZZN3cub18CUB_300001_SM_10006detail6reduce18DeviceReduceKernelINS2_10policy_hubIdjN4cuda3std3__44plusIdEEE10Policy1000EN6thrust24THRUST_300001_SM_1000_NS6detail15normal_iteratorINSD_10device_ptrIdEEEEjS9_dNS7_10__identityEEEvT0_PT3_T1_NS0_13GridEvenShareISN_EET2_T4_E12temp_storage+64];
	add.f64 	%fd262, %fd261, %fd260;
	selp.f64 	%fd263, %fd262, %fd260, %p46;
	setp.gt.u32 	%p47, %r6, 192;
	ld.shared.f64 	%fd264, [_ZZN3cub18CUB_300001_SM_10006detail6reduce18DeviceReduceKernelINS2_10policy_hubIdjN4cuda3std3__44plusIdEEE10Policy1000EN6thrust24THRUST_300001_SM_1000_NS6detail15normal_iteratorINSD_10device_ptrIdEEEEjS9_dNS7_10__identityEEEvT0_PT3_T1_NS0_13GridEvenShareISN_EET2_T4_E12temp_storage+72];
	add.f64 	%fd265, %fd264, %fd263;
	selp.f64 	%fd266, %fd265, %fd263, %p47;
	setp.gt.u32 	%p48, %r6, 224;
	ld.shared.f64 	%fd267, [_ZZN3cub18CUB_300001_SM_10006detail6reduce18DeviceReduceKernelINS2_10policy_hubIdjN4cuda3std3__44plusIdEEE10Policy1000EN6thrust24THRUST_300001_SM_1000_NS6detail15normal_iteratorINSD_10device_ptrIdEEEEjS9_dNS7_10__identityEEEvT0_PT3_T1_NS0_13GridEvenShareISN_EET2_T4_E12temp_storage+80];
	add.f64 	%fd268, %fd267, %fd266;
	selp.f64 	%fd269, %fd268, %fd266, %p48;
	setp.gt.u32 	%p49, %r6, 256;
	ld.shared.f64 	%fd270, [_ZZN3cub18CUB_300001_SM_10006detail6reduce18DeviceReduceKernelINS2_10policy_hubIdjN4cuda3std3__44plusIdEEE10Policy1000EN6thrust24THRUST_300001_SM_1000_NS6detail15normal_iteratorINSD_10device_ptrIdEEEEjS9_dNS7_10__identityEEEvT0_PT3_T1_NS0_13GridEvenShareISN_EET2_T4_E12temp_storage+88];
	add.f64 	%fd271, %fd270, %fd269;
	selp.f64 	%fd272, %fd271, %fd269, %p49;
	setp.gt.u32 	%p50, %r6, 288;
	ld.shared.f64 	%fd273, [_ZZN3cub18CUB_300001_SM_10006detail6reduce18DeviceReduceKernelINS2_10policy_hubIdjN4cuda3std3__44plusIdEEE10Policy1000EN6thrust24THRUST_300001_SM_1000_NS6detail15normal_iteratorINSD_10device_ptrIdEEEEjS9_dNS7_10__identityEEEvT0_PT3_T1_NS0_13GridEvenShareISN_EET2_T4_E12temp_storage+96];
	add.f64 	%fd274, %fd273, %fd272;
	selp.f64 	%fd275, %fd274, %fd272, %p50;
	setp.gt.u32 	%p51, %r6, 320;
	ld.shared.f64 	%fd276, [_ZZN3cub18CUB_300001_SM_10006detail6reduce18DeviceReduceKernelINS2_10policy_hubIdjN4cuda3std3__44plusIdEEE10Policy1000EN6thrust24THRUST_300001_SM_1000_NS6detail15normal_iteratorINSD_10device_ptrIdEEEEjS9_dNS7_10__identityEEEvT0_PT3_T1_NS0_13GridEvenShareISN_EET2_T4_E12temp_storage+104];
	add.f64 	%fd277, %fd276, %fd275;
	selp.f64 	%fd278, %fd277, %fd275, %p51;
	setp.gt.u32 	%p52, %r6, 352;
	ld.shared.f64 	%fd279, [_ZZN3cub18CUB_300001_SM_10006detail6reduce18DeviceReduceKernelINS2_10policy_hubIdjN4cuda3std3__44plusIdEEE10Policy1000EN6thrust24THRUST_300001_SM_1000_NS6detail15normal_iteratorINSD_10device_ptrIdEEEEjS9_dNS7_10__identityEEEvT0_PT3_T1_NS0_13GridEvenShareISN_EET2_T4_E12temp_storage+112];
	add.f64 	%fd280, %fd279, %fd278;
	selp.f64 	%fd281, %fd280, %fd278, %p52;
	setp.gt.u32 	%p53, %r6, 384;
	ld.shared.f64 	%fd282, [_ZZN3cub18CUB_300001_SM_10006detail6reduce18DeviceReduceKernelINS2_10policy_hubIdjN4cuda3std3__44plusIdEEE10Policy1000EN6thrust24THRUST_300001_SM_1000_NS6detail15normal_iteratorINSD_10device_ptrIdEEEEjS9_dNS7_10__identityEEEvT0_PT3_T1_NS0_13GridEvenShareISN_EET2_T4_E12temp_storage+120];
	add.f64 	%fd283, %fd282, %fd281;
	selp.f64 	%fd284, %fd283, %fd281, %p53;
	setp.gt.u32 	%p54, %r6, 416;
	ld.shared.f64 	%fd285, [_ZZN3cub18CUB_300001_SM_10006detail6reduce18DeviceReduceKernelINS2_10policy_hubIdjN4cuda3std3__44plusIdEEE10Policy1000EN6thrust24THRUST_300001_SM_1000_NS6detail15normal_iteratorINSD_10device_ptrIdEEEEjS9_dNS7_10__identityEEEvT0_PT3_T1_NS0_13GridEvenShareISN_EET2_T4_E12temp_storage+128];
	add.f64 	%fd286, %fd285, %fd284;
	selp.f64 	%fd287, %fd286, %fd284, %p54;
	setp.gt.u32 	%p55, %r6, 448;
	ld.shared.f64 	%fd288, [_ZZN3cub18CUB_300001_SM_10006detail6reduce18DeviceReduceKernelINS2_10policy_hubIdjN4cuda3std3__44plusIdEEE10Policy1000EN6thrust24THRUST_300001_SM_1000_NS6detail15normal_iteratorINSD_10device_ptrIdEEEEjS9_dNS7_10__identityEEEvT0_PT3_T1_NS0_13GridEvenShareISN_EET2_T4_E12temp_storage+136];
	add.f64 	%fd289, %fd288, %fd287;
	selp.f64 	%fd290, %fd289, %fd287, %p55;
	setp.gt.u32 	%p56, %r6, 480;
	ld.shared.f64 	%fd291, [_ZZN3cub18CUB_300001_SM_10006detail6reduce18DeviceReduceKernelINS2_10policy_hubIdjN4cuda3std3__44plusIdEEE10Policy1000EN6thrust24THRUST_300001_SM_1000_NS6detail15normal_iteratorINSD_10device_ptrIdEEEEjS9_dNS7_10__identityEEEvT0_PT3_T1_NS0_13GridEvenShareISN_EET2_T4_E12temp_storage+144];
	add.f64 	%fd292, %fd291, %fd290;
	selp.f64 	%fd293, %fd292, %fd290, %p56;
	setp.gt.u32 	%p57, %r6, 512;
	ld.shared.f64 	%fd294, [_ZZN3cub18CUB_300001_SM_10006detail6reduce18DeviceReduceKernelINS2_10policy_hubIdjN4cuda3std3__44plusIdEEE10Policy1000EN6thrust24THRUST_300001_SM_1000_NS6detail15normal_iteratorINSD_10device_ptrIdEEEEjS9_dNS7_10__identityEEEvT0_PT3_T1_NS0_13GridEvenShareISN_EET2_T4_E12temp_storage+152];
	add.f64 	%fd295, %fd294, %fd293;
	selp.f64 	%fd296, %fd295, %fd293, %p57;
	setp.gt.u32 	%p58, %r6, 544;
	ld.shared.f64 	%fd297, [_ZZN3cub18CUB_300001_SM_10006detail6reduce18DeviceReduceKernelINS2_10policy_hubIdjN4cuda3std3__44plusIdEEE10Policy1000EN6thrust24THRUST_300001_SM_1000_NS6detail15normal_iteratorINSD_10device_ptrIdEEEEjS9_dNS7_10__identityEEEvT0_PT3_T1_NS0_13GridEvenShareISN_EET2_T4_E12temp_storage+160];
	add.f64 	%fd298, %fd297, %fd296;
	selp.f64 	%fd299, %fd298, %fd296, %p58;
	setp.gt.u32 	%p59, %r6, 576;
	ld.shared.f64 	%fd300, [_ZZN3cub18CUB_300001_SM_10006detail6reduce18DeviceReduceKernelINS2_10policy_hubIdjN4cuda3std3__44plusIdEEE10Policy1000EN6thrust24THRUST_300001_SM_1000_NS6detail15normal_iteratorINSD_10device_ptrIdEEEEjS9_dNS7_10__identityEEEvT0_PT3_T1_NS0_13GridEvenShareISN_EET2_T4_E12temp_storage+168];
	add.f64 	%fd301, %fd300, %fd299;
	selp.f64 	%fd302, %fd301, %fd299, %p59;
	setp.gt.u32 	%p60, %r6, 608;
	ld.shared.f64 	%fd303, [_ZZN3cub18CUB_300001_SM_10006detail6reduce18DeviceReduceKernelINS2_10policy_hubIdjN4cuda3std3__44plusIdEEE10Policy1000EN6thrust24THRUST_300001_SM_1000_NS6detail15normal_iteratorINSD_10device_ptrIdEEEEjS9_dNS7_10__identityEEEvT0_PT3_T1_NS0_13GridEvenShareISN_EET2_T4_E12temp_storage+176];
	add.f64 	%fd304, %fd303, %fd302;
	selp.f64 	%fd375, %fd304, %fd302, %p60;
	bra.uni 	$L__BB14_48;
$L__BB14_26:
	mov.u32 	%r35, %tid.x;
	add.s32 	%r72, %r347, %r35;
	mul.wide.u32 	%rd4, %r72, 8;
	add.s64 	%rd5, %rd1, %rd4;
	ld.global.f64 	%fd41, [%rd5];
	ld.global.f64 	%fd42, [%rd5+5120];
	ld.global.f64 	%fd43, [%rd5+10240];
	ld.global.f64 	%fd44, [%rd5+15360];
	ld.global.f64 	%fd45, [%rd5+20480];
	ld.global.f64 	%fd46, [%rd5+25600];
	ld.global.f64 	%fd47, [%rd5+30720];
	ld.global.f64 	%fd48, [%rd5+35840];
	add.f64 	%fd49, %fd41, %fd42;
	add.f64 	%fd50, %fd49, %fd43;
	add.f64 	%fd51, %fd50, %fd44;
	add.f64 	%fd52, %fd51, %fd45;
	add.f64 	%fd53, %fd52, %fd46;
	add.f64 	%fd54, %fd53, %fd47;
	add.f64 	%fd374, %fd54, %fd48;
	setp.lt.u32 	%p2, %r6, %r4;
	@%p2 bra 	$L__BB14_44;
	add.s32 	%r36, %r4, %r347;
	not.b32 	%r74, %r35;
	add.s32 	%r75, %r74, %r1;
	sub.s32 	%r76, %r75, %r4;
	sub.s32 	%r344, %r76, %r347;
	add.s32 	%r77, %r36, %r35;
	add.s32 	%r343, %r77, 5120;
	mov.b32 	%r346, 0;
	mov.u32 	%r345, %r36;
$L__BB14_28:
	mad.lo.s32 	%r347, %r2, 5120, %r347;
	add.s32 	%r78, %r1, -5120;
	setp.gt.u32 	%p3, %r347, %r78;
	@%p3 bra 	$L__BB14_30;
	add.s32 	%r79, %r35, %r347;
	mul.wide.u32 	%rd6, %r79, 8;
	add.s64 	%rd7, %rd1, %rd6;
	ld.global.f64 	%fd55, [%rd7];
	ld.global.f64 	%fd56, [%rd7+5120];
	ld.global.f64 	%fd57, [%rd7+10240];
	ld.global.f64 	%fd58, [%rd7+15360];
	ld.global.f64 	%fd59, [%rd7+20480];
	ld.global.f64 	%fd60, [%rd7+25600];
	ld.global.f64 	%fd61, [%rd7+30720];
	ld.global.f64 	%fd62, [%rd7+35840];
	add.f64 	%fd63, %fd374, %fd55;
	add.f64 	%fd64, %fd63, %fd56;
	add.f64 	%fd65, %fd64, %fd57;
	add.f64 	%fd66, %fd65, %fd58;
	add.f64 	%fd67, %fd66, %fd59;
	add.f64 	%fd68, %fd67, %fd60;
	add.f64 	%fd69, %fd68, %fd61;
	add.f64 	%fd374, %fd69, %fd62;
	sub.s32 	%r80, %r1, %r347;
	mul.lo.s32 	%r81, %r2, 5120;
	setp.lt.u32 	%p4, %r80, %r81;
	add.s32 	%r346, %r346, 1;
	add.s32 	%r345, %r345, %r81;
	sub.s32 	%r344, %r344, %r81;
	add.s32 	%r343, %r343, %r81;
	@%p4 bra 	$L__BB14_44;
	bra.uni 	$L__BB14_28;
$L__BB14_30:
	setp.le.u32 	%p5, %r1, %r347;
	sub.s32 	%r82, %r1, %r347;
	setp.ge.s32 	%p6, %r35, %r82;
	or.pred  	%p7, %p5, %p6;
	@%p7 bra 	$L__BB14_44;
	not.b32 	%r84, %r35;
	add.s32 	%r85, %r1, %r84;
	sub.s32 	%r86, %r85, %r36;
	mul.lo.s32 	%r87, %r2, %r346;
	mad.lo.s32 	%r88, %r87, -5120, %r86;
	mul.hi.u32 	%r89, %r88, -858993459;
	shr.u32 	%r90, %r89, 9;
	add.s32 	%r49, %r90, 1;
	and.b32  	%r50, %r49, 15;
	setp.lt.u32 	%p8, %r88, 9600;
	mov.u32 	%r352, %r35;
	@%p8 bra 	$L__BB14_35;
	or.b32  	%r350, %r35, 5120;
	mul.hi.u32 	%r91, %r344, -858993459;
	shr.u32 	%r92, %r91, 9;
	add.s32 	%r93, %r92, 1;
	and.b32  	%r94, %r93, 16777200;
	neg.s32 	%r348, %r94;
$L__BB14_33:
	.pragma "nounroll";
	add.s32 	%r95, %r343, -5120;
	mul.wide.u32 	%rd8, %r95, 8;
	add.s64 	%rd9, %rd1, %rd8;
	ld.global.f64 	%fd71, [%rd9];
	add.f64 	%fd72, %fd374, %fd71;
	add.s32 	%r96, %r343, -4480;
	mul.wide.u32 	%rd10, %r96, 8;
	add.s64 	%rd11, %rd1, %rd10;
	ld.global.f64 	%fd73, [%rd11];
	add.f64 	%fd74, %fd72, %fd73;
	add.s32 	%r97, %r343, -3840;
	mul.wide.u32 	%rd12, %r97, 8;
	add.s64 	%rd13, %rd1, %rd12;
	ld.global.f64 	%fd75, [%rd13];
	add.f64 	%fd76, %fd74, %fd75;
	add.s32 	%r98, %r343, -3200;
	mul.wide.u32 	%rd14, %r98, 8;
	add.s64 	%rd15, %rd1, %rd14;
	ld.global.f64 	%fd77, [%rd15];
	add.f64 	%fd78, %fd76, %fd77;
	add.s32 	%r99, %r343, -2560;
	mul.wide.u32 	%rd16, %r99, 8;
	add.s64 	%rd17, %rd1, %rd16;
	ld.global.f64 	%fd79, [%rd17];
	add.f64 	%fd80, %fd78, %fd79;
	add.s32 	%r100, %r343, -1920;
	mul.wide.u32 	%rd18, %r100, 8;
	add.s64 	%rd19, %rd1, %rd18;
	ld.global.f64 	%fd81, [%rd19];
	add.f64 	%fd82, %fd80, %fd81;
	add.s32 	%r101, %r343, -1280;
	mul.wide.u32 	%rd20, %r101, 8;
	add.s64 	%rd21, %rd1, %rd20;
	ld.global.f64 	%fd83, [%rd21];
	add.f64 	%fd84, %fd82, %fd83;
	add.s32 	%r102, %r343, 4480;
	add.s32 	%r103, %r343, -640;
	mul.wide.u32 	%rd22, %r103, 8;
	add.s64 	%rd23, %rd1, %rd22;
	ld.global.f64 	%fd85, [%rd23];
	add.f64 	%fd86, %fd84, %fd85;
	mul.wide.u32 	%rd24, %r343, 8;
	add.s64 	%rd25, %rd1, %rd24;
	ld.global.f64 	%fd87, [%rd25];
	add.f64 	%fd88, %fd86, %fd87;
	add.s32 	%r104, %r343, 640;
	mul.wide.u32 	%rd26, %r104, 8;
	add.s64 	%rd27, %rd1, %rd26;
	ld.global.f64 	%fd89, [%rd27];
	add.f64 	%fd90, %fd88, %fd89;
	add.s32 	%r105, %r343, 1280;
	mul.wide.u32 	%rd28, %r105, 8;
	add.s64 	%rd29, %rd1, %rd28;
	ld.global.f64 	%fd91, [%rd29];
	add.f64 	%fd92, %fd90, %fd91;
	add.s32 	%r106, %r343, 1920;
	mul.wide.u32 	%rd30, %r106, 8;
	add.s64 	%rd31, %rd1, %rd30;
	ld.global.f64 	%fd93, [%rd31];
	add.f64 	%fd94, %fd92, %fd93;
	add.s32 	%r107, %r343, 2560;
	mul.wide.u32 	%rd32, %r107, 8;
	add.s64 	%rd33, %rd1, %rd32;
	ld.global.f64 	%fd95, [%rd33];
	add.f64 	%fd96, %fd94, %fd95;
	add.s32 	%r108, %r343, 3200;
	mul.wide.u32 	%rd34, %r108, 8;
	add.s64 	%rd35, %rd1, %rd34;
	ld.global.f64 	%fd97, [%rd35];
	add.f64 	%fd98, %fd96, %fd97;
	add.s32 	%r109, %r343, 3840;
	mul.wide.u32 	%rd36, %r109, 8;
	add.s64 	%rd37, %rd1, %rd36;
	ld.global.f64 	%fd99, [%rd37];
	add.f64 	%fd100, %fd98, %fd99;
	mul.wide.u32 	%rd38, %r102, 8;
	add.s64 	%rd39, %rd1, %rd38;
	ld.global.f64 	%fd101, [%rd39];
	add.f64 	%fd374, %fd100, %fd101;
	add.s32 	%r350, %r350, 10240;
	add.s32 	%r343, %r343, 10240;
	add.s32 	%r348, %r348, 16;
	setp.ne.s32 	%p9, %r348, 0;
	@%p9 bra 	$L__BB14_33;
	add.s32 	%r352, %r350, -5120;
$L__BB14_35:
	setp.eq.s32 	%p10, %r50, 0;
	@%p10 bra 	$L__BB14_44;
	and.b32  	%r61, %r49, 7;
	setp.lt.u32 	%p11, %r50, 8;
	@%p11 bra 	$L__BB14_38;
	add.s32 	%r110, %r352, %r347;
	mul.wide.u32 	%rd40, %r110, 8;
	add.s64 	%rd41, %rd1, %rd40;
	ld.global.f64 	%fd103, [%rd41];
	add.f64 	%fd104, %fd374, %fd103;
	add.s32 	%r111, %r110, 640;
	mul.wide.u32 	%rd42, %r111, 8;
	add.s64 	%rd43, %rd1, %rd42;
	ld.global.f64 	%fd105, [%rd43];
	add.f64 	%fd106, %fd104, %fd105;
	add.s32 	%r112, %r110, 1280;
	mul.wide.u32 	%rd44, %r112, 8;
	add.s64 	%rd45, %rd1, %rd44;
	ld.global.f64 	%fd107, [%rd45];
	add.f64 	%fd108, %fd106, %fd107;
	add.s32 	%r113, %r110, 1920;
	mul.wide.u32 	%rd46, %r113, 8;
	add.s64 	%rd47, %rd1, %rd46;
	ld.global.f64 	%fd109, [%rd47];
	add.f64 	%fd110, %fd108, %fd109;
	add.s32 	%r114, %r110, 2560;
	mul.wide.u32 	%rd48, %r114, 8;
	add.s64 	%rd49, %rd1, %rd48;
	ld.global.f64 	%fd111, [%rd49];
	add.f64 	%fd112, %fd110, %fd111;
	add.s32 	%r115, %r110, 3200;
	mul.wide.u32 	%rd50, %r115, 8;
	add.s64 	%rd51, %rd1, %rd50;
	ld.global.f64 	%fd113, [%rd51];
	add.f64 	%fd114, %fd112, %fd113;
	add.s32 	%r116, %r110, 3840;
	mul.wide.u32 	%rd52, %r116, 8;
	add.s64 	%rd53, %rd1, %rd52;
	ld.global.f64 	%fd115, [%rd53];
	add.f64 	%fd116, %fd114, %fd115;
	add.s32 	%r117, %r110, 4480;
	mul.wide.u32 	%rd54, %r117, 8;
	add.s64 	%rd55, %rd1, %rd54;
	ld.global.f64 	%fd117, [%rd55];
	add.f64 	%fd374, %fd116, %fd117;
	add.s32 	%r352, %r352, 5120;
$L__BB14_38:
	setp.eq.s32 	%p12, %r61, 0;
	@%p12 bra 	$L__BB14_44;
	setp.lt.u32 	%p13, %r61, 4;
	@%p13 bra 	$L__BB14_41;
	add.s32 	%r118, %r352, %r347;
	mul.wide.u32 	%rd56, %r118, 8;
	add.s64 	%rd57, %rd1, %rd56;
	ld.global.f64 	%fd119, [%rd57];
	add.f64 	%fd120, %fd374, %fd119;
	add.s32 	%r119, %r118, 640;
	mul.wide.u32 	%rd58, %r119, 8;
	add.s64 	%rd59, %rd1, %rd58;
	ld.global.f64 	%fd121, [%rd59];
	add.f64 	%fd122, %fd120, %fd121;
	add.s32 	%r120, %r118, 1280;
	mul.wide.u32 	%rd60, %r120, 8;
	add.s64 	%rd61, %rd1, %rd60;
	ld.global.f64 	%fd123, [%rd61];
	add.f64 	%fd124, %fd122, %fd123;
	add.s32 	%r121, %r118, 1920;
	mul.wide.u32 	%rd62, %r121, 8;
	add.s64 	%rd63, %rd1, %rd62;
	ld.global.f64 	%fd125, [%rd63];
	add.f64 	%fd374, %fd124, %fd125;
	add.s32 	%r352, %r352, 2560;
$L__BB14_41:
	and.b32  	%r122, %r49, 3;
	setp.eq.s32 	%p14, %r122, 0;
	@%p14 bra 	$L__BB14_44;
	add.s32 	%r355, %r352, %r345;
	mul.hi.u32 	%r123, %r344, -858993459;
	cvt.u16.u32 	%rs1, %r123;
	shr.u16 	%rs2, %rs1, 9;
	add.s16 	%rs3, %rs2, 1;
	cvt.u32.u16 	%r124, %rs3;
	and.b32  	%r125, %r124, 3;
	neg.s32 	%r354, %r125;
$L__BB14_43:
	.pragma "nounroll";
	mul.wide.u32 	%rd64, %r355, 8;
	add.s64 	%rd65, %rd1, %rd64;
	ld.global.f64 	%fd126, [%rd65];
	add.f64 	%fd374, %fd374, %fd126;
	add.s32 	%r355, %r355, 640;
	add.s32 	%r354, %r354, 1;
	setp.ne.s32 	%p15, %r354, 0;
	@%p15 bra 	$L__BB14_43;
$L__BB14_44:
	// begin inline asm
	mov.u32 %r126, %laneid;
	// end inline asm
	mov.b64 	%rd66, %fd374;
	mov.b64 	{%r128, %r133}, %rd66;
	mov.b32 	%r134, 1;
	mov.b32 	%r175, 31;
	mov.b32 	%r176, -1;
	// begin inline asm
	shfl.sync.down.b32 %r127, %r128, %r134, %r175, %r176;
	// end inline asm
	// begin inline asm
	shfl.sync.down.b32 %r132, %r133, %r134, %r175, %r176;
	// end inline asm
	mov.b64 	%rd67, {%r127, %r132};
	mov.b64 	%fd127, %rd67;
	setp.gt.s32 	%p16, %r126, 30;
	add.f64 	%fd128, %fd374, %fd127;
	selp.f64 	%fd129, %fd374, %fd128, %p16;
	mov.b64 	%rd68, %fd129;
	mov.b64 	{%r138, %r143}, %rd68;
	mov.b32 	%r144, 2;
	// begin inline asm
	shfl.sync.down.b32 %r137, %r138, %r144, %r175, %r176;
	// end inline asm
	// begin inline asm
	shfl.sync.down.b32 %r142, %r143, %r144, %r175, %r176;
	// end inline asm
	mov.b64 	%rd69, {%r137, %r142};
	mov.b64 	%fd130, %rd69;
	setp.gt.s32 	%p17, %r126, 29;
	add.f64 	%fd131, %fd129, %fd130;
	selp.f64 	%fd132, %fd129, %fd131, %p17;
	mov.b64 	%rd70, %fd132;
	mov.b64 	{%r148, %r153}, %rd70;
	mov.b32 	%r154, 4;
	// begin inline asm
	shfl.sync.down.b32 %r147, %r148, %r154, %r175, %r176;
	// end inline asm
	// begin inline asm
	shfl.sync.down.b32 %r152, %r153, %r154, %r175, %r176;
	// end inline asm
	mov.b64 	%rd71, {%r147, %r152};
	mov.b64 	%fd133, %rd71;
	setp.gt.s32 	%p18, %r126, 27;
	add.f64 	%fd134, %fd132, %fd133;
	selp.f64 	%fd135, %fd132, %fd134, %p18;
	mov.b64 	%rd72, %fd135;
	mov.b64 	{%r158, %r163}, %rd72;
	mov.b32 	%r164, 8;
	// begin inline asm
	shfl.sync.down.b32 %r157, %r158, %r164, %r175, %r176;
	// end inline asm
	// begin inline asm
	shfl.sync.down.b32 %r162, %r163, %r164, %r175, %r176;
	// end inline asm
	mov.b64 	%rd73, {%r157, %r162};
	mov.b64 	%fd136, %rd73;
	setp.gt.s32 	%p19, %r126, 23;
	add.f64 	%fd137, %fd135, %fd136;
	selp.f64 	%fd138, %fd135, %fd137, %p19;
	mov.b64 	%rd74, %fd138;
	mov.b64 	{%r168, %r173}, %rd74;
	mov.b32 	%r174, 16;
	// begin inline asm
	shfl.sync.down.b32 %r167, %r168, %r174, %r175, %r176;
	// end inline asm
	// begin inline asm
	shfl.sync.down.b32 %r172, %r173, %r174, %r175, %r176;
	// end inline asm
	mov.b64 	%rd75, {%r167, %r172};
	mov.b64 	%fd139, %rd75;
	setp.gt.s32 	%p20, %r126, 15;
	add.f64 	%fd37, %fd138, %fd139;
	selp.f64 	%fd375, %fd138, %fd37, %p20;
	setp.ne.s32 	%p21, %r126, 0;
	@%p21 bra 	$L__BB14_46;
	shr.u32 	%r177, %r35, 2;
	and.b32  	%r178, %r177, 248;
	mov.u32 	%r179, _ZZN3cub18CUB_300001_SM_10006detail6reduce18DeviceReduceKernelINS2_10policy_hubIdjN4cuda3std3__44plusIdEEE10Policy1000EN6thrust24THRUST_300001_SM_1000_NS6detail15normal_iteratorINSD_10device_ptrIdEEEEjS9_dNS7_10__identityEEEvT0_PT3_T1_NS0_13GridEvenShareISN_EET2_T4_E12temp_storage;
	add.s32 	%r180, %r179, %r178;
	st.shared.f64 	[%r180+24], %fd37;
$L__BB14_46:
	bar.sync 	0;
	setp.ne.s32 	%p22, %r35, 0;
	@%p22 bra 	$L__BB14_48;
	ld.shared.f64 	%fd140, [_ZZN3cub18CUB_300001_SM_10006detail6reduce18DeviceReduceKernelINS2_10policy_hubIdjN4cuda3std3__44plusIdEEE10Policy1000EN6thrust24THRUST_300001_SM_1000_NS6detail15normal_iteratorINSD_10device_ptrIdEEEEjS9_dNS7_10__identityEEEvT0_PT3_T1_NS0_13GridEvenShareISN_EET2_T4_E12temp_storage+32];
	add.f64 	%fd141, %fd375, %fd140;
	ld.shared.f64 	%fd142, [_ZZN3cub18CUB_300001_SM_10006detail6reduce18DeviceReduceKernelINS2_10policy_hubIdjN4cuda3std3__44plusIdEEE10Policy1000EN6thrust24THRUST_300001_SM_1000_NS6detail15normal_iteratorINSD_10device_ptrIdEEEEjS9_dNS7_10__identityEEEvT0_PT3_T1_NS0_13GridEvenShareISN_EET2_T4_E12temp_storage+40];
	add.f64 	%fd143, %fd141, %fd142;
	ld.shared.f64 	%fd144, [_ZZN3cub18CUB_300001_SM_10006detail6reduce18DeviceReduceKernelINS2_10policy_hubIdjN4cuda3std3__44plusIdEEE10Policy1000EN6thrust24THRUST_300001_SM_1000_NS6detail15normal_iteratorINSD_10device_ptrIdEEEEjS9_dNS7_10__identityEEEvT0_PT3_T1_NS0_13GridEvenShareISN_EET2_T4_E12temp_storage+48];
	add.f64 	%fd145, %fd143, %fd144;
	ld.shared.f64 	%fd146, [_ZZN3cub18CUB_300001_SM_10006detail6reduce18DeviceReduceKernelINS2_10policy_hubIdjN4cuda3std3__44plusIdEEE10Policy1000EN6thrust24THRUST_300001_SM_1000_NS6detail15normal_iteratorINSD_10device_ptrIdEEEEjS9_dNS7_10__identityEEEvT0_PT3_T1_NS0_13GridEvenShareISN_EET2_T4_E12temp_storage+56];
	add.f64 	%fd147, %fd145, %fd146;
	ld.shared.f64 	%fd148, [_ZZN3cub18CUB_300001_SM_10006detail6reduce18DeviceReduceKernelINS2_10policy_hubIdjN4cuda3std3__44plusIdEEE10Policy1000EN6thrust24THRUST_300001_SM_1000_NS6detail15normal_iteratorINSD_10device_ptrIdEEEEjS9_dNS7_10__identityEEEvT0_PT3_T1_NS0_13GridEvenShareISN_EET2_T4_E12temp_storage+64];
	add.f64 	%fd149, %fd147, %fd148;
	ld.shared.f64 	%fd150, [_ZZN3cub18CUB_300001_SM_10006detail6reduce18DeviceReduceKernelINS2_10policy_hubIdjN4cuda3std3__44plusIdEEE10Policy1000EN6thrust24THRUST_300001_SM_1000_NS6detail15normal_iteratorINSD_10device_ptrIdEEEEjS9_dNS7_10__identityEEEvT0_PT3_T1_NS0_13GridEvenShareISN_EET2_T4_E12temp_storage+72];
	add.f64 	%fd151, %fd149, %fd150;
	ld.shared.f64 	%fd152, [_ZZN3cub18CUB_300001_SM_10006detail6reduce18DeviceReduceKernelINS2_10policy_hubIdjN4cuda3std3__44plusIdEEE10Policy1000EN6thrust24THRUST_300001_SM_1000_NS6detail15normal_iteratorINSD_10device_ptrIdEEEEjS9_dNS7_10__identityEEEvT0_PT3_T1_NS0_13GridEvenShareISN_EET2_T4_E12temp_storage+80];
	add.f64 	%fd153, %fd151, %fd152;
	ld.shared.f64 	%fd154, [_ZZN3cub18CUB_300001_SM_10006detail6reduce18DeviceReduceKernelINS2_10policy_hubIdjN4cuda3std3__44plusIdEEE10Policy1000EN6thrust24THRUST_300001_SM_1000_NS6detail15normal_iteratorINSD_10device_ptrIdEEEEjS9_dNS7_10__identityEEEvT0_PT3_T1_NS0_13GridEvenShareISN_EET2_T4_E12temp_storage+88];
	add.f64 	%fd155, %fd153, %fd154;
	ld.shared.f64 	%fd156, [_ZZN3cub18CUB_300001_SM_10006detail6reduce18DeviceReduceKernelINS2_10policy_hubIdjN4cuda3std3__44plusIdEEE10Policy1000EN6thrust24THRUST_300001_SM_1000_NS6detail15normal_iteratorINSD_10device_ptrIdEEEEjS9_dNS7_10__identityEEEvT0_PT3_T1_NS0_13GridEvenShareISN_EET2_T4_E12temp_storage+96];
	add.f64 	%fd157, %fd155, %fd156;
	ld.shared.f64 	%fd158, [_ZZN3cub18CUB_300001_SM_10006detail6reduce18DeviceReduceKernelINS2_10policy_hubIdjN4cuda3std3__44plusIdEEE10Policy1000EN6thrust24THRUST_300001_SM_1000_NS6detail15normal_iteratorINSD_10device_ptrIdEEEEjS9_dNS7_10__identityEEEvT0_PT3_T1_NS0_13GridEvenShareISN_EET2_T4_E12temp_storage+104];
	add.f64 	%fd159, %fd157, %fd158;
	ld.shared.f64 	%fd160, [_ZZN3cub18CUB_300001_SM_10006detail6reduce18DeviceReduceKernelINS2_10policy_hubIdjN4cuda3std3__44plusIdEEE10Policy1000EN6thrust24THRUST_300001_SM_1000_NS6detail15normal_iteratorINSD_10device_ptrIdEEEEjS9_dNS7_10__identityEEEvT0_PT3_T1_NS0_13GridEvenShareISN_EET2_T4_E12temp_storage+112];
	add.f64 	%fd161, %fd159, %fd160;
	ld.shared.f64 	%fd162, [_ZZN3cub18CUB_300001_SM_10006detail6reduce18DeviceReduceKernelINS2_10policy_hubIdjN4cuda3std3__44plusIdEEE10Policy1000EN6thrust24THRUST_300001_SM_1000_NS6detail15normal_iteratorINSD_10device_ptrIdEEEEjS9_dNS7_10__identityEEEvT0_PT3_T1_NS0_13GridEvenShareISN_EET2_T4_E12temp_storage+120];
	add.f64 	%fd163, %fd161, %fd162;
	ld.shared.f64 	%fd164, [_ZZN3cub18CUB_300001_SM_10006detail6reduce18DeviceReduceKernelINS2_10policy_hubIdjN4cuda3std3__44plusIdEEE10Policy1000EN6thrust24THRUST_300001_SM_1000_NS6detail15normal_iteratorINSD_10device_ptrIdEEEEjS9_dNS7_10__identityEEEvT0_PT3_T1_NS0_13GridEvenShareISN_EET2_T4_E12temp_storage+128];
	add.f64 	%fd165, %fd163, %fd164;
	ld.shared.f64 	%fd166, [_ZZN3cub18CUB_300001_SM_10006detail6reduce18DeviceReduceKernelINS2_10policy_hubIdjN4cuda3std3__44plusIdEEE10Policy1000EN6thrust24THRUST_300001_SM_1000_NS6detail15normal_iteratorINSD_10device_ptrIdEEEEjS9_dNS7_10__identityEEEvT0_PT3_T1_NS0_13GridEvenShareISN_EET2_T4_E12temp_storage+136];
	add.f64 	%fd167, %fd165, %fd166;
	ld.shared.f64 	%fd168, [_ZZN3cub18CUB_300001_SM_10006detail6reduce18DeviceReduceKernelINS2_10policy_hubIdjN4cuda3std3__44plusIdEEE10Policy1000EN6thrust24THRUST_300001_SM_1000_NS6detail15normal_iteratorINSD_10device_ptrIdEEEEjS9_dNS7_10__identityEEEvT0_PT3_T1_NS0_13GridEvenShareISN_EET2_T4_E12temp_storage+144];
	add.f64 	%fd169, %fd167, %fd168;
	ld.shared.f64 	%fd170, [_ZZN3cub18CUB_300001_SM_10006detail6reduce18DeviceReduceKernelINS2_10policy_hubIdjN4cuda3std3__44plusIdEEE10Policy1000EN6thrust24THRUST_300001_SM_1000_NS6detail15normal_iteratorINSD_10device_ptrIdEEEEjS9_dNS7_10__identityEEEvT0_PT3_T1_NS0_13GridEvenShareISN_EET2_T4_E12temp_storage+152];
	add.f64 	%fd171, %fd169, %fd170;
	ld.shared.f64 	%fd172, [_ZZN3cub18CUB_300001_SM_10006detail6reduce18DeviceReduceKernelINS2_10policy_hubIdjN4cuda3std3__44plusIdEEE10Policy1000EN6thrust24THRUST_300001_SM_1000_NS6detail15normal_iteratorINSD_10device_ptrIdEEEEjS9_dNS7_10__identityEEEvT0_PT3_T1_NS0_13GridEvenShareISN_EET2_T4_E12temp_storage+160];
	add.f64 	%fd173, %fd171, %fd172;
	ld.shared.f64 	%fd174, [_ZZN3cub18CUB_300001_SM_10006detail6reduce18DeviceReduceKernelINS2_10policy_hubIdjN4cuda3std3__44plusIdEEE10Policy1000EN6thrust24THRUST_300001_SM_1000_NS6detail15normal_iteratorINSD_10device_ptrIdEEEEjS9_dNS7_10__identityEEEvT0_PT3_T1_NS0_13GridEvenShareISN_EET2_T4_E12temp_storage+168];
	add.f64 	%fd175, %fd173, %fd174;
	ld.shared.f64 	%fd176, [_ZZN3cub18CUB_300001_SM_10006detail6reduce18DeviceReduceKernelINS2_10policy_hubIdjN4cuda3std3__44plusIdEEE10Policy1000EN6thrust24THRUST_300001_SM_1000_NS6detail15normal_iteratorINSD_10device_ptrIdEEEEjS9_dNS7_10__identityEEEvT0_PT3_T1_NS0_13GridEvenShareISN_EET2_T4_E12temp_storage+176];
	add.f64 	%fd375, %fd175, %fd176;
$L__BB14_48:
	mov.u32 	%r333, %tid.x;
	setp.ne.s32 	%p68, %r333, 0;
	@%p68 bra 	$L__BB14_50;
	ld.param.u64 	%rd159, [_ZN3cub18CUB_300001_SM_10006detail6reduce18DeviceReduceKernelINS2_10policy_hubIdjN4cuda3std3__44plusIdEEE10Policy1000EN6thrust24THRUST_300001_SM_1000_NS6detail15normal_iteratorINSD_10device_ptrIdEEEEjS9_dNS7_10__identityEEEvT0_PT3_T1_NS0_13GridEvenShareISN_EET2_T4__param_1];
	cvta.to.global.u64 	%rd156, %rd159;
	mul.wide.u32 	%rd157, %r3, 8;
	add.s64 	%rd158, %rd156, %rd157;
	st.global.f64 	[%rd158], %fd375;
$L__BB14_50:
	ret;

}
	// .globl	_ZN3cub18CUB_300001_SM_10006detail6reduce28DeviceReduceSingleTileKernelINS2_10policy_hubIdjN4cuda3std3__44plusIdEEE10Policy1000EPdSC_iS9_ddNS7_10__identityEEEvT0_T1_T2_T3_T4_T6_
.visible .entry _ZN3cub18CUB_300001_SM_10006detail6reduce28DeviceReduceSingleTileKernelINS2_10policy_hubIdjN4cuda3std3__44plusIdEEE10Policy1000EPdSC_iS9_ddNS7_10__identityEEEvT0_T1_T2_T3_T4_T6_(
	.param .u64 .ptr .align 1 _ZN3cub18CUB_300001_SM_10006detail6reduce28DeviceReduceSingleTileKernelINS2_10policy_hubIdjN4cuda3std3__44plusIdEEE10Policy1000EPdSC_iS9_ddNS7_10__identityEEEvT0_T1_T2_T3_T4_T6__param_0,
	.param .u64 .ptr .align 1 _ZN3cub18CUB_300001_SM_10006detail6reduce28DeviceReduceSingleTileKernelINS2_10policy_hubIdjN4cuda3std3__44plusIdEEE10Policy1000EPdSC_iS9_ddNS7_10__identityEEEvT0_T1_T2_T3_T4_T6__param_1,
	.param .u32 _ZN3cub18CUB_300001_SM_10006detail6reduce28DeviceReduceSingleTileKernelINS2_10policy_hubIdjN4cuda3std3__44plusIdEEE10Policy1000EPdSC_iS9_ddNS7_10__identityEEEvT0_T1_T2_T3_T4_T6__param_2,
	.param .align 1 .b8 _ZN3cub18CUB_300001_SM_10006detail6reduce28DeviceReduceSingleTileKernelINS2_10policy_hubIdjN4cuda3std3__44plusIdEEE10Policy1000EPdSC_iS9_ddNS7_10__identityEEEvT0_T1_T2_T3_T4_T6__param_3[1],
	.param .f64 _ZN3cub18CUB_300001_SM_10006detail6reduce28DeviceReduceSingleTileKernelINS2_10policy_hubIdjN4cuda3std3__44plusIdEEE10Policy1000EPdSC_iS9_ddNS7_10__identityEEEvT0_T1_T2_T3_T4_T6__param_4,
	.param .align 1 .b8 _ZN3cub18CUB_300001_SM_10006detail6reduce28DeviceReduceSingleTileKernelINS2_10policy_hubIdjN4cuda3std3__44plusIdEEE10Policy1000EPdSC_iS9_ddNS7_10__identityEEEvT0_T1_T2_T3_T4_T6__param_5[1]
)
.maxntid 640
.minnctapersm 1
{
	.reg .pred 	%p<62>;
	.reg .b32 	%r<239>;
	.reg .b64 	%rd<109>;
	.reg .b64 	%fd<264>;
	// demoted variable
	.shared .align 8 .b8 _ZZN3cub18CUB_300001_SM_10006detail6reduce28DeviceReduceSingleTileKernelINS2_10policy_hubIdjN4cuda3std3__44plusIdEEE10Policy1000EPdSC_iS9_ddNS7_10__identityEEEvT0_T1_T2_T3_T4_T6_E12temp_storage[192];
	ld.param.u64 	%rd9, [_ZN3cub18CUB_300001_SM_10006detail6reduce28DeviceReduceSingleTileKernelINS2_10policy_hubIdjN4cuda3std3__44plusIdEEE10Policy1000EPdSC_iS9_ddNS7_10__identityEEEvT0_T1_T2_T3_T4_T6__param_0];
	ld.param.u64 	%rd10, [_ZN3cub18CUB_300001_SM_10006detail6reduce28DeviceReduceSingleTileKernelINS2_10policy_hubIdjN4cuda3std3__44plusIdEEE10Policy1000EPdSC_iS9_ddNS7_10__identityEEEvT0_T1_T2_T3_T4_T6__param_1];
	ld.param.u32 	%r36, [_ZN3cub18CUB_300001_SM_10006detail6reduce28DeviceReduceSingleTileKernelINS2_10policy_hubIdjN4cuda3std3__44plusIdEEE10Policy1000EPdSC_iS9_ddNS7_10__identityEEEvT0_T1_T2_T3_T4_T6__param_2];
	ld.param.f64 	%fd30, [_ZN3cub18CUB_300001_SM_10006detail6reduce28DeviceReduceSingleTileKernelINS2_10policy_hubIdjN4cuda3std3__44plusIdEEE10Policy1000EPdSC_iS9_ddNS7_10__identityEEEvT0_T1_T2_T3_T4_T6__param_4];
	cvta.to.global.u64 	%rd1, %rd10;
	setp.ne.s32 	%p1, %r36, 0;
	@%p1 bra 	$L__BB15_3;
	mov.u32 	%r225, %tid.x;
	setp.ne.s32 	%p61, %r225, 0;
	@%p61 bra 	$L__BB15_39;
	st.global.f64 	[%rd1], %fd30;
	bra.uni 	$L__BB15_39;
$L__BB15_3:
	setp.gt.s32 	%p2, %r36, 5119;
	@%p2 bra 	$L__BB15_21;
	mov.u32 	%r1, %tid.x;
	setp.ge.s32 	%p19, %r1, %r36;
	mov.f64 	%fd255, 0d0000000000000000;
	mov.u32 	%r229, %r1;
	@%p19 bra 	$L__BB15_6;
	mul.wide.u32 	%rd74, %r1, 8;
	add.s64 	%rd73, %rd9, %rd74;
	// begin inline asm
	ld.global.nc.u64 %rd72, [%rd73];
	// end inline asm
	mov.b64 	%fd255, %rd72;
	add.s32 	%r229, %r1, 640;
$L__BB15_6:
	setp.ge.s32 	%p20, %r229, %r36;
	@%p20 bra 	$L__BB15_12;
	not.b32 	%r101, %r229;
	add.s32 	%r4, %r36, %r101;
	mul.hi.u32 	%r102, %r4, -858993459;
	shr.u32 	%r103, %r102, 9;
	add.s32 	%r5, %r103, 1;
	and.b32  	%r104, %r103, 3;
	setp.eq.s32 	%p21, %r104, 3;
	@%p21 bra 	$L__BB15_10;
	mul.wide.u32 	%rd75, %r229, 8;
	add.s64 	%rd107, %rd9, %rd75;
	and.b32  	%r105, %r5, 3;
	neg.s32 	%r227, %r105;
$L__BB15_9:
	.pragma "nounroll";
	// begin inline asm
	ld.global.nc.u64 %rd76, [%rd107];
	// end inline asm
	mov.b64 	%fd121, %rd76;
	add.f64 	%fd255, %fd255, %fd121;
	add.s32 	%r229, %r229, 640;
	add.s64 	%rd107, %rd107, 5120;
	add.s32 	%r227, %r227, 1;
	setp.ne.s32 	%p22, %r227, 0;
	@%p22 bra 	$L__BB15_9;
$L__BB15_10:
	setp.lt.u32 	%p23, %r4, 1920;
	@%p23 bra 	$L__BB15_12;
$L__BB15_11:
	mul.wide.s32 	%rd86, %r229, 8;
	add.s64 	%rd79, %rd9, %rd86;
	// begin inline asm
	ld.global.nc.u64 %rd78, [%rd79];
	// end inline asm
	mov.b64 	%fd122, %rd78;
	add.f64 	%fd123, %fd255, %fd122;
	add.s64 	%rd81, %rd79, 5120;
	// begin inline asm
	ld.global.nc.u64 %rd80, [%rd81];
	// end inline asm
	mov.b64 	%fd124, %rd80;
	add.f64 	%fd125, %fd123, %fd124;
	add.s64 	%rd83, %rd79, 10240;
	// begin inline asm
	ld.global.nc.u64 %rd82, [%rd83];
	// end inline asm
	mov.b64 	%fd126, %rd82;
	add.f64 	%fd127, %fd125, %fd126;
	add.s64 	%rd85, %rd79, 15360;
	// begin inline asm
	ld.global.nc.u64 %rd84, [%rd85];
	// end inline asm
	mov.b64 	%fd128, %rd84;
	add.f64 	%fd255, %fd127, %fd128;
	add.s32 	%r229, %r229, 2560;
	setp.lt.s32 	%p24, %r229, %r36;
	@%p24 bra 	$L__BB15_11;
$L__BB15_12:
	setp.lt.s32 	%p25, %r36, 640;
	@%p25 bra 	$L__BB15_17;
	// begin inline asm
	mov.u32 %r169, %laneid;
	// end inline asm
	mov.b64 	%rd97, %fd255;
	mov.b64 	{%r171, %r176}, %rd97;
	mov.b32 	%r177, 1;
	mov.b32 	%r218, 31;
	mov.b32 	%r219, -1;
	// begin inline asm
	shfl.sync.down.b32 %r170, %r171, %r177, %r218, %r219;
	// end inline asm
	// begin inline asm
	shfl.sync.down.b32 %r175, %r176, %r177, %r218, %r219;
	// end inline asm
	mov.b64 	%rd98, {%r170, %r175};
	mov.b64 	%fd199, %rd98;
	setp.gt.s32 	%p53, %r169, 30;
	add.f64 	%fd200, %fd255, %fd199;
	selp.f64 	%fd201, %fd255, %fd200, %p53;
	mov.b64 	%rd99, %fd201;
	mov.b64 	{%r181, %r186}, %rd99;
	mov.b32 	%r187, 2;
	// begin inline asm
	shfl.sync.down.b32 %r180, %r181, %r187, %r218, %r219;
	// end inline asm
	// begin inline asm
	shfl.sync.down.b32 %r185, %r186, %r187, %r218, %r219;
	// end inline asm
	mov.b64 	%rd100, {%r180, %r185};
	mov.b64 	%fd202, %rd100;
	setp.gt.s32 	%p54, %r169, 29;
	add.f64 	%fd203, %fd201, %fd202;
	selp.f64 	%fd204, %fd201, %fd203, %p54;
	mov.b64 	%rd101, %fd204;
	mov.b64 	{%r191, %r196}, %rd101;
	mov.b32 	%r197, 4;
	// begin inline asm
	shfl.sync.down.b32 %r190, %r191, %r197, %r218, %r219;
	// end inline asm
	// begin inline asm
	shfl.sync.down.b32 %r195, %r196, %r197, %r218, %r219;
	// end inline asm
	mov.b64 	%rd102, {%r190, %r195};
	mov.b64 	%fd205, %rd102;
	setp.gt.s32 	%p55, %r169, 27;
	add.f64 	%fd206, %fd204, %fd205;
	selp.f64 	%fd207, %fd204, %fd206, %p55;
	mov.b64 	%rd103, %fd207;
	mov.b64 	{%r201, %r206}, %rd103;
	mov.b32 	%r207, 8;
	// begin inline asm
	shfl.sync.down.b32 %r200, %r201, %r207, %r218, %r219;
	// end inline asm
	// begin inline asm
	shfl.sync.down.b32 %r205, %r206, %r207, %r218, %r219;
	// end inline asm
	mov.b64 	%rd104, {%r200, %r205};
	mov.b64 	%fd208, %rd104;
	setp.gt.s32 	%p56, %r169, 23;
	add.f64 	%fd209, %fd207, %fd208;
	selp.f64 	%fd210, %fd207, %fd209, %p56;
	mov.b64 	%rd105, %fd210;
	mov.b64 	{%r211, %r216}, %rd105;
	mov.b32 	%r217, 16;
	// begin inline asm
	shfl.sync.down.b32 %r210, %r211, %r217, %r218, %r219;
	// end inline asm
	// begin inline asm
	shfl.sync.down.b32 %r215, %r216, %r217, %r218, %r219;
	// end inline asm
	mov.b64 	%rd106, {%r210, %r215};
	mov.b64 	%fd211, %rd106;
	setp.gt.s32 	%p57, %r169, 15;
	add.f64 	%fd10, %fd210, %fd211;
	selp.f64 	%fd263, %fd210, %fd10, %p57;
	setp.ne.s32 	%p58, %r169, 0;
	@%p58 bra 	$L__BB15_15;
	shr.u32 	%r220, %r1, 2;
	and.b32  	%r221, %r220, 248;
	mov.u32 	%r222, _ZZN3cub18CUB_300001_SM_10006detail6reduce28DeviceReduceSingleTileKernelINS2_10policy_hubIdjN4cuda3std3__44plusIdEEE10Policy1000EPdSC_iS9_ddNS7_10__identityEEEvT0_T1_T2_T3_T4_T6_E12temp_storage;
	add.s32 	%r223, %r222, %r221;
	st.shared.f64 	[%r223+24], %fd10;
$L__BB15_15:
	bar.sync 	0;
	setp.ne.s32 	%p59, %r1, 0;
	@%p59 bra 	$L__BB15_37;
	ld.shared.f64 	%fd212, [_ZZN3cub18CUB_300001_SM_10006detail6reduce28DeviceReduceSingleTileKernelINS2_10policy_hubIdjN4cuda3std3__44plusIdEEE10Policy1000EPdSC_iS9_ddNS7_10__identityEEEvT0_T1_T2_T3_T4_T6_E12temp_storage+32];
	add.f64 	%fd213, %fd263, %fd212;
	ld.shared.f64 	%fd214, [_ZZN3cub18CUB_300001_SM_10006detail6reduce28DeviceReduceSingleTileKernelINS2_10policy_hubIdjN4cuda3std3__44plusIdEEE10Policy1000EPdSC_iS9_ddNS7_10__identityEEEvT0_T1_T2_T3_T4_T6_E12temp_storage+40];
	add.f64 	%fd215, %fd213, %fd214;
	ld.shared.f64 	%fd216, [_ZZN3cub18CUB_300001_SM_10006detail6reduce28DeviceReduceSingleTileKernelINS2_10policy_hubIdjN4cuda3std3__44plusIdEEE10Policy1000EPdSC_iS9_ddNS7_10__identityEEEvT0_T1_T2_T3_T4_T6_E12temp_storage+48];
	add.f64 	%fd217, %fd215, %fd216;
	ld.shared.f64 	%fd218, [_ZZN3cub18CUB_300001_SM_10006detail6reduce28DeviceReduceSingleTileKernelINS2_10policy_hubIdjN4cuda3std3__44plusIdEEE10Policy1000EPdSC_iS9_ddNS7_10__identityEEEvT0_T1_T2_T3_T4_T6_E12temp_storage+56];
	add.f64 	%fd219, %fd217, %fd218;
	ld.shared.f64 	%fd220, [_ZZN3cub18CUB_300001_SM_10006detail6reduce28DeviceReduceSingleTileKernelINS2_10policy_hubIdjN4cuda3std3__44plusIdEEE10Policy1000EPdSC_iS9_ddNS7_10__identityEEEvT0_T1_T2_T3_T4_T6_E12temp_storage+64];
	add.f64 	%fd221, %fd219, %fd220;
	ld.shared.f64 	%fd222, [_ZZN3cub18CUB_300001_SM_10006detail6reduce28DeviceReduceSingleTileKernelINS2_10policy_hubIdjN4cuda3std3__44plusIdEEE10Policy1000EPdSC_iS9_ddNS7_10__identityEEEvT0_T1_T2_T3_T4_T6_E12temp_storage+72];
	add.f64 	%fd223, %fd221, %fd222;
	ld.shared.f64 	%fd224, [_ZZN3cub18CUB_300001_SM_10006detail6reduce28DeviceReduceSingleTileKernelINS2_10policy_hubIdjN4cuda3std3__44plusIdEEE10Policy1000EPdSC_iS9_ddNS7_10__identityEEEvT0_T1_T2_T3_T4_T6_E12temp_storage+80];
	add.f64 	%fd225, %fd223, %fd224;
	ld.shared.f64 	%fd226, [_ZZN3cub18CUB_300001_SM_10006detail6reduce28DeviceReduceSingleTileKernelINS2_10policy_hubIdjN4cuda3std3__44plusIdEEE10Policy1000EPdSC_iS9_ddNS7_10__identityEEEvT0_T1_T2_T3_T4_T6_E12temp_storage+88];
	add.f64 	%fd227, %fd225, %fd226;
	ld.shared.f64 	%fd228, [_ZZN3cub18CUB_300001_SM_10006detail6reduce28DeviceReduceSingleTileKernelINS2_10policy_hubIdjN4cuda3std3__44plusIdEEE10Policy1000EPdSC_iS9_ddNS7_10__identityEEEvT0_T1_T2_T3_T4_T6_E12temp_storage+96];
	add.f64 	%fd229, %fd227, %fd228;
	ld.shared.f64 	%fd230, [_ZZN3cub18CUB_300001_SM_10006detail6reduce28DeviceReduceSingleTileKernelINS2_10policy_hubIdjN4cuda3std3__44plusIdEEE10Policy1000EPdSC_iS9_ddNS7_10__identityEEEvT0_T1_T2_T3_T4_T6_E12temp_storage+104];
	add.f64 	%fd231, %fd229, %fd230;
	ld.shared.f64 	%fd232, [_ZZN3cub18CUB_300001_SM_10006detail6reduce28DeviceReduceSingleTileKernelINS2_10policy_hubIdjN4cuda3std3__44plusIdEEE10Policy1000EPdSC_iS9_ddNS7_10__identityEEEvT0_T1_T2_T3_T4_T6_E12temp_storage+112];
	add.f64 	%fd233, %fd231, %fd232;
	ld.shared.f64 	%fd234, [_ZZN3cub18CUB_300001_SM_10006detail6reduce28DeviceReduceSingleTileKernelINS2_10policy_hubIdjN4cuda3std3__44plusIdEEE10Policy1000EPdSC_iS9_ddNS7_10__identityEEEvT0_T1_T2_T3_T4_T6_E12temp_storage+120];
	add.f64 	%fd235, %fd233, %fd234;
	ld.shared.f64 	%fd236, [_ZZN3cub18CUB_300001_SM_10006detail6reduce28DeviceReduceSingleTileKernelINS2_10policy_hubIdjN4cuda3std3__44plusIdEEE10Policy1000EPdSC_iS9_ddNS7_10__identityEEEvT0_T1_T2_T3_T4_T6_E12temp_storage+128];
	add.f64 	%fd237, %fd235, %fd236;
	ld.shared.f64 	%fd238, [_ZZN3cub18CUB_300001_SM_10006detail6reduce28DeviceReduceSingleTileKernelINS2_10policy_hubIdjN4cuda3std3__44plusIdEEE10Policy1000EPdSC_iS9_ddNS7_10__identityEEEvT0_T1_T2_T3_T4_T6_E12temp_storage+136];
	add.f64 	%fd239, %fd237, %fd238;
	ld.shared.f64 	%fd240, [_ZZN3cub18CUB_300001_SM_10006detail6reduce28DeviceReduceSingleTileKernelINS2_10policy_hubIdjN4cuda3std3__44plusIdEEE10Policy1000EPdSC_iS9_ddNS7_10__identityEEEvT0_T1_T2_T3_T4_T6_E12temp_storage+144];
	add.f64 	%fd241, %fd239, %fd240;
	ld.shared.f64 	%fd242, [_ZZN3cub18CUB_300001_SM_10006detail6reduce28DeviceReduceSingleTileKernelINS2_10policy_hubIdjN4cuda3std3__44plusIdEEE10Policy1000EPdSC_iS9_ddNS7_10__identityEEEvT0_T1_T2_T3_T4_T6_E12temp_storage+152];
	add.f64 	%fd243, %fd241, %fd242;
	ld.shared.f64 	%fd244, [_ZZN3cub18CUB_300001_SM_10006detail6reduce28DeviceReduceSingleTileKernelINS2_10policy_hubIdjN4cuda3std3__44plusIdEEE10Policy1000EPdSC_iS9_ddNS7_10__identityEEEvT0_T1_T2_T3_T4_T6_E12temp_storage+160];
	add.f64 	%fd245, %fd243, %fd244;
	ld.shared.f64 	%fd246, [_ZZN3cub18CUB_300001_SM_10006detail6reduce28DeviceReduceSingleTileKernelINS2_10policy_hubIdjN4cuda3std3__44plusIdEEE10Policy1000EPdSC_iS9_ddNS7_10__identityEEEvT0_T1_T2_T3_T4_T6_E12temp_storage+168];
	add.f64 	%fd247, %fd245, %fd246;
	ld.shared.f64 	%fd248, [_ZZN3cub18CUB_300001_SM_10006detail6reduce28DeviceReduceSingleTileKernelINS2_10policy_hubIdjN4cuda3std3__44plusIdEEE10Policy1000EPdSC_iS9_ddNS7_10__identityEEEvT0_T1_T2_T3_T4_T6_E12temp_storage+176];
	add.f64 	%fd263, %fd247, %fd248;
	bra.uni 	$L__BB15_37;
$L__BB15_17:
	// begin inline asm
	mov.u32 %r106, %laneid;
	// end inline asm
	and.b32  	%r157, %r1, 992;
	add.s32 	%r158, %r157, 32;
	setp.gt.s32 	%p26, %r158, %r36;
	not.b32 	%r159, %r157;
	add.s32 	%r160, %r36, %r159;
	selp.b32 	%r155, %r160, 31, %p26;
	mov.b64 	%rd87, %fd255;
	mov.b64 	{%r108, %r113}, %rd87;
	mov.b32 	%r114, 1;
	mov.b32 	%r156, -1;
	// begin inline asm
	shfl.sync.down.b32 %r107, %r108, %r114, %r155, %r156;
	// end inline asm
	// begin inline asm
	shfl.sync.down.b32 %r112, %r113, %r114, %r155, %r156;
	// end inline asm
	mov.b64 	%rd88, {%r107, %r112};
	mov.b64 	%fd129, %rd88;
	setp.lt.s32 	%p27, %r106, %r155;
	add.f64 	%fd130, %fd255, %fd129;
	selp.f64 	%fd131, %fd130, %fd255, %p27;
	mov.b64 	%rd89, %fd131;
	mov.b64 	{%r118, %r123}, %rd89;
	mov.b32 	%r124, 2;
	// begin inline asm
	shfl.sync.down.b32 %r117, %r118, %r124, %r155, %r156;
	// end inline asm
	// begin inline asm
	shfl.sync.down.b32 %r122, %r123, %r124, %r155, %r156;
	// end inline asm
	mov.b64 	%rd90, {%r117, %r122};
	mov.b64 	%fd132, %rd90;
	add.s32 	%r161, %r106, 2;
	setp.gt.s32 	%p28, %r161, %r155;
	add.f64 	%fd133, %fd131, %fd132;
	selp.f64 	%fd134, %fd131, %fd133, %p28;
	mov.b64 	%rd91, %fd134;
	mov.b64 	{%r128, %r133}, %rd91;
	mov.b32 	%r134, 4;
	// begin inline asm
	shfl.sync.down.b32 %r127, %r128, %r134, %r155, %r156;
	// end inline asm
	// begin inline asm
	shfl.sync.down.b32 %r132, %r133, %r134, %r155, %r156;
	// end inline asm
	mov.b64 	%rd92, {%r127, %r132};
	mov.b64 	%fd135, %rd92;
	add.s32 	%r162, %r106, 4;
	setp.gt.s32 	%p29, %r162, %r155;
	add.f64 	%fd136, %fd134, %fd135;
	selp.f64 	%fd137, %fd134, %fd136, %p29;
	mov.b64 	%rd93, %fd137;
	mov.b64 	{%r138, %r143}, %rd93;
	mov.b32 	%r144, 8;
	// begin inline asm
	shfl.sync.down.b32 %r137, %r138, %r144, %r155, %r156;
	// end inline asm
	// begin inline asm
	shfl.sync.down.b32 %r142, %r143, %r144, %r155, %r156;
	// end inline asm
	mov.b64 	%rd94, {%r137, %r142};
	mov.b64 	%fd138, %rd94;
	add.s32 	%r163, %r106, 8;
	setp.gt.s32 	%p30, %r163, %r155;
	add.f64 	%fd139, %fd137, %fd138;
	selp.f64 	%fd140, %fd137, %fd139, %p30;
	mov.b64 	%rd95, %fd140;
	mov.b64 	{%r148, %r153}, %rd95;
	mov.b32 	%r154, 16;
	// begin inline asm
	shfl.sync.down.b32 %r147, %r148, %r154, %r155, %r156;
	// end inline asm
	// begin inline asm
	shfl.sync.down.b32 %r152, %r153, %r154, %r155, %r156;
	// end inline asm
	mov.b64 	%rd96, {%r147, %r152};
	mov.b64 	%fd141, %rd96;
	add.s32 	%r164, %r106, 16;
	setp.gt.s32 	%p31, %r164, %r155;
	add.f64 	%fd142, %fd140, %fd141;
	selp.f64 	%fd263, %fd140, %fd142, %p31;
	setp.ne.s32 	%p32, %r106, 0;
	@%p32 bra 	$L__BB15_19;
	shr.u32 	%r165, %r1, 2;
	and.b32  	%r166, %r165, 248;
	mov.u32 	%r167, _ZZN3cub18CUB_300001_SM_10006detail6reduce28DeviceReduceSingleTileKernelINS2_10policy_hubIdjN4cuda3std3__44plusIdEEE10Policy1000EPdSC_iS9_ddNS7_10__identityEEEvT0_T1_T2_T3_T4_T6_E12temp_storage;
	add.s32 	%r168, %r167, %r166;
	st.shared.f64 	[%r168+24], %fd263;
$L__BB15_19:
	bar.sync 	0;
	setp.ne.s32 	%p33, %r1, 0;
	@%p33 bra 	$L__BB15_37;
	setp.gt.s32 	%p34, %r36, 32;
	ld.shared.f64 	%fd143, [_ZZN3cub18CUB_300001_SM_10006detail6reduce28DeviceReduceSingleTileKernelINS2_10policy_hubIdjN4cuda3std3__44plusIdEEE10Policy1000EPdSC_iS9_ddNS7_10__identityEEEvT0_T1_T2_T3_T4_T6_E12temp_storage+32];
	add.f64 	%fd144, %fd263, %fd143;
	selp.f64 	%fd145, %fd144, %fd263, %p34;
	setp.gt.s32 	%p35, %r36, 64;
	ld.shared.f64 	%fd146, [_ZZN3cub18CUB_300001_SM_10006detail6reduce28DeviceReduceSingleTileKernelINS2_10policy_hubIdjN4cuda3std3__44plusIdEEE10Policy1000EPdSC_iS9_ddNS7_10__identityEEEvT0_T1_T2_T3_T4_T6_E12temp_storage+40];
	add.f64 	%fd147, %fd146, %fd145;
	selp.f64 	%fd148, %fd147, %fd145, %p35;
	setp.gt.s32 	%p36, %r36, 96;
	ld.shared.f64 	%fd149, [_ZZN3cub18CUB_300001_SM_10006detail6reduce28DeviceReduceSingleTileKernelINS2_10policy_hubIdjN4cuda3std3__44plusIdEEE10Policy1000EPdSC_iS9_ddNS7_10__identityEEEvT0_T1_T2_T3_T4_T6_E12temp_storage+48];
	add.f64 	%fd150, %fd149, %fd148;
	selp.f64 	%fd151, %fd150, %fd148, %p36;
	setp.gt.s32 	%p37, %r36, 128;
	ld.shared.f64 	%fd152, [_ZZN3cub18CUB_300001_SM_10006detail6reduce28DeviceReduceSingleTileKernelINS2_10policy_hubIdjN4cuda3std3__44plusIdEEE10Policy1000EPdSC_iS9_ddNS7_10__identityEEEvT0_T1_T2_T3_T4_T6_E12temp_storage+56];
	add.f64 	%fd153, %fd152, %fd151;
	selp.f64 	%fd154, %fd153, %fd151, %p37;
	setp.gt.s32 	%p38, %r36, 160;
	ld.shared.f64 	%fd155, [_ZZN3cub18CUB_300001_SM_10006detail6reduce28DeviceReduceSingleTileKernelINS2_10policy_hubIdjN4cuda3std3__44plusIdEEE10Policy1000EPdSC_iS9_ddNS7_10__identityEEEvT0_T1_T2_T3_T4_T6_E12temp_storage+64];
	add.f64 	%fd156, %fd155, %fd154;
	selp.f64 	%fd157, %fd156, %fd154, %p38;
	setp.gt.s32 	%p39, %r36, 192;
	ld.shared.f64 	%fd158, [_ZZN3cub18CUB_300001_SM_10006detail6reduce28DeviceReduceSingleTileKernelINS2_10policy_hubIdjN4cuda3std3__44plusIdEEE10Policy1000EPdSC_iS9_ddNS7_10__identityEEEvT0_T1_T2_T3_T4_T6_E12temp_storage+72];
	add.f64 	%fd159, %fd158, %fd157;
	selp.f64 	%fd160, %fd159, %fd157, %p39;
	setp.gt.s32 	%p40, %r36, 224;
	ld.shared.f64 	%fd161, [_ZZN3cub18CUB_300001_SM_10006detail6reduce28DeviceReduceSingleTileKernelINS2_10policy_hubIdjN4cuda3std3__44plusIdEEE10Policy1000EPdSC_iS9_ddNS7_10__identityEEEvT0_T1_T2_T3_T4_T6_E12temp_storage+80];
	add.f64 	%fd162, %fd161, %fd160;
	selp.f64 	%fd163, %fd162, %fd160, %p40;
	setp.gt.s32 	%p41, %r36, 256;
	ld.shared.f64 	%fd164, [_ZZN3cub18CUB_300001_SM_10006detail6reduce28DeviceReduceSingleTileKernelINS2_10policy_hubIdjN4cuda3std3__44plusIdEEE10Policy1000EPdSC_iS9_ddNS7_10__identityEEEvT0_T1_T2_T3_T4_T6_E12temp_storage+88];
	add.f64 	%fd165, %fd164, %fd163;
	selp.f64 	%fd166, %fd165, %fd163, %p41;
	setp.gt.s32 	%p42, %r36, 288;
	ld.shared.f64 	%fd167, [_ZZN3cub18CUB_300001_SM_10006detail6reduce28DeviceReduceSingleTileKernelINS2_10policy_hubIdjN4cuda3std3__44plusIdEEE10Policy1000EPdSC_iS9_ddNS7_10__identityEEEvT0_T1_T2_T3_T4_T6_E12temp_storage+96];
	add.f64 	%fd168, %fd167, %fd166;
	selp.f64 	%fd169, %fd168, %fd166, %p42;
	setp.gt.s32 	%p43, %r36, 320;
	ld.shared.f64 	%fd170, [_ZZN3cub18CUB_300001_SM_10006detail6reduce28DeviceReduceSingleTileKernelINS2_10policy_hubIdjN4cuda3std3__44plusIdEEE10Policy1000EPdSC_iS9_ddNS7_10__identityEEEvT0_T1_T2_T3_T4_T6_E12temp_storage+104];
	add.f64 	%fd171, %fd170, %fd169;
	selp.f64 	%fd172, %fd171, %fd169, %p43;
	setp.gt.s32 	%p44, %r36, 352;
	ld.shared.f64 	%fd173, [_ZZN3cub18CUB_300001_SM_10006detail6reduce28DeviceReduceSingleTileKernelINS2_10policy_hubIdjN4cuda3std3__44plusIdEEE10Policy1000EPdSC_iS9_ddNS7_10__identityEEEvT0_T1_T2_T3_T4_T6_E12temp_storage+112];
	add.f64 	%fd174, %fd173, %fd172;
	selp.f64 	%fd175, %fd174, %fd172, %p44;
	setp.gt.s32 	%p45, %r36, 384;
	ld.shared.f64 	%fd176, [_ZZN3cub18CUB_300001_SM_10006detail6reduce28DeviceReduceSingleTileKernelINS2_10policy_hubIdjN4cuda3std3__44plusIdEEE10Policy1000EPdSC_iS9_ddNS7_10__identityEEEvT0_T1_T2_T3_T4_T6_E12temp_storage+120];
	add.f64 	%fd177, %fd176, %fd175;
	selp.f64 	%fd178, %fd177, %fd175, %p45;
	setp.gt.s32 	%p46, %r36, 416;
	ld.shared.f64 	%fd179, [_ZZN3cub18CUB_300001_SM_10006detail6reduce28DeviceReduceSingleTileKernelINS2_10policy_hubIdjN4cuda3std3__44plusIdEEE10Policy1000EPdSC_iS9_ddNS7_10__identityEEEvT0_T1_T2_T3_T4_T6_E12temp_storage+128];
	add.f64 	%fd180, %fd179, %fd178;
	selp.f64 	%fd181, %fd180, %fd178, %p46;
	setp.gt.s32 	%p47, %r36, 448;
	ld.shared.f64 	%fd182, [_ZZN3cub18CUB_300001_SM_10006detail6reduce28DeviceReduceSingleTileKernelINS2_10policy_hubIdjN4cuda3std3__44plusIdEEE10Policy1000EPdSC_iS9_ddNS7_10__identityEEEvT0_T1_T2_T3_T4_T6_E12temp_storage+136];
	add.f64 	%fd183, %fd182, %fd181;
	selp.f64 	%fd184, %fd183, %fd181, %p47;
	setp.gt.s32 	%p48, %r36, 480;
	ld.shared.f64 	%fd185, [_ZZN3cub18CUB_300001_SM_10006detail6reduce28DeviceReduceSingleTileKernelINS2_10policy_hubIdjN4cuda3std3__44plusIdEEE10Policy1000EPdSC_iS9_ddNS7_10__identityEEEvT0_T1_T2_T3_T4_T6_E12temp_storage+144];
	add.f64 	%fd186, %fd185, %fd184;
	selp.f64 	%fd187, %fd186, %fd184, %p48;
	setp.gt.s32 	%p49, %r36, 512;
	ld.shared.f64 	%fd188, [_ZZN3cub18CUB_300001_SM_10006detail6reduce28DeviceReduceSingleTileKernelINS2_10policy_hubIdjN4cuda3std3__44plusIdEEE10Policy1000EPdSC_iS9_ddNS7_10__identityEEEvT0_T1_T2_T3_T4_T6_E12temp_storage+152];
	add.f64 	%fd189, %fd188, %fd187;
	selp.f64 	%fd190, %fd189, %fd187, %p49;
	setp.gt.s32 	%p50, %r36, 544;
	ld.shared.f64 	%fd191, [_ZZN3cub18CUB_300001_SM_10006detail6reduce28DeviceReduceSingleTileKernelINS2_10policy_hubIdjN4cuda3std3__44plusIdEEE10Policy1000EPdSC_iS9_ddNS7_10__identityEEEvT0_T1_T2_T3_T4_T6_E12temp_storage+160];
	add.f64 	%fd192, %fd191, %fd190;
	selp.f64 	%fd193, %fd192, %fd190, %p50;
	setp.gt.s32 	%p51, %r36, 576;
	ld.shared.f64 	%fd194, [_ZZN3cub18CUB_300001_SM_10006detail6reduce28DeviceReduceSingleTileKernelINS2_10policy_hubIdjN4cuda3std3__44plusIdEEE10Policy1000EPdSC_iS9_ddNS7_10__identityEEEvT0_T1_T2_T3_T4_T6_E12temp_storage+168];
	add.f64 	%fd195, %fd194, %fd193;
	selp.f64 	%fd196, %fd195, %fd193, %p51;
	setp.gt.s32 	%p52, %r36, 608;
	ld.shared.f64 	%fd197, [_ZZN3cub18CUB_300001_SM_10006detail6reduce28DeviceReduceSingleTileKernelINS2_10policy_hubIdjN4cuda3std3__44plusIdEEE10Policy1000EPdSC_iS9_ddNS7_10__identityEEEvT0_T1_T2_T3_T4_T6_E12temp_storage+176];
	add.f64 	%fd198, %fd197, %fd196;
	selp.f64 	%fd263, %fd198, %fd196, %p52;
	bra.uni 	$L__BB15_37;
$L__BB15_21:
	mov.u32 	%r14, %tid.x;
	mul.wide.u32 	%rd27, %r14, 8;
	add.s64 	%rd12, %rd9, %rd27;
	// begin inline asm
	ld.global.nc.u64 %rd11, [%rd12];
	// end inline asm
	mov.b64 	%fd31, %rd11;
	add.s64 	%rd14, %rd12, 5120;
	// begin inline asm
	ld.global.nc.u64 %rd13, [%rd14];
	// end inline asm
	mov.b64 	%fd32, %rd13;
	add.s64 	%rd16, %rd12, 10240;
	// begin inline asm
	ld.global.nc.u64 %rd15, [%rd16];
	// end inline asm
	mov.b64 	%fd33, %rd15;
	add.s64 	%rd18, %rd12, 15360;
	// begin inline asm
	ld.global.nc.u64 %rd17, [%rd18];
	// end inline asm
	mov.b64 	%fd34, %rd17;
	add.s64 	%rd20, %rd12, 20480;
	// begin inline asm
	ld.global.nc.u64 %rd19, [%rd20];
	// end inline asm
	mov.b64 	%fd35, %rd19;
	add.s64 	%rd22, %rd12, 25600;
	// begin inline asm
	ld.global.nc.u64 %rd21, [%rd22];
	// end inline asm
	mov.b64 	%fd36, %rd21;
	add.s64 	%rd24, %rd12, 30720;
	// begin inline asm
	ld.global.nc.u64 %rd23, [%rd24];
	// end inline asm
	mov.b64 	%fd37, %rd23;
	add.s64 	%rd26, %rd12, 35840;
	// begin inline asm
	ld.global.nc.u64 %rd25, [%rd26];
	// end inline asm
	mov.b64 	%fd38, %rd25;
	add.f64 	%fd39, %fd31, %fd32;
	add.f64 	%fd40, %fd39, %fd33;
	add.f64 	%fd41, %fd40, %fd34;
	add.f64 	%fd42, %fd41, %fd35;
	add.f64 	%fd43, %fd42, %fd36;
	add.f64 	%fd44, %fd43, %fd37;
	add.f64 	%fd262, %fd44, %fd38;
	setp.lt.u32 	%p3, %r36, 10240;
	mov.b32 	%r232, 5120;
	@%p3 bra 	$L__BB15_25;
	add.s32 	%r15, %r36, -5120;
	mov.b32 	%r232, 5120;
$L__BB15_23:
	mul.wide.s32 	%rd44, %r232, 8;
	add.s64 	%rd29, %rd12, %rd44;
	// begin inline asm
	ld.global.nc.u64 %rd28, [%rd29];
	// end inline asm
	mov.b64 	%fd45, %rd28;
	add.s64 	%rd31, %rd29, 5120;
	// begin inline asm
	ld.global.nc.u64 %rd30, [%rd31];
	// end inline asm
	mov.b64 	%fd46, %rd30;
	add.s64 	%rd33, %rd29, 10240;
	// begin inline asm
	ld.global.nc.u64 %rd32, [%rd33];
	// end inline asm
	mov.b64 	%fd47, %rd32;
	add.s64 	%rd35, %rd29, 15360;
	// begin inline asm
	ld.global.nc.u64 %rd34, [%rd35];
	// end inline asm
	mov.b64 	%fd48, %rd34;
	add.s64 	%rd37, %rd29, 20480;
	// begin inline asm
	ld.global.nc.u64 %rd36, [%rd37];
	// end inline asm
	mov.b64 	%fd49, %rd36;
	add.s64 	%rd39, %rd29, 25600;
	// begin inline asm
	ld.global.nc.u64 %rd38, [%rd39];
	// end inline asm
	mov.b64 	%fd50, %rd38;
	add.s64 	%rd41, %rd29, 30720;
	// begin inline asm
	ld.global.nc.u64 %rd40, [%rd41];
	// end inline asm
	mov.b64 	%fd51, %rd40;
	add.s64 	%rd43, %rd29, 35840;
	// begin inline asm
	ld.global.nc.u64 %rd42, [%rd43];
	// end inline asm
	mov.b64 	%fd52, %rd42;
	add.f64 	%fd53, %fd262, %fd45;
	add.f64 	%fd54, %fd53, %fd46;
	add.f64 	%fd55, %fd54, %fd47;
	add.f64 	%fd56, %fd55, %fd48;
	add.f64 	%fd57, %fd56, %fd49;
	add.f64 	%fd58, %fd57, %fd50;
	add.f64 	%fd59, %fd58, %fd51;
	add.f64 	%fd262, %fd59, %fd52;
	sub.s32 	%r39, %r36, %r232;
	setp.lt.s32 	%p4, %r39, 5120;
	@%p4 bra 	$L__BB15_33;
	add.s32 	%r232, %r232, 5120;
	setp.le.s32 	%p5, %r232, %r15;
	@%p5 bra 	$L__BB15_23;
$L__BB15_25:
	setp.le.s32 	%p6, %r36, %r232;
	@%p6 bra 	$L__BB15_33;
	sub.s32 	%r19, %r36, %r232;
	setp.ge.s32 	%p7, %r14, %r19;
	@%p7 bra 	$L__BB15_33;
	not.b32 	%r40, %r14;
	add.s32 	%r41, %r36, %r40;
	sub.s32 	%r20, %r41, %r232;
	mul.hi.u32 	%r42, %r20, -858993459;
	shr.u32 	%r43, %r42, 9;
	add.s32 	%r21, %r43, 1;
	and.b32  	%r44, %r43, 3;
	setp.eq.s32 	%p8, %r44, 3;
	mov.u32 	%r236, %r14;
	@%p8 bra 	$L__BB15_30;
	add.s32 	%r234, %r14, %r232;
	and.b32  	%r45, %r21, 3;
	neg.s32 	%r233, %r45;
	mov.u32 	%r236, %r14;
$L__BB15_29:
	.pragma "nounroll";
	mul.wide.u32 	%rd47, %r234, 8;
	add.s64 	%rd46, %rd9, %rd47;
	// begin inline asm
	ld.global.nc.u64 %rd45, [%rd46];
	// end inline asm
	mov.b64 	%fd61, %rd45;
	add.f64 	%fd262, %fd262, %fd61;
	add.s32 	%r236, %r236, 640;
	add.s32 	%r234, %r234, 640;
	add.s32 	%r233, %r233, 1;
	setp.ne.s32 	%p9, %r233, 0;
	@%p9 bra 	$L__BB15_29;
$L__BB15_30:
	setp.lt.u32 	%p10, %r20, 1920;
	@%p10 bra 	$L__BB15_33;
	cvt.u64.u32 	%rd48, %r236;
	cvt.u64.u32 	%rd49, %r232;
	add.s64 	%rd50, %rd48, %rd49;
	shl.b64 	%rd51, %rd50, 3;
	add.s64 	%rd52, %rd51, %rd9;
	add.s64 	%rd108, %rd52, 10240;
	add.s32 	%r237, %r236, %r232;
$L__BB15_32:
	mul.wide.u32 	%rd61, %r237, 8;
	add.s64 	%rd54, %rd9, %rd61;
	// begin inline asm
	ld.global.nc.u64 %rd53, [%rd54];
	// end inline asm
	mov.b64 	%fd62, %rd53;
	add.f64 	%fd63, %fd262, %fd62;
	add.s64 	%rd56, %rd108, -5120;
	// begin inline asm
	ld.global.nc.u64 %rd55, [%rd56];
	// end inline asm
	mov.b64 	%fd64, %rd55;
	add.f64 	%fd65, %fd63, %fd64;
	// begin inline asm
	ld.global.nc.u64 %rd57, [%rd108];
	// end inline asm
	mov.b64 	%fd66, %rd57;
	add.f64 	%fd67, %fd65, %fd66;
	add.s64 	%rd60, %rd108, 5120;
	// begin inline asm
	ld.global.nc.u64 %rd59, [%rd60];
	// end inline asm
	mov.b64 	%fd68, %rd59;
	add.f64 	%fd262, %fd67, %fd68;
	add.s32 	%r236, %r236, 2560;
	add.s64 	%rd108, %rd108, 20480;
	add.s32 	%r237, %r237, 2560;
	setp.lt.s32 	%p11, %r236, %r19;
	@%p11 bra 	$L__BB15_32;
$L__BB15_33:
	// begin inline asm
	mov.u32 %r46, %laneid;
	// end inline asm
	mov.b64 	%rd62, %fd262;
	mov.b64 	{%r48, %r53}, %rd62;
	mov.b32 	%r54, 1;
	mov.b32 	%r95, 31;
	mov.b32 	%r96, -1;
	// begin inline asm
	shfl.sync.down.b32 %r47, %r48, %r54, %r95, %r96;
	// end inline asm
	// begin inline asm
	shfl.sync.down.b32 %r52, %r53, %r54, %r95, %r96;
	// end inline asm
	mov.b64 	%rd63, {%r47, %r52};
	mov.b64 	%fd69, %rd63;
	setp.gt.s32 	%p12, %r46, 30;
	add.f64 	%fd70, %fd262, %fd69;
	selp.f64 	%fd71, %fd262, %fd70, %p12;
	mov.b64 	%rd64, %fd71;
	mov.b64 	{%r58, %r63}, %rd64;
	mov.b32 	%r64, 2;
	// begin inline asm
	shfl.sync.down.b32 %r57, %r58, %r64, %r95, %r96;
	// end inline asm
	// begin inline asm
	shfl.sync.down.b32 %r62, %r63, %r64, %r95, %r96;
	// end inline asm
	mov.b64 	%rd65, {%r57, %r62};
	mov.b64 	%fd72, %rd65;
	setp.gt.s32 	%p13, %r46, 29;
	add.f64 	%fd73, %fd71, %fd72;
	selp.f64 	%fd74, %fd71, %fd73, %p13;
	mov.b64 	%rd66, %fd74;
	mov.b64 	{%r68, %r73}, %rd66;
	mov.b32 	%r74, 4;
	// begin inline asm
	shfl.sync.down.b32 %r67, %r68, %r74, %r95, %r96;
	// end inline asm
	// begin inline asm
	shfl.sync.down.b32 %r72, %r73, %r74, %r95, %r96;
	// end inline asm
	mov.b64 	%rd67, {%r67, %r72};
	mov.b64 	%fd75, %rd67;
	setp.gt.s32 	%p14, %r46, 27;
	add.f64 	%fd76, %fd74, %fd75;
	selp.f64 	%fd77, %fd74, %fd76, %p14;
	mov.b64 	%rd68, %fd77;
	mov.b64 	{%r78, %r83}, %rd68;
	mov.b32 	%r84, 8;
	// begin inline asm
	shfl.sync.down.b32 %r77, %r78, %r84, %r95, %r96;
	// end inline asm
	// begin inline asm
	shfl.sync.down.b32 %r82, %r83, %r84, %r95, %r96;
	// end inline asm
	mov.b64 	%rd69, {%r77, %r82};
	mov.b64 	%fd78, %rd69;
	setp.gt.s32 	%p15, %r46, 23;
	add.f64 	%fd79, %fd77, %fd78;
	selp.f64 	%fd80, %fd77, %fd79, %p15;
	mov.b64 	%rd70, %fd80;
	mov.b64 	{%r88, %r93}, %rd70;
	mov.b32 	%r94, 16;
	// begin inline asm
	shfl.sync.down.b32 %r87, %r88, %r94, %r95, %r96;
	// end inline asm
	// begin inline asm
	shfl.sync.down.b32 %r92, %r93, %r94, %r95, %r96;
	// end inline asm
	mov.b64 	%rd71, {%r87, %r92};
	mov.b64 	%fd81, %rd71;
	setp.gt.s32 	%p16, %r46, 15;
	add.f64 	%fd26, %fd80, %fd81;
	selp.f64 	%fd263, %fd80, %fd26, %p16;
	setp.ne.s32 	%p17, %r46, 0;
	@%p17 bra 	$L__BB15_35;
	shr.u32 	%r97, %r14, 2;
	and.b32  	%r98, %r97, 248;
	mov.u32 	%r99, _ZZN3cub18CUB_300001_SM_10006detail6reduce28DeviceReduceSingleTileKernelINS2_10policy_hubIdjN4cuda3std3__44plusIdEEE10Policy1000EPdSC_iS9_ddNS7_10__identityEEEvT0_T1_T2_T3_T4_T6_E12temp_storage;
	add.s32 	%r100, %r99, %r98;
	st.shared.f64 	[%r100+24], %fd26;
$L__BB15_35:
	bar.sync 	0;
	setp.ne.s32 	%p18, %r14, 0;
	@%p18 bra 	$L__BB15_37;
	ld.shared.f64 	%fd82, [_ZZN3cub18CUB_300001_SM_10006detail6reduce28DeviceReduceSingleTileKernelINS2_10policy_hubIdjN4cuda3std3__44plusIdEEE10Policy1000EPdSC_iS9_ddNS7_10__identityEEEvT0_T1_T2_T3_T4_T6_E12temp_storage+32];
	add.f64 	%fd83, %fd263, %fd82;
	ld.shared.f64 	%fd84, [_ZZN3cub18CUB_300001_SM_10006detail6reduce28DeviceReduceSingleTileKernelINS2_10policy_hubIdjN4cuda3std3__44plusIdEEE10Policy1000EPdSC_iS9_ddNS7_10__identityEEEvT0_T1_T2_T3_T4_T6_E12temp_storage+40];
	add.f64 	%fd85, %fd83, %fd84;
	ld.shared.f64 	%fd86, [_ZZN3cub18CUB_300001_SM_10006detail6reduce28DeviceReduceSingleTileKernelINS2_10policy_hubIdjN4cuda3std3__44plusIdEEE10Policy1000EPdSC_iS9_ddNS7_10__identityEEEvT0_T1_T2_T3_T4_T6_E12temp_storage+48];
	add.f64 	%fd87, %fd85, %fd86;
	ld.shared.f64 	%fd88, [_ZZN3cub18CUB_300001_SM_10006detail6reduce28DeviceReduceSingleTileKernelINS2_10policy_hubIdjN4cuda3std3__44plusIdEEE10Policy1000EPdSC_iS9_ddNS7_10__identityEEEvT0_T1_T2_T3_T4_T6_E12temp_storage+56];
	add.f64 	%fd89, %fd87, %fd88;
	ld.shared.f64 	%fd90, [_ZZN3cub18CUB_300001_SM_10006detail6reduce28DeviceReduceSingleTileKernelINS2_10policy_hubIdjN4cuda3std3__44plusIdEEE10Policy1000EPdSC_iS9_ddNS7_10__identityEEEvT0_T1_T2_T3_T4_T6_E12temp_storage+64];
	add.f64 	%fd91, %fd89, %fd90;
	ld.shared.f64 	%fd92, [_ZZN3cub18CUB_300001_SM_10006detail6reduce28DeviceReduceSingleTileKernelINS2_10policy_hubIdjN4cuda3std3__44plusIdEEE10Policy1000EPdSC_iS9_ddNS7_10__identityEEEvT0_T1_T2_T3_T4_T6_E12temp_storage+72];
	add.f64 	%fd93, %fd91, %fd92;
	ld.shared.f64 	%fd94, [_ZZN3cub18CUB_300001_SM_10006detail6reduce28DeviceReduceSingleTileKernelINS2_10policy_hubIdjN4cuda3std3__44plusIdEEE10Policy1000EPdSC_iS9_ddNS7_10__identityEEEvT0_T1_T2_T3_T4_T6_E12temp_storage+80];
	add.f64 	%fd95, %fd93, %fd94;
	ld.shared.f64 	%fd96, [_ZZN3cub18CUB_300001_SM_10006detail6reduce28DeviceReduceSingleTileKernelINS2_10policy_hubIdjN4cuda3std3__44plusIdEEE10Policy1000EPdSC_iS9_ddNS7_10__identityEEEvT0_T1_T2_T3_T4_T6_E12temp_storage+88];
	add.f64 	%fd97, %fd95, %fd96;
	ld.shared.f64 	%fd98, [_ZZN3cub18CUB_300001_SM_10006detail6reduce28DeviceReduceSingleTileKernelINS2_10policy_hubIdjN4cuda3std3__44plusIdEEE10Policy1000EPdSC_iS9_ddNS7_10__identityEEEvT0_T1_T2_T3_T4_T6_E12temp_storage+96];
	add.f64 	%fd99, %fd97, %fd98;
	ld.shared.f64 	%fd100, [_ZZN3cub18CUB_300001_SM_10006detail6reduce28DeviceReduceSingleTileKernelINS2_10policy_hubIdjN4cuda3std3__44plusIdEEE10Policy1000EPdSC_iS9_ddNS7_10__identityEEEvT0_T1_T2_T3_T4_T6_E12temp_storage+104];
	add.f64 	%fd101, %fd99, %fd100;
	ld.shared.f64 	%fd102, [_ZZN3cub18CUB_300001_SM_10006detail6reduce28DeviceReduceSingleTileKernelINS2_10policy_hubIdjN4cuda3std3__44plusIdEEE10Policy1000EPdSC_iS9_ddNS7_10__identityEEEvT0_T1_T2_T3_T4_T6_E12temp_storage+112];
	add.f64 	%fd103, %fd101, %fd102;
	ld.shared.f64 	%fd104, [_ZZN3cub18CUB_300001_SM_10006detail6reduce28DeviceReduceSingleTileKernelINS2_10policy_hubIdjN4cuda3std3__44plusIdEEE10Policy1000EPdSC_iS9_ddNS7_10__identityEEEvT0_T1_T2_T3_T4_T6_E12temp_storage+120];
	add.f64 	%fd105, %fd103, %fd104;
	ld.shared.f64 	%fd106, [_ZZN3cub18CUB_300001_SM_10006detail6reduce28DeviceReduceSingleTileKernelINS2_10policy_hubIdjN4cuda3std3__44plusIdEEE10Policy1000EPdSC_iS9_ddNS7_10__identityEEEvT0_T1_T2_T3_T4_T6_E12temp_storage+128];
	add.f64 	%fd107, %fd105, %fd106;
	ld.shared.f64 	%fd108, [_ZZN3cub18CUB_300001_SM_10006detail6reduce28DeviceReduceSingleTileKernelINS2_10policy_hubIdjN4cuda3std3__44plusIdEEE10Policy1000EPdSC_iS9_ddNS7_10__identityEEEvT0_T1_T2_T3_T4_T6_E12temp_storage+136];
	add.f64 	%fd109, %fd107, %fd108;
	ld.shared.f64 	%fd110, [_ZZN3cub18CUB_300001_SM_10006detail6reduce28DeviceReduceSingleTileKernelINS2_10policy_hubIdjN4cuda3std3__44plusIdEEE10Policy1000EPdSC_iS9_ddNS7_10__identityEEEvT0_T1_T2_T3_T4_T6_E12temp_storage+144];
	add.f64 	%fd111, %fd109, %fd110;
	ld.shared.f64 	%fd112, [_ZZN3cub18CUB_300001_SM_10006detail6reduce28DeviceReduceSingleTileKernelINS2_10policy_hubIdjN4cuda3std3__44plusIdEEE10Policy1000EPdSC_iS9_ddNS7_10__identityEEEvT0_T1_T2_T3_T4_T6_E12temp_storage+152];
	add.f64 	%fd113, %fd111, %fd112;
	ld.shared.f64 	%fd114, [_ZZN3cub18CUB_300001_SM_10006detail6reduce28DeviceReduceSingleTileKernelINS2_10policy_hubIdjN4cuda3std3__44plusIdEEE10Policy1000EPdSC_iS9_ddNS7_10__identityEEEvT0_T1_T2_T3_T4_T6_E12temp_storage+160];
	add.f64 	%fd115, %fd113, %fd114;
	ld.shared.f64 	%fd116, [_ZZN3cub18CUB_300001_SM_10006detail6reduce28DeviceReduceSingleTileKernelINS2_10policy_hubIdjN4cuda3std3__44plusIdEEE10Policy1000EPdSC_iS9_ddNS7_10__identityEEEvT0_T1_T2_T3_T4_T6_E12temp_storage+168];
	add.f64 	%fd117, %fd115, %fd116;
	ld.shared.f64 	%fd118, [_ZZN3cub18CUB_300001_SM_10006detail6reduce28DeviceReduceSingleTileKernelINS2_10policy_hubIdjN4cuda3std3__44plusIdEEE10Policy1000EPdSC_iS9_ddNS7_10__identityEEEvT0_T1_T2_T3_T4_T6_E12temp_storage+176];
	add.f64 	%fd263, %fd117, %fd118;
$L__BB15_37:
	mov.u32 	%r224, %tid.x;
	setp.ne.s32 	%p60, %r224, 0;
	@%p60 bra 	$L__BB15_39;
	add.f64 	%fd249, %fd30, %fd263;
	st.global.f64 	[%rd1], %fd249;
$L__BB15_39:
	ret;

}
	// .globl	_ZN3cub18CUB_300001_SM_10006detail6reduce28DeviceReduceSingleTileKernelINS2_10policy_hubIdyN4cuda3std3__44plusIdEEE10Policy1000EN6thrust24THRUST_300001_SM_1000_NS6detail15normal_iteratorINSD_10device_ptrIdEEEEPdyS9_ddNS7_10__identityEEEvT0_T1_T2_T3_T4_T6_
.visible .entry _ZN3cub18CUB_300001_SM_10006detail6reduce28DeviceReduceSingleTileKernelINS2_10policy_hubIdyN4cuda3std3__44plusIdEEE10Policy1000EN6thrust24THRUST_300001_SM_1000_NS6detail15normal_iteratorINSD_10device_ptrIdEEEEPdyS9_ddNS7_10__identityEEEvT0_T1_T2_T3_T4_T6_(
	.param .align 8 .b8 _ZN3cub18CUB_300001_SM_10006detail6reduce28DeviceReduceSingleTileKernelINS2_10policy_hubIdyN4cuda3std3__44plusIdEEE10Policy1000EN6thrust24THRUST_300001_SM_1000_NS6detail15normal_iteratorINSD_10device_ptrIdEEEEPdyS9_ddNS7_10__identityEEEvT0_T1_T2_T3_T4_T6__param_0[8],
	.param .u64 .ptr .align 1 _ZN3cub18CUB_300001_SM_10006detail6reduce28DeviceReduceSingleTileKernelINS2_10policy_hubIdyN4cuda3std3__44plusIdEEE10Policy1000EN6thrust24THRUST_300001_SM_1000_NS6detail15normal_iteratorINSD_10device_ptrIdEEEEPdyS9_ddNS7_10__identityEEEvT0_T1_T2_T3_T4_T6__param_1,
	.param .u64 _ZN3cub18CUB_300001_SM_10006detail6reduce28DeviceReduceSingleTileKernelINS2_10policy_hubIdyN4cuda3std3__44plusIdEEE10Policy1000EN6thrust24THRUST_300001_SM_1000_NS6detail15normal_iteratorINSD_10device_ptrIdEEEEPdyS9_ddNS7_10__identityEEEvT0_T1_T2_T3_T4_T6__param_2,
	.param .align 1 .b8 _ZN3cub18CUB_300001_SM_10006detail6reduce28DeviceReduceSingleTileKernelINS2_10policy_hubIdyN4cuda3std3__44plusIdEEE10Policy1000EN6thrust24THRUST_300001_SM_1000_NS6detail15normal_iteratorINSD_10device_ptrIdEEEEPdyS9_ddNS7_10__identityEEEvT0_T1_T2_T3_T4_T6__param_3[1],
	.param .f64 _ZN3cub18CUB_300001_SM_10006detail6reduce28DeviceReduceSingleTileKernelINS2_10policy_hubIdyN4cuda3std3__44plusIdEEE10Policy1000EN6thrust24THRUST_300001_SM_1000_NS6detail15normal_iteratorINSD_10device_ptrIdEEEEPdyS9_ddNS7_10__identityEEEvT0_T1_T2_T3_T4_T6__param_4,
	.param .align 1 .b8 _ZN3cub18CUB_300001_SM_10006detail6reduce28DeviceReduceSingleTileKernelINS2_10policy_hubIdyN4cuda3std3__44plusIdEEE10Policy1000EN6thrust24THRUST_300001_SM_1000_NS6detail15normal_iteratorINSD_10device_ptrIdEEEEPdyS9_ddNS7_10__identityEEEvT0_T1_T2_T3_T4_T6__param_5[1]
)
.maxntid 512
.minnctapersm 1
{
	.reg .pred 	%p<67>;
	.reg .b32 	%r<246>;
	.reg .b64 	%rd<86>;
	.reg .b64 	%fd<348>;
	// demoted variable
	.shared .align 8 .b8 _ZZN3cub18CUB_300001_SM_10006detail6reduce28DeviceReduceSingleTileKernelINS2_10policy_hubIdyN4cuda3std3__44plusIdEEE10Policy1000EN6thrust24THRUST_300001_SM_1000_NS6detail15normal_iteratorINSD_10device_ptrIdEEEEPdyS9_ddNS7_10__identityEEEvT0_T1_T2_T3_T4_T6_E12temp_storage[152];
	ld.param.u64 	%rd18, [_ZN3cub18CUB_300001_SM_10006detail6reduce28DeviceReduceSingleTileKernelINS2_10policy_hubIdyN4cuda3std3__44plusIdEEE10Policy1000EN6thrust24THRUST_300001_SM_1000_NS6detail15normal_iteratorINSD_10device_ptrIdEEEEPdyS9_ddNS7_10__identityEEEvT0_T1_T2_T3_T4_T6__param_0];
	ld.param.u64 	%rd20, [_ZN3cub18CUB_300001_SM_10006detail6reduce28DeviceReduceSingleTileKernelINS2_10policy_hubIdyN4cuda3std3__44plusIdEEE10Policy1000EN6thrust24THRUST_300001_SM_1000_NS6detail15normal_iteratorINSD_10device_ptrIdEEEEPdyS9_ddNS7_10__identityEEEvT0_T1_T2_T3_T4_T6__param_1];
	ld.param.u64 	%rd19, [_ZN3cub18CUB_300001_SM_10006detail6reduce28DeviceReduceSingleTileKernelINS2_10policy_hubIdyN4cuda3std3__44plusIdEEE10Policy1000EN6thrust24THRUST_300001_SM_1000_NS6detail15normal_iteratorINSD_10device_ptrIdEEEEPdyS9_ddNS7_10__identityEEEvT0_T1_T2_T3_T4_T6__param_2];
	ld.param.f64 	%fd42, [_ZN3cub18CUB_300001_SM_10006detail6reduce28DeviceReduceSingleTileKernelINS2_10policy_hubIdyN4cuda3std3__44plusIdEEE10Policy1000EN6thrust24THRUST_300001_SM_1000_NS6detail15normal_iteratorINSD_10device_ptrIdEEEEPdyS9_ddNS7_10__identityEEEvT0_T1_T2_T3_T4_T6__param_4];
	cvta.to.global.u64 	%rd1, %rd20;
	setp.ne.s64 	%p1, %rd19, 0;
	@%p1 bra 	$L__BB16_3;
	mov.u32 	%r231, %tid.x;
	setp.ne.s32 	%p66, %r231, 0;
	@%p66 bra 	$L__BB16_51;
	st.global.f64 	[%rd1], %fd42;
	bra.uni 	$L__BB16_51;
$L__BB16_3:
	cvta.to.global.u64 	%rd2, %rd18;
	setp.gt.u64 	%p2, %rd19, 3583;
	@%p2 bra 	$L__BB16_28;
	cvt.u32.u64 	%r1, %rd19;
	mov.u32 	%r2, %tid.x;
	setp.ge.u32 	%p24, %r2, %r1;
	mov.f64 	%fd335, 0d0000000000000000;
	mov.u32 	%r235, %r2;
	@%p24 bra 	$L__BB16_6;
	mul.wide.u32 	%rd51, %r2, 8;
	add.s64 	%rd52, %rd2, %rd51;
	ld.global.f64 	%fd335, [%rd52];
	add.s32 	%r235, %r2, 512;
$L__BB16_6:
	setp.ge.u32 	%p25, %r235, %r1;
	@%p25 bra 	$L__BB16_19;
	not.b32 	%r108, %r235;
	add.s32 	%r109, %r108, %r1;
	shr.u32 	%r110, %r109, 9;
	add.s32 	%r5, %r110, 1;
	and.b32  	%r6, %r5, 15;
	setp.lt.u32 	%p26, %r109, 7680;
	@%p26 bra 	$L__BB16_10;
	and.b32  	%r111, %r5, 16777200;
	neg.s32 	%r233, %r111;
	mul.wide.u32 	%rd53, %r235, 8;
	add.s64 	%rd54, %rd53, %rd2;
	add.s64 	%rd81, %rd54, 32768;
$L__BB16_9:
	.pragma "nounroll";
	ld.global.f64 	%fd169, [%rd81+-32768];
	add.f64 	%fd170, %fd335, %fd169;
	ld.global.f64 	%fd171, [%rd81+-28672];
	add.f64 	%fd172, %fd170, %fd171;
	ld.global.f64 	%fd173, [%rd81+-24576];
	add.f64 	%fd174, %fd172, %fd173;
	ld.global.f64 	%fd175, [%rd81+-20480];
	add.f64 	%fd176, %fd174, %fd175;
	ld.global.f64 	%fd177, [%rd81+-16384];
	add.f64 	%fd178, %fd176, %fd177;
	ld.global.f64 	%fd179, [%rd81+-12288];
	add.f64 	%fd180, %fd178, %fd179;
	ld.global.f64 	%fd181, [%rd81+-8192];
	add.f64 	%fd182, %fd180, %fd181;
	ld.global.f64 	%fd183, [%rd81+-4096];
	add.f64 	%fd184, %fd182, %fd183;
	ld.global.f64 	%fd185, [%rd81];
	add.f64 	%fd186, %fd184, %fd185;
	ld.global.f64 	%fd187, [%rd81+4096];
	add.f64 	%fd188, %fd186, %fd187;
	ld.global.f64 	%fd189, [%rd81+8192];
	add.f64 	%fd190, %fd188, %fd189;
	ld.global.f64 	%fd191, [%rd81+12288];
	add.f64 	%fd192, %fd190, %fd191;
	ld.global.f64 	%fd193, [%rd81+16384];
	add.f64 	%fd194, %fd192, %fd193;
	ld.global.f64 	%fd195, [%rd81+20480];
	add.f64 	%fd196, %fd194, %fd195;
	ld.global.f64 	%fd197, [%rd81+24576];
	add.f64 	%fd198, %fd196, %fd197;
	ld.global.f64 	%fd199, [%rd81+28672];
	add.f64 	%fd335, %fd198, %fd199;
	add.s32 	%r235, %r235, 8192;
	add.s32 	%r233, %r233, 16;
	add.s64 	%rd81, %rd81, 65536;
	setp.ne.s32 	%p27, %r233, 0;
	@%p27 bra 	$L__BB16_9;
$L__BB16_10:
	setp.eq.s32 	%p28, %r6, 0;
	@%p28 bra 	$L__BB16_19;
	and.b32  	%r13, %r5, 7;
	setp.lt.u32 	%p29, %r6, 8;
	@%p29 bra 	$L__BB16_13;
	mul.wide.s32 	%rd55, %r235, 8;
	add.s64 	%rd56, %rd2, %rd55;
	ld.global.f64 	%fd201, [%rd56];
	add.f64 	%fd202, %fd335, %fd201;
	ld.global.f64 	%fd203, [%rd56+4096];
	add.f64 	%fd204, %fd202, %fd203;
	ld.global.f64 	%fd205, [%rd56+8192];
	add.f64 	%fd206, %fd204, %fd205;
	ld.global.f64 	%fd207, [%rd56+12288];
	add.f64 	%fd208, %fd206, %fd207;
	ld.global.f64 	%fd209, [%rd56+16384];
	add.f64 	%fd210, %fd208, %fd209;
	ld.global.f64 	%fd211, [%rd56+20480];
	add.f64 	%fd212, %fd210, %fd211;
	ld.global.f64 	%fd213, [%rd56+24576];
	add.f64 	%fd214, %fd212, %fd213;
	ld.global.f64 	%fd215, [%rd56+28672];
	add.f64 	%fd335, %fd214, %fd215;
	add.s32 	%r235, %r235, 4096;
$L__BB16_13:
	setp.eq.s32 	%p30, %r13, 0;
	@%p30 bra 	$L__BB16_19;
	and.b32  	%r16, %r5, 3;
	setp.lt.u32 	%p31, %r13, 4;
	@%p31 bra 	$L__BB16_16;
	mul.wide.s32 	%rd57, %r235, 8;
	add.s64 	%rd58, %rd2, %rd57;
	ld.global.f64 	%fd217, [%rd58];
	add.f64 	%fd218, %fd335, %fd217;
	ld.global.f64 	%fd219, [%rd58+4096];
	add.f64 	%fd220, %fd218, %fd219;
	ld.global.f64 	%fd221, [%rd58+8192];
	add.f64 	%fd222, %fd220, %fd221;
	ld.global.f64 	%fd223, [%rd58+12288];
	add.f64 	%fd335, %fd222, %fd223;
	add.s32 	%r235, %r235, 2048;
$L__BB16_16:
	setp.eq.s32 	%p32, %r16, 0;
	@%p32 bra 	$L__BB16_19;
	neg.s32 	%r238, %r16;
$L__BB16_18:
	.pragma "nounroll";
	mul.wide.s32 	%rd59, %r235, 8;
	add.s64 	%rd60, %rd2, %rd59;
	ld.global.f64 	%fd224, [%rd60];
	add.f64 	%fd335, %fd335, %fd224;
	add.s32 	%r235, %r235, 512;
	add.s32 	%r238, %r238, 1;
	setp.ne.s32 	%p33, %r238, 0;
	@%p33 bra 	$L__BB16_18;
$L__BB16_19:
	setp.lt.u64 	%p34, %rd19, 512;
	@%p34 bra 	$L__BB16_24;
	// begin inline asm
	mov.u32 %r175, %laneid;
	// end inline asm
	mov.b64 	%rd71, %fd335;
	mov.b64 	{%r177, %r182}, %rd71;
	mov.b32 	%r183, 1;
	mov.b32 	%r224, 31;
	mov.b32 	%r225, -1;
	// begin inline asm
	shfl.sync.down.b32 %r176, %r177, %r183, %r224, %r225;
	// end inline asm
	// begin inline asm
	shfl.sync.down.b32 %r181, %r182, %r183, %r224, %r225;
	// end inline asm
	mov.b64 	%rd72, {%r176, %r181};
	mov.b64 	%fd283, %rd72;
	setp.gt.s32 	%p58, %r175, 30;
	add.f64 	%fd284, %fd335, %fd283;
	selp.f64 	%fd285, %fd335, %fd284, %p58;
	mov.b64 	%rd73, %fd285;
	mov.b64 	{%r187, %r192}, %rd73;
	mov.b32 	%r193, 2;
	// begin inline asm
	shfl.sync.down.b32 %r186, %r187, %r193, %r224, %r225;
	// end inline asm
	// begin inline asm
	shfl.sync.down.b32 %r191, %r192, %r193, %r224, %r225;
	// end inline asm
	mov.b64 	%rd74, {%r186, %r191};
	mov.b64 	%fd286, %rd74;
	setp.gt.s32 	%p59, %r175, 29;
	add.f64 	%fd287, %fd285, %fd286;
	selp.f64 	%fd288, %fd285, %fd287, %p59;
	mov.b64 	%rd75, %fd288;
	mov.b64 	{%r197, %r202}, %rd75;
	mov.b32 	%r203, 4;
	// begin inline asm
	shfl.sync.down.b32 %r196, %r197, %r203, %r224, %r225;
	// end inline asm
	// begin inline asm
	shfl.sync.down.b32 %r201, %r202, %r203, %r224, %r225;
	// end inline asm
	mov.b64 	%rd76, {%r196, %r201};
	mov.b64 	%fd289, %rd76;
	setp.gt.s32 	%p60, %r175, 27;
	add.f64 	%fd290, %fd288, %fd289;
	selp.f64 	%fd291, %fd288, %fd290, %p60;
	mov.b64 	%rd77, %fd291;
	mov.b64 	{%r207, %r212}, %rd77;
	mov.b32 	%r213, 8;
	// begin inline asm
	shfl.sync.down.b32 %r206, %r207, %r213, %r224, %r225;
	// end inline asm
	// begin inline asm
	shfl.sync.down.b32 %r211, %r212, %r213, %r224, %r225;
	// end inline asm
	mov.b64 	%rd78, {%r206, %r211};
	mov.b64 	%fd292, %rd78;
	setp.gt.s32 	%p61, %r175, 23;
	add.f64 	%fd293, %fd291, %fd292;
	selp.f64 	%fd294, %fd291, %fd293, %p61;
	mov.b64 	%rd79, %fd294;
	mov.b64 	{%r217, %r222}, %rd79;
	mov.b32 	%r223, 16;
	// begin inline asm
	shfl.sync.down.b32 %r216, %r217, %r223, %r224, %r225;
	// end inline asm
	// begin inline asm
	shfl.sync.down.b32 %r221, %r222, %r223, %r224, %r225;
	// end inline asm
	mov.b64 	%rd80, {%r216, %r221};
	mov.b64 	%fd295, %rd80;
	setp.gt.s32 	%p62, %r175, 15;
	add.f64 	%fd16, %fd294, %fd295;
	selp.f64 	%fd347, %fd294, %fd16, %p62;
	setp.ne.s32 	%p63, %r175, 0;
	@%p63 bra 	$L__BB16_22;
	shr.u32 	%r226, %r2, 2;
	and.b32  	%r227, %r226, 248;
	mov.u32 	%r228, _ZZN3cub18CUB_300001_SM_10006detail6reduce28DeviceReduceSingleTileKernelINS2_10policy_hubIdyN4cuda3std3__44plusIdEEE10Policy1000EN6thrust24THRUST_300001_SM_1000_NS6detail15normal_iteratorINSD_10device_ptrIdEEEEPdyS9_ddNS7_10__identityEEEvT0_T1_T2_T3_T4_T6_E12temp_storage;
	add.s32 	%r229, %r228, %r227;
	st.shared.f64 	[%r229+16], %fd16;
$L__BB16_22:
	bar.sync 	0;
	setp.ne.s32 	%p64, %r2, 0;
	@%p64 bra 	$L__BB16_49;
	ld.shared.f64 	%fd296, [_ZZN3cub18CUB_300001_SM_10006detail6reduce28DeviceReduceSingleTileKernelINS2_10policy_hubIdyN4cuda3std3__44plusIdEEE10Policy1000EN6thrust24THRUST_300001_SM_1000_NS6detail15normal_iteratorINSD_10device_ptrIdEEEEPdyS9_ddNS7_10__identityEEEvT0_T1_T2_T3_T4_T6_E12temp_storage+24];
	add.f64 	%fd297, %fd347, %fd296;
	ld.shared.f64 	%fd298, [_ZZN3cub18CUB_300001_SM_10006detail6reduce28DeviceReduceSingleTileKernelINS2_10policy_hubIdyN4cuda3std3__44plusIdEEE10Policy1000EN6thrust24THRUST_300001_SM_1000_NS6detail15normal_iteratorINSD_10device_ptrIdEEEEPdyS9_ddNS7_10__identityEEEvT0_T1_T2_T3_T4_T6_E12temp_storage+32];
	add.f64 	%fd299, %fd297, %fd298;
	ld.shared.f64 	%fd300, [_ZZN3cub18CUB_300001_SM_10006detail6reduce28DeviceReduceSingleTileKernelINS2_10policy_hubIdyN4cuda3std3__44plusIdEEE10Policy1000EN6thrust24THRUST_300001_SM_1000_NS6detail15normal_iteratorINSD_10device_ptrIdEEEEPdyS9_ddNS7_10__identityEEEvT0_T1_T2_T3_T4_T6_E12temp_storage+40];
	add.f64 	%fd301, %fd299, %fd300;
	ld.shared.f64 	%fd302, [_ZZN3cub18CUB_300001_SM_10006detail6reduce28DeviceReduceSingleTileKernelINS2_10policy_hubIdyN4cuda3std3__44plusIdEEE10Policy1000EN6thrust24THRUST_300001_SM_1000_NS6detail15normal_iteratorINSD_10device_ptrIdEEEEPdyS9_ddNS7_10__identityEEEvT0_T1_T2_T3_T4_T6_E12temp_storage+48];
	add.f64 	%fd303, %fd301, %fd302;
	ld.shared.f64 	%fd304, [_ZZN3cub18CUB_300001_SM_10006detail6reduce28DeviceReduceSingleTileKernelINS2_10policy_hubIdyN4cuda3std3__44plusIdEEE10Policy1000EN6thrust24THRUST_300001_SM_1000_NS6detail15normal_iteratorINSD_10device_ptrIdEEEEPdyS9_ddNS7_10__identityEEEvT0_T1_T2_T3_T4_T6_E12temp_storage+56];
	add.f64 	%fd305, %fd303, %fd304;
	ld.shared.f64 	%fd306, [_ZZN3cub18CUB_300001_SM_10006detail6reduce28DeviceReduceSingleTileKernelINS2_10policy_hubIdyN4cuda3std3__44plusIdEEE10Policy1000EN6thrust24THRUST_300001_SM_1000_NS6detail15normal_iteratorINSD_10device_ptrIdEEEEPdyS9_ddNS7_10__identityEEEvT0_T1_T2_T3_T4_T6_E12temp_storage+64];
	add.f64 	%fd307, %fd305, %fd306;
	ld.shared.f64 	%fd308, [_ZZN3cub18CUB_300001_SM_10006detail6reduce28DeviceReduceSingleTileKernelINS2_10policy_hubIdyN4cuda3std3__44plusIdEEE10Policy1000EN6thrust24THRUST_300001_SM_1000_NS6detail15normal_iteratorINSD_10device_ptrIdEEEEPdyS9_ddNS7_10__identityEEEvT0_T1_T2_T3_T4_T6_E12temp_storage+72];
	add.f64 	%fd309, %fd307, %fd308;
	ld.shared.f64 	%fd310, [_ZZN3cub18CUB_300001_SM_10006detail6reduce28DeviceReduceSingleTileKernelINS2_10policy_hubIdyN4cuda3std3__44plusIdEEE10Policy1000EN6thrust24THRUST_300001_SM_1000_NS6detail15normal_iteratorINSD_10device_ptrIdEEEEPdyS9_ddNS7_10__identityEEEvT0_T1_T2_T3_T4_T6_E12temp_storage+80];
	add.f64 	%fd311, %fd309, %fd310;
	ld.shared.f64 	%fd312, [_ZZN3cub18CUB_300001_SM_10006detail6reduce28DeviceReduceSingleTileKernelINS2_10policy_hubIdyN4cuda3std3__44plusIdEEE10Policy1000EN6thrust24THRUST_300001_SM_1000_NS6detail15normal_iteratorINSD_10device_ptrIdEEEEPdyS9_ddNS7_10__identityEEEvT0_T1_T2_T3_T4_T6_E12temp_storage+88];
	add.f64 	%fd313, %fd311, %fd312;
	ld.shared.f64 	%fd314, [_ZZN3cub18CUB_300001_SM_10006detail6reduce28DeviceReduceSingleTileKernelINS2_10policy_hubIdyN4cuda3std3__44plusIdEEE10Policy1000EN6thrust24THRUST_300001_SM_1000_NS6detail15normal_iteratorINSD_10device_ptrIdEEEEPdyS9_ddNS7_10__identityEEEvT0_T1_T2_T3_T4_T6_E12temp_storage+96];
	add.f64 	%fd315, %fd313, %fd314;
	ld.shared.f64 	%fd316, [_ZZN3cub18CUB_300001_SM_10006detail6reduce28DeviceReduceSingleTileKernelINS2_10policy_hubIdyN4cuda3std3__44plusIdEEE10Policy1000EN6thrust24THRUST_300001_SM_1000_NS6detail15normal_iteratorINSD_10device_ptrIdEEEEPdyS9_ddNS7_10__identityEEEvT0_T1_T2_T3_T4_T6_E12temp_storage+104];
	add.f64 	%fd317, %fd315, %fd316;
	ld.shared.f64 	%fd318, [_ZZN3cub18CUB_300001_SM_10006detail6reduce28DeviceReduceSingleTileKernelINS2_10policy_hubIdyN4cuda3std3__44plusIdEEE10Policy1000EN6thrust24THRUST_300001_SM_1000_NS6detail15normal_iteratorINSD_10device_ptrIdEEEEPdyS9_ddNS7_10__identityEEEvT0_T1_T2_T3_T4_T6_E12temp_storage+112];
	add.f64 	%fd319, %fd317, %fd318;
	ld.shared.f64 	%fd320, [_ZZN3cub18CUB_300001_SM_10006detail6reduce28DeviceReduceSingleTileKernelINS2_10policy_hubIdyN4cuda3std3__44plusIdEEE10Policy1000EN6thrust24THRUST_300001_SM_1000_NS6detail15normal_iteratorINSD_10device_ptrIdEEEEPdyS9_ddNS7_10__identityEEEvT0_T1_T2_T3_T4_T6_E12temp_storage+120];
	add.f64 	%fd321, %fd319, %fd320;
	ld.shared.f64 	%fd322, [_ZZN3cub18CUB_300001_SM_10006detail6reduce28DeviceReduceSingleTileKernelINS2_10policy_hubIdyN4cuda3std3__44plusIdEEE10Policy1000EN6thrust24THRUST_300001_SM_1000_NS6detail15normal_iteratorINSD_10device_ptrIdEEEEPdyS9_ddNS7_10__identityEEEvT0_T1_T2_T3_T4_T6_E12temp_storage+128];
	add.f64 	%fd323, %fd321, %fd322;
	ld.shared.f64 	%fd324, [_ZZN3cub18CUB_300001_SM_10006detail6reduce28DeviceReduceSingleTileKernelINS2_10policy_hubIdyN4cuda3std3__44plusIdEEE10Policy1000EN6thrust24THRUST_300001_SM_1000_NS6detail15normal_iteratorINSD_10device_ptrIdEEEEPdyS9_ddNS7_10__identityEEEvT0_T1_T2_T3_T4_T6_E12temp_storage+136];
	add.f64 	%fd347, %fd323, %fd324;
	bra.uni 	$L__BB16_49;
$L__BB16_24:
	// begin inline asm
	mov.u32 %r112, %laneid;
	// end inline asm
	and.b32  	%r163, %r2, 992;
	add.s32 	%r164, %r163, 32;
	setp.gt.u32 	%p35, %r164, %r1;
	not.b32 	%r165, %r163;
	add.s32 	%r166, %r1, %r165;
	selp.b32 	%r161, %r166, 31, %p35;
	mov.b64 	%rd61, %fd335;
	mov.b64 	{%r114, %r119}, %rd61;
	mov.b32 	%r120, 1;
	mov.b32 	%r162, -1;
	// begin inline asm
	shfl.sync.down.b32 %r113, %r114, %r120, %r161, %r162;
	// end inline asm
	// begin inline asm
	shfl.sync.down.b32 %r118, %r119, %r120, %r161, %r162;
	// end inline asm
	mov.b64 	%rd62, {%r113, %r118};
	mov.b64 	%fd225, %rd62;
	setp.lt.s32 	%p36, %r112, %r161;
	add.f64 	%fd226, %fd335, %fd225;
	selp.f64 	%fd227, %fd226, %fd335, %p36;
	mov.b64 	%rd63, %fd227;
	mov.b64 	{%r124, %r129}, %rd63;
	mov.b32 	%r130, 2;
	// begin inline asm
	shfl.sync.down.b32 %r123, %r124, %r130, %r161, %r162;
	// end inline asm
	// begin inline asm
	shfl.sync.down.b32 %r128, %r129, %r130, %r161, %r162;
	// end inline asm
	mov.b64 	%rd64, {%r123, %r128};
	mov.b64 	%fd228, %rd64;
	add.s32 	%r167, %r112, 2;
	setp.gt.s32 	%p37, %r167, %r161;
	add.f64 	%fd229, %fd227, %fd228;
	selp.f64 	%fd230, %fd227, %fd229, %p37;
	mov.b64 	%rd65, %fd230;
	mov.b64 	{%r134, %r139}, %rd65;
	mov.b32 	%r140, 4;
	// begin inline asm
	shfl.sync.down.b32 %r133, %r134, %r140, %r161, %r162;
	// end inline asm
	// begin inline asm
	shfl.sync.down.b32 %r138, %r139, %r140, %r161, %r162;
	// end inline asm
	mov.b64 	%rd66, {%r133, %r138};
	mov.b64 	%fd231, %rd66;
	add.s32 	%r168, %r112, 4;
	setp.gt.s32 	%p38, %r168, %r161;
	add.f64 	%fd232, %fd230, %fd231;
	selp.f64 	%fd233, %fd230, %fd232, %p38;
	mov.b64 	%rd67, %fd233;
	mov.b64 	{%r144, %r149}, %rd67;
	mov.b32 	%r150, 8;
	// begin inline asm
	shfl.sync.down.b32 %r143, %r144, %r150, %r161, %r162;
	// end inline asm
	// begin inline asm
	shfl.sync.down.b32 %r148, %r149, %r150, %r161, %r162;
	// end inline asm
	mov.b64 	%rd68, {%r143, %r148};
	mov.b64 	%fd234, %rd68;
	add.s32 	%r169, %r112, 8;
	setp.gt.s32 	%p39, %r169, %r161;
	add.f64 	%fd235, %fd233, %fd234;
	selp.f64 	%fd236, %fd233, %fd235, %p39;
	mov.b64 	%rd69, %fd236;
	mov.b64 	{%r154, %r159}, %rd69;
	mov.b32 	%r160, 16;
	// begin inline asm
	shfl.sync.down.b32 %r153, %r154, %r160, %r161, %r162;
	// end inline asm
	// begin inline asm
	shfl.sync.down.b32 %r158, %r159, %r160, %r161, %r162;
	// end inline asm
	mov.b64 	%rd70, {%r153, %r158};
	mov.b64 	%fd237, %rd70;
	add.s32 	%r170, %r112, 16;
	setp.gt.s32 	%p40, %r170, %r161;
	add.f64 	%fd238, %fd236, %fd237;
	selp.f64 	%fd347, %fd236, %fd238, %p40;
	setp.ne.s32 	%p41, %r112, 0;
	@%p41 bra 	$L__BB16_26;
	shr.u32 	%r171, %r2, 2;
	and.b32  	%r172, %r171, 248;
	mov.u32 	%r173, _ZZN3cub18CUB_300001_SM_10006detail6reduce28DeviceReduceSingleTileKernelINS2_10policy_hubIdyN4cuda3std3__44plusIdEEE10Policy1000EN6thrust24THRUST_300001_SM_1000_NS6detail15normal_iteratorINSD_10device_ptrIdEEEEPdyS9_ddNS7_10__identityEEEvT0_T1_T2_T3_T4_T6_E12temp_storage;
	add.s32 	%r174, %r173, %r172;
	st.shared.f64 	[%r174+16], %fd347;
$L__BB16_26:
	bar.sync 	0;
	setp.ne.s32 	%p42, %r2, 0;
	@%p42 bra 	$L__BB16_49;
	setp.gt.u64 	%p43, %rd19, 32;
	ld.shared.f64 	%fd239, [_ZZN3cub18CUB_300001_SM_10006detail6reduce28DeviceReduceSingleTileKernelINS2_10policy_hubIdyN4cuda3std3__44plusIdEEE10Policy1000EN6thrust24THRUST_300001_SM_1000_NS6detail15normal_iteratorINSD_10device_ptrIdEEEEPdyS9_ddNS7_10__identityEEEvT0_T1_T2_T3_T4_T6_E12temp_storage+24];
	add.f64 	%fd240, %fd347, %fd239;
	selp.f64 	%fd241, %fd240, %fd347, %p43;
	setp.gt.u64 	%p44, %rd19, 64;
	ld.shared.f64 	%fd242, [_ZZN3cub18CUB_300001_SM_10006detail6reduce28DeviceReduceSingleTileKernelINS2_10policy_hubIdyN4cuda3std3__44plusIdEEE10Policy1000EN6thrust24THRUST_300001_SM_1000_NS6detail15normal_iteratorINSD_10device_ptrIdEEEEPdyS9_ddNS7_10__identityEEEvT0_T1_T2_T3_T4_T6_E12temp_storage+32];
	add.f64 	%fd243, %fd242, %fd241;
	selp.f64 	%fd244, %fd243, %fd241, %p44;
	setp.gt.u64 	%p45, %rd19, 96;
	ld.shared.f64 	%fd245, [_ZZN3cub18CUB_300001_SM_10006detail6reduce28DeviceReduceSingleTileKernelINS2_10policy_hubIdyN4cuda3std3__44plusIdEEE10Policy1000EN6thrust24THRUST_300001_SM_1000_NS6detail15normal_iteratorINSD_10device_ptrIdEEEEPdyS9_ddNS7_10__identityEEEvT0_T1_T2_T3_T4_T6_E12temp_storage+40];
	add.f64 	%fd246, %fd245, %fd244;
	selp.f64 	%fd247, %fd246, %fd244, %p45;
	setp.gt.u64 	%p46, %rd19, 128;
	ld.shared.f64 	%fd248, [_ZZN3cub18CUB_300001_SM_10006detail6reduce28DeviceReduceSingleTileKernelINS2_10policy_hubIdyN4cuda3std3__44plusIdEEE10Policy1000EN6thrust24THRUST_300001_SM_1000_NS6detail15normal_iteratorINSD_10device_ptrIdEEEEPdyS9_ddNS7_10__identityEEEvT0_T1_T2_T3_T4_T6_E12temp_storage+48];
	add.f64 	%fd249, %fd248, %fd247;
	selp.f64 	%fd250, %fd249, %fd247, %p46;
	setp.gt.u64 	%p47, %rd19, 160;
	ld.shared.f64 	%fd251, [_ZZN3cub18CUB_300001_SM_10006detail6reduce28DeviceReduceSingleTileKernelINS2_10policy_hubIdyN4cuda3std3__44plusIdEEE10Policy1000EN6thrust24THRUST_300001_SM_1000_NS6detail15normal_iteratorINSD_10device_ptrIdEEEEPdyS9_ddNS7_10__identityEEEvT0_T1_T2_T3_T4_T6_E12temp_storage+56];
	add.f64 	%fd252, %fd251, %fd250;
	selp.f64 	%fd253, %fd252, %fd250, %p47;
	setp.gt.u64 	%p48, %rd19, 192;
	ld.shared.f64 	%fd254, [_ZZN3cub18CUB_300001_SM_10006detail6reduce28DeviceReduceSingleTileKernelINS2_10policy_hubIdyN4cuda3std3__44plusIdEEE10Policy1000EN6thrust24THRUST_300001_SM_1000_NS6detail15normal_iteratorINSD_10device_ptrIdEEEEPdyS9_ddNS7_10__identityEEEvT0_T1_T2_T3_T4_T6_E12temp_storage+64];
	add.f64 	%fd255, %fd254, %fd253;
	selp.f64 	%fd256, %fd255, %fd253, %p48;
	setp.gt.u64 	%p49, %rd19, 224;
	ld.shared.f64 	%fd257, [_ZZN3cub18CUB_300001_SM_10006detail6reduce28DeviceReduceSingleTileKernelINS2_10policy_hubIdyN4cuda3std3__44plusIdEEE10Policy1000EN6thrust24THRUST_300001_SM_1000_NS6detail15normal_iteratorINSD_10device_ptrIdEEEEPdyS9_ddNS7_10__identityEEEvT0_T1_T2_T3_T4_T6_E12temp_storage+72];
	add.f64 	%fd258, %fd257, %fd256;
	selp.f64 	%fd259, %fd258, %fd256, %p49;
	setp.gt.u64 	%p50, %rd19, 256;
	ld.shared.f64 	%fd260, [_ZZN3cub18CUB_300001_SM_10006detail6reduce28DeviceReduceSingleTileKernelINS2_10policy_hubIdyN4cuda3std3__44plusIdEEE10Policy1000EN6thrust24THRUST_300001_SM_1000_NS6detail15normal_iteratorINSD_10device_ptrIdEEEEPdyS9_ddNS7_10__identityEEEvT0_T1_T2_T3_T4_T6_E12temp_storage+80];
	add.f64 	%fd261, %fd260, %fd259;
	selp.f64 	%fd262, %fd261, %fd259, %p50;
	setp.gt.u64 	%p51, %rd19, 288;
	ld.shared.f64 	%fd263, [_ZZN3cub18CUB_300001_SM_10006detail6reduce28DeviceReduceSingleTileKernelINS2_10policy_hubIdyN4cuda3std3__44plusIdEEE10Policy1000EN6thrust24THRUST_300001_SM_1000_NS6detail15normal_iteratorINSD_10device_ptrIdEEEEPdyS9_ddNS7_10__identityEEEvT0_T1_T2_T3_T4_T6_E12temp_storage+88];
	add.f64 	%fd264, %fd263, %fd262;
	selp.f64 	%fd265, %fd264, %fd262, %p51;
	setp.gt.u64 	%p52, %rd19, 320;
	ld.shared.f64 	%fd266, [_ZZN3cub18CUB_300001_SM_10006detail6reduce28DeviceReduceSingleTileKernelINS2_10policy_hubIdyN4cuda3std3__44plusIdEEE10Policy1000EN6thrust24THRUST_300001_SM_1000_NS6detail15normal_iteratorINSD_10device_ptrIdEEEEPdyS9_ddNS7_10__identityEEEvT0_T1_T2_T3_T4_T6_E12temp_storage+96];
	add.f64 	%fd267, %fd266, %fd265;
	selp.f64 	%fd268, %fd267, %fd265, %p52;
	setp.gt.u64 	%p53, %rd19, 352;
	ld.shared.f64 	%fd269, [_ZZN3cub18CUB_300001_SM_10006detail6reduce28DeviceReduceSingleTileKernelINS2_10policy_hubIdyN4cuda3std3__44plusIdEEE10Policy1000EN6thrust24THRUST_300001_SM_1000_NS6detail15normal_iteratorINSD_10device_ptrIdEEEEPdyS9_ddNS7_10__identityEEEvT0_T1_T2_T3_T4_T6_E12temp_storage+104];
	add.f64 	%fd270, %fd269, %fd268;
	selp.f64 	%fd271, %fd270, %fd268, %p53;
	setp.gt.u64 	%p54, %rd19, 384;
	ld.shared.f64 	%fd272, [_ZZN3cub18CUB_300001_SM_10006detail6reduce28DeviceReduceSingleTileKernelINS2_10policy_hubIdyN4cuda3std3__44plusIdEEE10Policy1000EN6thrust24THRUST_300001_SM_1000_NS6detail15normal_iteratorINSD_10device_ptrIdEEEEPdyS9_ddNS7_10__identityEEEvT0_T1_T2_T3_T4_T6_E12temp_storage+112];
	add.f64 	%fd273, %fd272, %fd271;
	selp.f64 	%fd274, %fd273, %fd271, %p54;
	setp.gt.u64 	%p55, %rd19, 416;
	ld.shared.f64 	%fd275, [_ZZN3cub18CUB_300001_SM_10006detail6reduce28DeviceReduceSingleTileKernelINS2_10policy_hubIdyN4cuda3std3__44plusIdEEE10Policy1000EN6thrust24THRUST_300001_SM_1000_NS6detail15normal_iteratorINSD_10device_ptrIdEEEEPdyS9_ddNS7_10__identityEEEvT0_T1_T2_T3_T4_T6_E12temp_storage+120];
	add.f64 	%fd276, %fd275, %fd274;
	selp.f64 	%fd277, %fd276, %fd274, %p55;
	setp.gt.u64 	%p56, %rd19, 448;
	ld.shared.f64 	%fd278, [_ZZN3cub18CUB_300001_SM_10006detail6reduce28DeviceReduceSingleTileKernelINS2_10policy_hubIdyN4cuda3std3__44plusIdEEE10Policy1000EN6thrust24THRUST_300001_SM_1000_NS6detail15normal_iteratorINSD_10device_ptrIdEEEEPdyS9_ddNS7_10__identityEEEvT0_T1_T2_T3_T4_T6_E12temp_storage+128];
	add.f64 	%fd279, %fd278, %fd277;
	selp.f64 	%fd280, %fd279, %fd277, %p56;
	setp.gt.u64 	%p57, %rd19, 480;
	ld.shared.f64 	%fd281, [_ZZN3cub18CUB_300001_SM_10006detail6reduce28DeviceReduceSingleTileKernelINS2_10policy_hubIdyN4cuda3std3__44plusIdEEE10Policy1000EN6thrust24THRUST_300001_SM_1000_NS6detail15normal_iteratorINSD_10device_ptrIdEEEEPdyS9_ddNS7_10__identityEEEvT0_T1_T2_T3_T4_T6_E12temp_storage+136];
	add.f64 	%fd282, %fd281, %fd280;
	selp.f64 	%fd347, %fd282, %fd280, %p57;
	bra.uni 	$L__BB16_49;
$L__BB16_28:
	mov.u32 	%r24, %tid.x;
	cvt.u64.u32 	%rd6, %r24;
	mul.wide.u32 	%rd22, %r24, 8;
	add.s64 	%rd7, %rd2, %rd22;
	ld.global.f64 	%fd43, [%rd7];
	ld.global.f64 	%fd44, [%rd7+4096];
	ld.global.f64 	%fd45, [%rd7+8192];
	ld.global.f64 	%fd46, [%rd7+12288];
	ld.global.f64 	%fd47, [%rd7+16384];
	ld.global.f64 	%fd48, [%rd7+20480];
	ld.global.f64 	%fd49, [%rd7+24576];
	add.f64 	%fd50, %fd43, %fd44;
	add.f64 	%fd51, %fd50, %fd45;
	add.f64 	%fd52, %fd51, %fd46;
	add.f64 	%fd53, %fd52, %fd47;
	add.f64 	%fd54, %fd53, %fd48;
	add.f64 	%fd346, %fd54, %fd49;
	add.s64 	%rd8, %rd19, -3584;
	setp.lt.u64 	%p3, %rd8, 3584;
	mov.b64 	%rd83, 3584;
	@%p3 bra 	$L__BB16_32;
	mov.b64 	%rd83, 3584;
$L__BB16_30:
	shl.b64 	%rd24, %rd83, 3;
	add.s64 	%rd25, %rd7, %rd24;
	ld.global.f64 	%fd55, [%rd25];
	ld.global.f64 	%fd56, [%rd25+4096];
	ld.global.f64 	%fd57, [%rd25+8192];
	ld.global.f64 	%fd58, [%rd25+12288];
	ld.global.f64 	%fd59, [%rd25+16384];
	ld.global.f64 	%fd60, [%rd25+20480];
	ld.global.f64 	%fd61, [%rd25+24576];
	add.f64 	%fd62, %fd346, %fd55;
	add.f64 	%fd63, %fd62, %fd56;
	add.f64 	%fd64, %fd63, %fd57;
	add.f64 	%fd65, %fd64, %fd58;
	add.f64 	%fd66, %fd65, %fd59;
	add.f64 	%fd67, %fd66, %fd60;
	add.f64 	%fd346, %fd67, %fd61;
	sub.s64 	%rd26, %rd19, %rd83;
	setp.lt.u64 	%p4, %rd26, 3584;
	@%p4 bra 	$L__BB16_45;
	add.s64 	%rd83, %rd83, 3584;
	setp.le.u64 	%p5, %rd83, %rd8;
	@%p5 bra 	$L__BB16_30;
$L__BB16_32:
	setp.le.u64 	%p6, %rd19, %rd83;
	cvt.u32.u64 	%r42, %rd83;
	cvt.u32.u64 	%r43, %rd19;
	sub.s32 	%r44, %r43, %r42;
	setp.ge.s32 	%p7, %r24, %r44;
	or.pred  	%p8, %p6, %p7;
	@%p8 bra 	$L__BB16_45;
	not.b32 	%r47, %r24;
	add.s32 	%r48, %r47, %r43;
	sub.s32 	%r50, %r48, %r42;
	shr.u32 	%r51, %r50, 9;
	add.s32 	%r25, %r51, 1;
	and.b32  	%r26, %r25, 15;
	setp.lt.u32 	%p9, %r50, 7680;
	mov.u32 	%r242, %r24;
	@%p9 bra 	$L__BB16_36;
	and.b32  	%r52, %r25, 16777200;
	neg.s32 	%r240, %r52;
	add.s64 	%rd27, %rd83, %rd6;
	shl.b64 	%rd28, %rd27, 3;
	add.s64 	%rd29, %rd28, %rd2;
	add.s64 	%rd84, %rd29, 32768;
	mov.u32 	%r242, %r24;
$L__BB16_35:
	.pragma "nounroll";
	ld.global.f64 	%fd69, [%rd84+-32768];
	add.f64 	%fd70, %fd346, %fd69;
	ld.global.f64 	%fd71, [%rd84+-28672];
	add.f64 	%fd72, %fd70, %fd71;
	ld.global.f64 	%fd73, [%rd84+-24576];
	add.f64 	%fd74, %fd72, %fd73;
	ld.global.f64 	%fd75, [%rd84+-20480];
	add.f64 	%fd76, %fd74, %fd75;
	ld.global.f64 	%fd77, [%rd84+-16384];
	add.f64 	%fd78, %fd76, %fd77;
	ld.global.f64 	%fd79, [%rd84+-12288];
	add.f64 	%fd80, %fd78, %fd79;
	ld.global.f64 	%fd81, [%rd84+-8192];
	add.f64 	%fd82, %fd80, %fd81;
	ld.global.f64 	%fd83, [%rd84+-4096];
	add.f64 	%fd84, %fd82, %fd83;
	ld.global.f64 	%fd85, [%rd84];
	add.f64 	%fd86, %fd84, %fd85;
	ld.global.f64 	%fd87, [%rd84+4096];
	add.f64 	%fd88, %fd86, %fd87;
	ld.global.f64 	%fd89, [%rd84+8192];
	add.f64 	%fd90, %fd88, %fd89;
	ld.global.f64 	%fd91, [%rd84+12288];
	add.f64 	%fd92, %fd90, %fd91;
	ld.global.f64 	%fd93, [%rd84+16384];
	add.f64 	%fd94, %fd92, %fd93;
	ld.global.f64 	%fd95, [%rd84+20480];
	add.f64 	%fd96, %fd94, %fd95;
	ld.global.f64 	%fd97, [%rd84+24576];
	add.f64 	%fd98, %fd96, %fd97;
	ld.global.f64 	%fd99, [%rd84+28672];
	add.f64 	%fd346, %fd98, %fd99;
	add.s32 	%r242, %r242, 8192;
	add.s32 	%r240, %r240, 16;
	add.s64 	%rd84, %rd84, 65536;
	setp.ne.s32 	%p10, %r240, 0;
	@%p10 bra 	$L__BB16_35;
$L__BB16_36:
	setp.eq.s32 	%p11, %r26, 0;
	@%p11 bra 	$L__BB16_45;
	and.b32  	%r33, %r25, 7;
	setp.lt.u32 	%p12, %r26, 8;
	@%p12 bra 	$L__BB16_39;
	cvt.u64.u32 	%rd30, %r242;
	add.s64 	%rd31, %rd83, %rd30;
	shl.b64 	%rd32, %rd31, 3;
	add.s64 	%rd33, %rd2, %rd32;
	ld.global.f64 	%fd101, [%rd33];
	add.f64 	%fd102, %fd346, %fd101;
	ld.global.f64 	%fd103, [%rd33+4096];
	add.f64 	%fd104, %fd102, %fd103;
	ld.global.f64 	%fd105, [%rd33+8192];
	add.f64 	%fd106, %fd104, %fd105;
	ld.global.f64 	%fd107, [%rd33+12288];
	add.f64 	%fd108, %fd106, %fd107;
	ld.global.f64 	%fd109, [%rd33+16384];
	add.f64 	%fd110, %fd108, %fd109;
	ld.global.f64 	%fd111, [%rd33+20480];
	add.f64 	%fd112, %fd110, %fd111;
	ld.global.f64 	%fd113, [%rd33+24576];
	add.f64 	%fd114, %fd112, %fd113;
	ld.global.f64 	%fd115, [%rd33+28672];
	add.f64 	%fd346, %fd114, %fd115;
	add.s32 	%r242, %r242, 4096;
$L__BB16_39:
	setp.eq.s32 	%p13, %r33, 0;
	@%p13 bra 	$L__BB16_45;
	and.b32  	%r36, %r25, 3;
	setp.lt.u32 	%p14, %r33, 4;
	@%p14 bra 	$L__BB16_42;
	cvt.u64.u32 	%rd34, %r242;
	add.s64 	%rd35, %rd83, %rd34;
	shl.b64 	%rd36, %rd35, 3;
	add.s64 	%rd37, %rd2, %rd36;
	ld.global.f64 	%fd117, [%rd37];
	add.f64 	%fd118, %fd346, %fd117;
	ld.global.f64 	%fd119, [%rd37+4096];
	add.f64 	%fd120, %fd118, %fd119;
	ld.global.f64 	%fd121, [%rd37+8192];
	add.f64 	%fd122, %fd120, %fd121;
	ld.global.f64 	%fd123, [%rd37+12288];
	add.f64 	%fd346, %fd122, %fd123;
	add.s32 	%r242, %r242, 2048;
$L__BB16_42:
	setp.eq.s32 	%p15, %r36, 0;
	@%p15 bra 	$L__BB16_45;
	cvt.u64.u32 	%rd38, %r242;
	add.s64 	%rd39, %rd83, %rd38;
	shl.b64 	%rd40, %rd39, 3;
	add.s64 	%rd85, %rd2, %rd40;
	neg.s32 	%r245, %r36;
$L__BB16_44:
	.pragma "nounroll";
	ld.global.f64 	%fd124, [%rd85];
	add.f64 	%fd346, %fd346, %fd124;
	add.s64 	%rd85, %rd85, 4096;
	add.s32 	%r245, %r245, 1;
	setp.ne.s32 	%p16, %r245, 0;
	@%p16 bra 	$L__BB16_44;
$L__BB16_45:
	// begin inline asm
	mov.u32 %r53, %laneid;
	// end inline asm
	mov.b64 	%rd41, %fd346;
	mov.b64 	{%r55, %r60}, %rd41;
	mov.b32 	%r61, 1;
	mov.b32 	%r102, 31;
	mov.b32 	%r103, -1;
	// begin inline asm
	shfl.sync.down.b32 %r54, %r55, %r61, %r102, %r103;
	// end inline asm
	// begin inline asm
	shfl.sync.down.b32 %r59, %r60, %r61, %r102, %r103;
	// end inline asm
	mov.b64 	%rd42, {%r54, %r59};
	mov.b64 	%fd125, %rd42;
	setp.gt.s32 	%p17, %r53, 30;
	add.f64 	%fd126, %fd346, %fd125;
	selp.f64 	%fd127, %fd346, %fd126, %p17;
	mov.b64 	%rd43, %fd127;
	mov.b64 	{%r65, %r70}, %rd43;
	mov.b32 	%r71, 2;
	// begin inline asm
	shfl.sync.down.b32 %r64, %r65, %r71, %r102, %r103;
	// end inline asm
	// begin inline asm
	shfl.sync.down.b32 %r69, %r70, %r71, %r102, %r103;
	// end inline asm
	mov.b64 	%rd44, {%r64, %r69};
	mov.b64 	%fd128, %rd44;
	setp.gt.s32 	%p18, %r53, 29;
	add.f64 	%fd129, %fd127, %fd128;
	selp.f64 	%fd130, %fd127, %fd129, %p18;
	mov.b64 	%rd45, %fd130;
	mov.b64 	{%r75, %r80}, %rd45;
	mov.b32 	%r81, 4;
	// begin inline asm
	shfl.sync.down.b32 %r74, %r75, %r81, %r102, %r103;
	// end inline asm
	// begin inline asm
	shfl.sync.down.b32 %r79, %r80, %r81, %r102, %r103;
	// end inline asm
	mov.b64 	%rd46, {%r74, %r79};
	mov.b64 	%fd131, %rd46;
	setp.gt.s32 	%p19, %r53, 27;
	add.f64 	%fd132, %fd130, %fd131;
	selp.f64 	%fd133, %fd130, %fd132, %p19;
	mov.b64 	%rd47, %fd133;
	mov.b64 	{%r85, %r90}, %rd47;
	mov.b32 	%r91, 8;
	// begin inline asm
	shfl.sync.down.b32 %r84, %r85, %r91, %r102, %r103;
	// end inline asm
	// begin inline asm
	shfl.sync.down.b32 %r89, %r90, %r91, %r102, %r103;
	// end inline asm
	mov.b64 	%rd48, {%r84, %r89};
	mov.b64 	%fd134, %rd48;
	setp.gt.s32 	%p20, %r53, 23;
	add.f64 	%fd135, %fd133, %fd134;
	selp.f64 	%fd136, %fd133, %fd135, %p20;
	mov.b64 	%rd49, %fd136;
	mov.b64 	{%r95, %r100}, %rd49;
	mov.b32 	%r101, 16;
	// begin inline asm
	shfl.sync.down.b32 %r94, %r95, %r101, %r102, %r103;
	// end inline asm
	// begin inline asm
	shfl.sync.down.b32 %r99, %r100, %r101, %r102, %r103;
	// end inline asm
	mov.b64 	%rd50, {%r94, %r99};
	mov.b64 	%fd137, %rd50;
	setp.gt.s32 	%p21, %r53, 15;
	add.f64 	%fd38, %fd136, %fd137;
	selp.f64 	%fd347, %fd136, %fd38, %p21;
	setp.ne.s32 	%p22, %r53, 0;
	@%p22 bra 	$L__BB16_47;
	shr.u32 	%r104, %r24, 2;
	and.b32  	%r105, %r104, 248;
	mov.u32 	%r106, _ZZN3cub18CUB_300001_SM_10006detail6reduce28DeviceReduceSingleTileKernelINS2_10policy_hubIdyN4cuda3std3__44plusIdEEE10Policy1000EN6thrust24THRUST_300001_SM_1000_NS6detail15normal_iteratorINSD_10device_ptrIdEEEEPdyS9_ddNS7_10__identityEEEvT0_T1_T2_T3_T4_T6_E12temp_storage;
	add.s32 	%r107, %r106, %r105;
	st.shared.f64 	[%r107+16], %fd38;
$L__BB16_47:
	bar.sync 	0;
	setp.ne.s32 	%p23, %r24, 0;
	@%p23 bra 	$L__BB16_49;
	ld.shared.f64 	%fd138, [_ZZN3cub18CUB_300001_SM_10006detail6reduce28DeviceReduceSingleTileKernelINS2_10policy_hubIdyN4cuda3std3__44plusIdEEE10Policy1000EN6thrust24THRUST_300001_SM_1000_NS6detail15normal_iteratorINSD_10device_ptrIdEEEEPdyS9_ddNS7_10__identityEEEvT0_T1_T2_T3_T4_T6_E12temp_storage+24];
	add.f64 	%fd139, %fd347, %fd138;
	ld.shared.f64 	%fd140, [_ZZN3cub18CUB_300001_SM_10006detail6reduce28DeviceReduceSingleTileKernelINS2_10policy_hubIdyN4cuda3std3__44plusIdEEE10Policy1000EN6thrust24THRUST_300001_SM_1000_NS6detail15normal_iteratorINSD_10device_ptrIdEEEEPdyS9_ddNS7_10__identityEEEvT0_T1_T2_T3_T4_T6_E12temp_storage+32];
	add.f64 	%fd141, %fd139, %fd140;
	ld.shared.f64 	%fd142, [_ZZN3cub18CUB_300001_SM_10006detail6reduce28DeviceReduceSingleTileKernelINS2_10policy_hubIdyN4cuda3std3__44plusIdEEE10Policy1000EN6thrust24THRUST_300001_SM_1000_NS6detail15normal_iteratorINSD_10device_ptrIdEEEEPdyS9_ddNS7_10__identityEEEvT0_T1_T2_T3_T4_T6_E12temp_storage+40];
	add.f64 	%fd143, %fd141, %fd142;
	ld.shared.f64 	%fd144, [_ZZN3cub18CUB_300001_SM_10006detail6reduce28DeviceReduceSingleTileKernelINS2_10policy_hubIdyN4cuda3std3__44plusIdEEE10Policy1000EN6thrust24THRUST_300001_SM_1000_NS6detail15normal_iteratorINSD_10device_ptrIdEEEEPdyS9_ddNS7_10__identityEEEvT0_T1_T2_T3_T4_T6_E12temp_storage+48];
	add.f64 	%fd145, %fd143, %fd144;
	ld.shared.f64 	%fd146, [_ZZN3cub18CUB_300001_SM_10006detail6reduce28DeviceReduceSingleTileKernelINS2_10policy_hubIdyN4cuda3std3__44plusIdEEE10Policy1000EN6thrust24THRUST_300001_SM_1000_NS6detail15normal_iteratorINSD_10device_ptrIdEEEEPdyS9_ddNS7_10__identityEEEvT0_T1_T2_T3_T4_T6_E12temp_storage+56];
	add.f64 	%fd147, %fd145, %fd146;
	ld.shared.f64 	%fd148, [_ZZN3cub18CUB_300001_SM_10006detail6reduce28DeviceReduceSingleTileKernelINS2_10policy_hubIdyN4cuda3std3__44plusIdEEE10Policy1000EN6thrust24THRUST_300001_SM_1000_NS6detail15normal_iteratorINSD_10device_ptrIdEEEEPdyS9_ddNS7_10__identityEEEvT0_T1_T2_T3_T4_T6_E12temp_storage+64];
	add.f64 	%fd149, %fd147, %fd148;
	ld.shared.f64 	%fd150, [_ZZN3cub18CUB_300001_SM_10006detail6reduce28DeviceReduceSingleTileKernelINS2_10policy_hubIdyN4cuda3std3__44plusIdEEE10Policy1000EN6thrust24THRUST_300001_SM_1000_NS6detail15normal_iteratorINSD_10device_ptrIdEEEEPdyS9_ddNS7_10__identityEEEvT0_T1_T2_T3_T4_T6_E12temp_storage+72];
	add.f64 	%fd151, %fd149, %fd150;
	ld.shared.f64 	%fd152, [_ZZN3cub18CUB_300001_SM_10006detail6reduce28DeviceReduceSingleTileKernelINS2_10policy_hubIdyN4cuda3std3__44plusIdEEE10Policy1000EN6thrust24THRUST_300001_SM_1000_NS6detail15normal_iteratorINSD_10device_ptrIdEEEEPdyS9_ddNS7_10__identityEEEvT0_T1_T2_T3_T4_T6_E12temp_storage+80];
	add.f64 	%fd153, %fd151, %fd152;
	ld.shared.f64 	%fd154, [_ZZN3cub18CUB_300001_SM_10006detail6reduce28DeviceReduceSingleTileKernelINS2_10policy_hubIdyN4cuda3std3__44plusIdEEE10Policy1000EN6thrust24THRUST_300001_SM_1000_NS6detail15normal_iteratorINSD_10device_ptrIdEEEEPdyS9_ddNS7_10__identityEEEvT0_T1_T2_T3_T4_T6_E12temp_storage+88];
	add.f64 	%fd155, %fd153, %fd154;
	ld.shared.f64 	%fd156, [_ZZN3cub18CUB_300001_SM_10006detail6reduce28DeviceReduceSingleTileKernelINS2_10policy_hubIdyN4cuda3std3__44plusIdEEE10Policy1000EN6thrust24THRUST_300001_SM_1000_NS6detail15normal_iteratorINSD_10device_ptrIdEEEEPdyS9_ddNS7_10__identityEEEvT0_T1_T2_T3_T4_T6_E12temp_storage+96];
	add.f64 	%fd157, %fd155, %fd156;
	ld.shared.f64 	%fd158, [_ZZN3cub18CUB_300001_SM_10006detail6reduce28DeviceReduceSingleTileKernelINS2_10policy_hubIdyN4cuda3std3__44plusIdEEE10Policy1000EN6thrust24THRUST_300001_SM_1000_NS6detail15normal_iteratorINSD_10device_ptrIdEEEEPdyS9_ddNS7_10__identityEEEvT0_T1_T2_T3_T4_T6_E12temp_storage+104];
	add.f64 	%fd159, %fd157, %fd158;
	ld.shared.f64 	%fd160, [_ZZN3cub18CUB_300001_SM_10006detail6reduce28DeviceReduceSingleTileKernelINS2_10policy_hubIdyN4cuda3std3__44plusIdEEE10Policy1000EN6thrust24THRUST_300001_SM_1000_NS6detail15normal_iteratorINSD_10device_ptrIdEEEEPdyS9_ddNS7_10__identityEEEvT0_T1_T2_T3_T4_T6_E12temp_storage+112];
	add.f64 	%fd161, %fd159, %fd160;
	ld.shared.f64 	%fd162, [_ZZN3cub18CUB_300001_SM_10006detail6reduce28DeviceReduceSingleTileKernelINS2_10policy_hubIdyN4cuda3std3__44plusIdEEE10Policy1000EN6thrust24THRUST_300001_SM_1000_NS6detail15normal_iteratorINSD_10device_ptrIdEEEEPdyS9_ddNS7_10__identityEEEvT0_T1_T2_T3_T4_T6_E12temp_storage+120];
	add.f64 	%fd163, %fd161, %fd162;
	ld.shared.f64 	%fd164, [_ZZN3cub18CUB_300001_SM_10006detail6reduce28DeviceReduceSingleTileKernelINS2_10policy_hubIdyN4cuda3std3__44plusIdEEE10Policy1000EN6thrust24THRUST_300001_SM_1000_NS6detail15normal_iteratorINSD_10device_ptrIdEEEEPdyS9_ddNS7_10__identityEEEvT0_T1_T2_T3_T4_T6_E12temp_storage+128];
	add.f64 	%fd165, %fd163, %fd164;
	ld.shared.f64 	%fd166, [_ZZN3cub18CUB_300001_SM_10006detail6reduce28DeviceReduceSingleTileKernelINS2_10policy_hubIdyN4cuda3std3__44plusIdEEE10Policy1000EN6thrust24THRUST_300001_SM_1000_NS6detail15normal_iteratorINSD_10device_ptrIdEEEEPdyS9_ddNS7_10__identityEEEvT0_T1_T2_T3_T4_T6_E12temp_storage+136];
	add.f64 	%fd347, %fd165, %fd166;
$L__BB16_49:
	mov.u32 	%r230, %tid.x;
	setp.ne.s32 	%p65, %r230, 0;
	@%p65 bra 	$L__BB16_51;
	add.f64 	%fd325, %fd42, %fd347;
	st.global.f64 	[%rd1], %fd325;
$L__BB16_51:
	ret;

}
	// .globl	_ZN3cub18CUB_300001_SM_10006detail6reduce18DeviceReduceKernelINS2_10policy_hubIdyN4cuda3std3__44plusIdEEE10Policy1000EN6thrust24THRUST_300001_SM_1000_NS6detail15normal_iteratorINSD_10device_ptrIdEEEEyS9_dNS7_10__identityEEEvT0_PT3_T1_NS0_13GridEvenShareISN_EET2_T4_
.visible .entry _ZN3cub18CUB_300001_SM_10006detail6reduce18DeviceReduceKernelINS2_10policy_hubIdyN4cuda3std3__44plusIdEEE10Policy1000EN6thrust24THRUST_300001_SM_1000_NS6detail15normal_iteratorINSD_10device_ptrIdEEEEyS9_dNS7_10__identityEEEvT0_PT3_T1_NS0_13GridEvenShareISN_EET2_T4_(
	.param .align 8 .b8 _ZN3cub18CUB_300001_SM_10006detail6reduce18DeviceReduceKernelINS2_10policy_hubIdyN4cuda3std3__44plusIdEEE10Policy1000EN6thrust24THRUST_300001_SM_1000_NS6detail15normal_iteratorINSD_10device_ptrIdEEEEyS9_dNS7_10__identityEEEvT0_PT3_T1_NS0_13GridEvenShareISN_EET2_T4__param_0[8],
	.param .u64 .ptr .align 1 _ZN3cub18CUB_300001_SM_10006detail6reduce18DeviceReduceKernelINS2_10policy_hubIdyN4cuda3std3__44plusIdEEE10Policy1000EN6thrust24THRUST_300001_SM_1000_NS6detail15normal_iteratorINSD_10device_ptrIdEEEEyS9_dNS7_10__identityEEEvT0_PT3_T1_NS0_13GridEvenShareISN_EET2_T4__param_1,
	.param .u64 _ZN3cub18CUB_300001_SM_10006detail6reduce18DeviceReduceKernelINS2_10policy_hubIdyN4cuda3std3__44plusIdEEE10Policy1000EN6thrust24THRUST_300001_SM_1000_NS6detail15normal_iteratorINSD_10device_ptrIdEEEEyS9_dNS7_10__identityEEEvT0_PT3_T1_NS0_13GridEvenShareISN_EET2_T4__param_2,
	.param .align 8 .b8 _ZN3cub18CUB_300001_SM_10006detail6reduce18DeviceReduceKernelINS2_10policy_hubIdyN4cuda3std3__44plusIdEEE10Policy1000EN6thrust24THRUST_300001_SM_1000_NS6detail15normal_iteratorINSD_10device_ptrIdEEEEyS9_dNS7_10__identityEEEvT0_PT3_T1_NS0_13GridEvenShareISN_EET2_T4__param_3[72],
	.param .align 1 .b8 _ZN3cub18CUB_300001_SM_10006detail6reduce18DeviceReduceKernelINS2_10policy_hubIdyN4cuda3std3__44plusIdEEE10Policy1000EN6thrust24THRUST_300001_SM_1000_NS6detail15normal_iteratorINSD_10device_ptrIdEEEEyS9_dNS7_10__identityEEEvT0_PT3_T1_NS0_13GridEvenShareISN_EET2_T4__param_4[1],
	.param .align 1 .b8 _ZN3cub18CUB_300001_SM_10006detail6reduce18DeviceReduceKernelINS2_10policy_hubIdyN4cuda3std3__44plusIdEEE10Policy1000EN6thrust24THRUST_300001_SM_1000_NS6detail15normal_iteratorINSD_10device_ptrIdEEEEyS9_dNS7_10__identityEEEvT0_PT3_T1_NS0_13GridEvenShareISN_EET2_T4__param_5[1]
)
.maxntid 512
{
	.reg .pred 	%p<65>;
	.reg .b16 	%rs<4>;
	.reg .b32 	%r<280>;
	.reg .b64 	%rd<107>;
	.reg .b64 	%fd<344>;
	// demoted variable
	.shared .align 8 .b8 _ZZN3cub18CUB_300001_SM_10006detail6reduce18DeviceReduceKernelINS2_10policy_hubIdyN4cuda3std3__44plusIdEEE10Policy1000EN6thrust24THRUST_300001_SM_1000_NS6detail15normal_iteratorINSD_10device_ptrIdEEEEyS9_dNS7_10__identityEEEvT0_PT3_T1_NS0_13GridEvenShareISN_EET2_T4_E12temp_storage[152];
	ld.param.u64 	%rd1, [_ZN3cub18CUB_300001_SM_10006detail6reduce18DeviceReduceKernelINS2_10policy_hubIdyN4cuda3std3__44plusIdEEE10Policy1000EN6thrust24THRUST_300001_SM_1000_NS6detail15normal_iteratorINSD_10device_ptrIdEEEEyS9_dNS7_10__identityEEEvT0_PT3_T1_NS0_13GridEvenShareISN_EET2_T4__param_3+32];
	ld.param.u32 	%r1, [_ZN3cub18CUB_300001_SM_10006detail6reduce18DeviceReduceKernelINS2_10policy_hubIdyN4cuda3std3__44plusIdEEE10Policy1000EN6thrust24THRUST_300001_SM_1000_NS6detail15normal_iteratorINSD_10device_ptrIdEEEEyS9_dNS7_10__identityEEEvT0_PT3_T1_NS0_13GridEvenShareISN_EET2_T4__param_3+40];
	ld.param.u64 	%rd26, [_ZN3cub18CUB_300001_SM_10006detail6reduce18DeviceReduceKernelINS2_10policy_hubIdyN4cuda3std3__44plusIdEEE10Policy1000EN6thrust24THRUST_300001_SM_1000_NS6detail15normal_iteratorINSD_10device_ptrIdEEEEyS9_dNS7_10__identityEEEvT0_PT3_T1_NS0_13GridEvenShareISN_EET2_T4__param_0];
	cvta.to.global.u64 	%rd2, %rd26;
	mov.u32 	%r2, %ctaid.x;
	mul.lo.s32 	%r50, %r1, 3584;
	cvt.s64.s32 	%rd3, %r50;
	mul.lo.s32 	%r51, %r2, 3584;
	cvt.u64.u32 	%rd4, %r51;
	sub.s64 	%rd5, %rd1, %rd4;
	setp.gt.u64 	%p1, %rd5, 3583;
	@%p1 bra 	$L__BB17_25;
	cvt.u32.u64 	%r136, %rd4;
	cvt.u32.u64 	%r3, %rd1;
	sub.s32 	%r4, %r3, %r136;
	mov.u32 	%r5, %tid.x;
	setp.ge.s32 	%p23, %r5, %r4;
	mov.f64 	%fd332, 0d0000000000000000;
	mov.u32 	%r267, %r5;
	@%p23 bra 	$L__BB17_3;
	add.s32 	%r138, %r136, %r5;
	mul.wide.u32 	%rd60, %r138, 8;
	add.s64 	%rd61, %rd2, %rd60;
	ld.global.f64 	%fd332, [%rd61];
	add.s32 	%r267, %r5, 512;
$L__BB17_3:
	setp.ge.s32 	%p24, %r267, %r4;
	@%p24 bra 	$L__BB17_16;
	not.b32 	%r140, %r267;
	add.s32 	%r141, %r140, %r3;
	sub.s32 	%r142, %r141, %r136;
	shr.u32 	%r143, %r142, 9;
	add.s32 	%r8, %r143, 1;
	and.b32  	%r9, %r8, 15;
	setp.lt.u32 	%p25, %r142, 7680;
	@%p25 bra 	$L__BB17_7;
	and.b32  	%r144, %r8, 16777200;
	neg.s32 	%r265, %r144;
	mul.wide.u32 	%rd62, %r2, 28672;
	mul.wide.u32 	%rd63, %r267, 8;
	add.s64 	%rd64, %rd62, %rd63;
	add.s64 	%rd65, %rd64, %rd2;
	add.s64 	%rd101, %rd65, 32768;
$L__BB17_6:
	.pragma "nounroll";
	ld.global.f64 	%fd167, [%rd101+-32768];
	add.f64 	%fd168, %fd332, %fd167;
	ld.global.f64 	%fd169, [%rd101+-28672];
	add.f64 	%fd170, %fd168, %fd169;
	ld.global.f64 	%fd171, [%rd101+-24576];
	add.f64 	%fd172, %fd170, %fd171;
	ld.global.f64 	%fd173, [%rd101+-20480];
	add.f64 	%fd174, %fd172, %fd173;
	ld.global.f64 	%fd175, [%rd101+-16384];
	add.f64 	%fd176, %fd174, %fd175;
	ld.global.f64 	%fd177, [%rd101+-12288];
	add.f64 	%fd178, %fd176, %fd177;
	ld.global.f64 	%fd179, [%rd101+-8192];
	add.f64 	%fd180, %fd178, %fd179;
	ld.global.f64 	%fd181, [%rd101+-4096];
	add.f64 	%fd182, %fd180, %fd181;
	ld.global.f64 	%fd183, [%rd101];
	add.f64 	%fd184, %fd182, %fd183;
	ld.global.f64 	%fd185, [%rd101+4096];
	add.f64 	%fd186, %fd184, %fd185;
	ld.global.f64 	%fd187, [%rd101+8192];
	add.f64 	%fd188, %fd186, %fd187;
	ld.global.f64 	%fd189, [%rd101+12288];
	add.f64 	%fd190, %fd188, %fd189;
	ld.global.f64 	%fd191, [%rd101+16384];
	add.f64 	%fd192, %fd190, %fd191;
	ld.global.f64 	%fd193, [%rd101+20480];
	add.f64 	%fd194, %fd192, %fd193;
	ld.global.f64 	%fd195, [%rd101+24576];
	add.f64 	%fd196, %fd194, %fd195;
	ld.global.f64 	%fd197, [%rd101+28672];
	add.f64 	%fd332, %fd196, %fd197;
	add.s32 	%r267, %r267, 8192;
	add.s32 	%r265, %r265, 16;
	add.s64 	%rd101, %rd101, 65536;
	setp.ne.s32 	%p26, %r265, 0;
	@%p26 bra 	$L__BB17_6;
$L__BB17_7:
	setp.eq.s32 	%p27, %r9, 0;
	@%p27 bra 	$L__BB17_16;
	and.b32  	%r16, %r8, 7;
	setp.lt.u32 	%p28, %r9, 8;
	@%p28 bra 	$L__BB17_10;
	cvt.s64.s32 	%rd66, %r267;
	add.s64 	%rd67, %rd66, %rd4;
	shl.b64 	%rd68, %rd67, 3;
	add.s64 	%rd69, %rd2, %rd68;
	ld.global.f64 	%fd199, [%rd69];
	add.f64 	%fd200, %fd332, %fd199;
	ld.global.f64 	%fd201, [%rd69+4096];
	add.f64 	%fd202, %fd200, %fd201;
	ld.global.f64 	%fd203, [%rd69+8192];
	add.f64 	%fd204, %fd202, %fd203;
	ld.global.f64 	%fd205, [%rd69+12288];
	add.f64 	%fd206, %fd204, %fd205;
	ld.global.f64 	%fd207, [%rd69+16384];
	add.f64 	%fd208, %fd206, %fd207;
	ld.global.f64 	%fd209, [%rd69+20480];
	add.f64 	%fd210, %fd208, %fd209;
	ld.global.f64 	%fd211, [%rd69+24576];
	add.f64 	%fd212, %fd210, %fd211;
	ld.global.f64 	%fd213, [%rd69+28672];
	add.f64 	%fd332, %fd212, %fd213;
	add.s32 	%r267, %r267, 4096;
$L__BB17_10:
	setp.eq.s32 	%p29, %r16, 0;
	@%p29 bra 	$L__BB17_16;
	and.b32  	%r19, %r8, 3;
	setp.lt.u32 	%p30, %r16, 4;
	@%p30 bra 	$L__BB17_13;
	cvt.s64.s32 	%rd70, %r267;
	add.s64 	%rd71, %rd70, %rd4;
	shl.b64 	%rd72, %rd71, 3;
	add.s64 	%rd73, %rd2, %rd72;
	ld.global.f64 	%fd215, [%rd73];
	add.f64 	%fd216, %fd332, %fd215;
	ld.global.f64 	%fd217, [%rd73+4096];
	add.f64 	%fd218, %fd216, %fd217;
	ld.global.f64 	%fd219, [%rd73+8192];
	add.f64 	%fd220, %fd218, %fd219;
	ld.global.f64 	%fd221, [%rd73+12288];
	add.f64 	%fd332, %fd220, %fd221;
	add.s32 	%r267, %r267, 2048;
$L__BB17_13:
	setp.eq.s32 	%p31, %r19, 0;
	@%p31 bra 	$L__BB17_16;
	mul.wide.u32 	%rd74, %r2, 28672;
	add.s64 	%rd9, %rd2, %rd74;
	neg.s32 	%r270, %r19;
$L__BB17_15:
	.pragma "nounroll";
	mul.wide.s32 	%rd75, %r267, 8;
	add.s64 	%rd76, %rd9, %rd75;
	ld.global.f64 	%fd222, [%rd76];
	add.f64 	%fd332, %fd332, %fd222;
	add.s32 	%r267, %r267, 512;
	add.s32 	%r270, %r270, 1;
	setp.ne.s32 	%p32, %r270, 0;
	@%p32 bra 	$L__BB17_15;
$L__BB17_16:
	setp.lt.s32 	%p33, %r4, 512;
	@%p33 bra 	$L__BB17_21;
	// begin inline asm
	mov.u32 %r208, %laneid;
	// end inline asm
	mov.b64 	%rd87, %fd332;
	mov.b64 	{%r210, %r215}, %rd87;
	mov.b32 	%r216, 1;
	mov.b32 	%r257, 31;
	mov.b32 	%r258, -1;
	// begin inline asm
	shfl.sync.down.b32 %r209, %r210, %r216, %r257, %r258;
	// end inline asm
	// begin inline asm
	shfl.sync.down.b32 %r214, %r215, %r216, %r257, %r258;
	// end inline asm
	mov.b64 	%rd88, {%r209, %r214};
	mov.b64 	%fd281, %rd88;
	setp.gt.s32 	%p57, %r208, 30;
	add.f64 	%fd282, %fd332, %fd281;
	selp.f64 	%fd283, %fd332, %fd282, %p57;
	mov.b64 	%rd89, %fd283;
	mov.b64 	{%r220, %r225}, %rd89;
	mov.b32 	%r226, 2;
	// begin inline asm
	shfl.sync.down.b32 %r219, %r220, %r226, %r257, %r258;
	// end inline asm
	// begin inline asm
	shfl.sync.down.b32 %r224, %r225, %r226, %r257, %r258;
	// end inline asm
	mov.b64 	%rd90, {%r219, %r224};
	mov.b64 	%fd284, %rd90;
	setp.gt.s32 	%p58, %r208, 29;
	add.f64 	%fd285, %fd283, %fd284;
	selp.f64 	%fd286, %fd283, %fd285, %p58;
	mov.b64 	%rd91, %fd286;
	mov.b64 	{%r230, %r235}, %rd91;
	mov.b32 	%r236, 4;
	// begin inline asm
	shfl.sync.down.b32 %r229, %r230, %r236, %r257, %r258;
	// end inline asm
	// begin inline asm
	shfl.sync.down.b32 %r234, %r235, %r236, %r257, %r258;
	// end inline asm
	mov.b64 	%rd92, {%r229, %r234};
	mov.b64 	%fd287, %rd92;
	setp.gt.s32 	%p59, %r208, 27;
	add.f64 	%fd288, %fd286, %fd287;
	selp.f64 	%fd289, %fd286, %fd288, %p59;
	mov.b64 	%rd93, %fd289;
	mov.b64 	{%r240, %r245}, %rd93;
	mov.b32 	%r246, 8;
	// begin inline asm
	shfl.sync.down.b32 %r239, %r240, %r246, %r257, %r258;
	// end inline asm
	// begin inline asm
	shfl.sync.down.b32 %r244, %r245, %r246, %r257, %r258;
	// end inline asm
	mov.b64 	%rd94, {%r239, %r244};
	mov.b64 	%fd290, %rd94;
	setp.gt.s32 	%p60, %r208, 23;
	add.f64 	%fd291, %fd289, %fd290;
	selp.f64 	%fd292, %fd289, %fd291, %p60;
	mov.b64 	%rd95, %fd292;
	mov.b64 	{%r250, %r255}, %rd95;
	mov.b32 	%r256, 16;
	// begin inline asm
	shfl.sync.down.b32 %r249, %r250, %r256, %r257, %r258;
	// end inline asm
	// begin inline asm
	shfl.sync.down.b32 %r254, %r255, %r256, %r257, %r258;
	// end inline asm
	mov.b64 	%rd96, {%r249, %r254};
	mov.b64 	%fd293, %rd96;
	setp.gt.s32 	%p61, %r208, 15;
	add.f64 	%fd16, %fd292, %fd293;
	selp.f64 	%fd343, %fd292, %fd16, %p61;
	setp.ne.s32 	%p62, %r208, 0;
	@%p62 bra 	$L__BB17_19;
	shr.u32 	%r259, %r5, 2;
	and.b32  	%r260, %r259, 248;
	mov.u32 	%r261, _ZZN3cub18CUB_300001_SM_10006detail6reduce18DeviceReduceKernelINS2_10policy_hubIdyN4cuda3std3__44plusIdEEE10Policy1000EN6thrust24THRUST_300001_SM_1000_NS6detail15normal_iteratorINSD_10device_ptrIdEEEEyS9_dNS7_10__identityEEEvT0_PT3_T1_NS0_13GridEvenShareISN_EET2_T4_E12temp_storage;
	add.s32 	%r262, %r261, %r260;
	st.shared.f64 	[%r262+16], %fd16;
$L__BB17_19:
	bar.sync 	0;
	setp.ne.s32 	%p63, %r5, 0;
	@%p63 bra 	$L__BB17_46;
	ld.shared.f64 	%fd294, [_ZZN3cub18CUB_300001_SM_10006detail6reduce18DeviceReduceKernelINS2_10policy_hubIdyN4cuda3std3__44plusIdEEE10Policy1000EN6thrust24THRUST_300001_SM_1000_NS6detail15normal_iteratorINSD_10device_ptrIdEEEEyS9_dNS7_10__identityEEEvT0_PT3_T1_NS0_13GridEvenShareISN_EET2_T4_E12temp_storage+24];
	add.f64 	%fd295, %fd343, %fd294;
	ld.shared.f64 	%fd296, [_ZZN3cub18CUB_300001_SM_10006detail6reduce18DeviceReduceKernelINS2_10policy_hubIdyN4cuda3std3__44plusIdEEE10Policy1000EN6thrust24THRUST_300001_SM_1000_NS6detail15normal_iteratorINSD_10device_ptrIdEEEEyS9_dNS7_10__identityEEEvT0_PT3_T1_NS0_13GridEvenShareISN_EET2_T4_E12temp_storage+32];
	add.f64 	%fd297, %fd295, %fd296;
	ld.shared.f64 	%fd298, [_ZZN3cub18CUB_300001_SM_10006detail6reduce18DeviceReduceKernelINS2_10policy_hubIdyN4cuda3std3__44plusIdEEE10Policy1000EN6thrust24THRUST_300001_SM_1000_NS6detail15normal_iteratorINSD_10device_ptrIdEEEEyS9_dNS7_10__identityEEEvT0_PT3_T1_NS0_13GridEvenShareISN_EET2_T4_E12temp_storage+40];
	add.f64 	%fd299, %fd297, %fd298;
	ld.shared.f64 	%fd300, [_ZZN3cub18CUB_300001_SM_10006detail6reduce18DeviceReduceKernelINS2_10policy_hubIdyN4cuda3std3__44plusIdEEE10Policy1000EN6thrust24THRUST_300001_SM_1000_NS6detail15normal_iteratorINSD_10device_ptrIdEEEEyS9_dNS7_10__identityEEEvT0_PT3_T1_NS0_13GridEvenShareISN_EET2_T4_E12temp_storage+48];
	add.f64 	%fd301, %fd299, %fd300;
	ld.shared.f64 	%fd302, [_ZZN3cub18CUB_300001_SM_10006detail6reduce18DeviceReduceKernelINS2_10policy_hubIdyN4cuda3std3__44plusIdEEE10Policy1000EN6thrust24THRUST_300001_SM_1000_NS6detail15normal_iteratorINSD_10device_ptrIdEEEEyS9_dNS7_10__identityEEEvT0_PT3_T1_NS0_13GridEvenShareISN_EET2_T4_E12temp_storage+56];
	add.f64 	%fd303, %fd301, %fd302;
	ld.shared.f64 	%fd304, [_ZZN3cub18CUB_300001_SM_10006detail6reduce18DeviceReduceKernelINS2_10policy_hubIdyN4cuda3std3__44plusIdEEE10Policy1000EN6thrust24THRUST_300001_SM_1000_NS6detail15normal_iteratorINSD_10device_ptrIdEEEEyS9_dNS7_10__identityEEEvT0_PT3_T1_NS0_13GridEvenShareISN_EET2_T4_E12temp_storage+64];
	add.f64 	%fd305, %fd303, %fd304;
	ld.shared.f64 	%fd306, [_ZZN3cub18CUB_300001_SM_10006detail6reduce18DeviceReduceKernelINS2_10policy_hubIdyN4cuda3std3__44plusIdEEE10Policy1000EN6thrust24THRUST_300001_SM_1000_NS6detail15normal_iteratorINSD_10device_ptrIdEEEEyS9_dNS7_10__identityEEEvT0_PT3_T1_NS0_13GridEvenShareISN_EET2_T4_E12temp_storage+72];
	add.f64 	%fd307, %fd305, %fd306;
	ld.shared.f64 	%fd308, [_ZZN3cub18CUB_300001_SM_10006detail6reduce18DeviceReduceKernelINS2_10policy_hubIdyN4cuda3std3__44plusIdEEE10Policy1000EN6thrust24THRUST_300001_SM_1000_NS6detail15normal_iteratorINSD_10device_ptrIdEEEEyS9_dNS7_10__identityEEEvT0_PT3_T1_NS0_13GridEvenShareISN_EET2_T4_E12temp_storage+80];
	add.f64 	%fd309, %fd307, %fd308;
	ld.shared.f64 	%fd310, [_ZZN3cub18CUB_300001_SM_10006detail6reduce18DeviceReduceKernelINS2_10policy_hubIdyN4cuda3std3__44plusIdEEE10Policy1000EN6thrust24THRUST_300001_SM_1000_NS6detail15normal_iteratorINSD_10device_ptrIdEEEEyS9_dNS7_10__identityEEEvT0_PT3_T1_NS0_13GridEvenShareISN_EET2_T4_E12temp_storage+88];
	add.f64 	%fd311, %fd309, %fd310;
	ld.shared.f64 	%fd312, [_ZZN3cub18CUB_300001_SM_10006detail6reduce18DeviceReduceKernelINS2_10policy_hubIdyN4cuda3std3__44plusIdEEE10Policy1000EN6thrust24THRUST_300001_SM_1000_NS6detail15normal_iteratorINSD_10device_ptrIdEEEEyS9_dNS7_10__identityEEEvT0_PT3_T1_NS0_13GridEvenShareISN_EET2_T4_E12temp_storage+96];
	add.f64 	%fd313, %fd311, %fd312;
	ld.shared.f64 	%fd314, [_ZZN3cub18CUB_300001_SM_10006detail6reduce18DeviceReduceKernelINS2_10policy_hubIdyN4cuda3std3__44plusIdEEE10Policy1000EN6thrust24THRUST_300001_SM_1000_NS6detail15normal_iteratorINSD_10device_ptrIdEEEEyS9_dNS7_10__identityEEEvT0_PT3_T1_NS0_13GridEvenShareISN_EET2_T4_E12temp_storage+104];
	add.f64 	%fd315, %fd313, %fd314;
	ld.shared.f64 	%fd316, [_ZZN3cub18CUB_300001_SM_10006detail6reduce18DeviceReduceKernelINS2_10policy_hubIdyN4cuda3std3__44plusIdEEE10Policy1000EN6thrust24THRUST_300001_SM_1000_NS6detail15normal_iteratorINSD_10device_ptrIdEEEEyS9_dNS7_10__identityEEEvT0_PT3_T1_NS0_13GridEvenShareISN_EET2_T4_E12temp_storage+112];
	add.f64 	%fd317, %fd315, %fd316;
	ld.shared.f64 	%fd318, [_ZZN3cub18CUB_300001_SM_10006detail6reduce18DeviceReduceKernelINS2_10policy_hubIdyN4cuda3std3__44plusIdEEE10Policy1000EN6thrust24THRUST_300001_SM_1000_NS6detail15normal_iteratorINSD_10device_ptrIdEEEEyS9_dNS7_10__identityEEEvT0_PT3_T1_NS0_13GridEvenShareISN_EET2_T4_E12temp_storage+120];
	add.f64 	%fd319, %fd317, %fd318;
	ld.shared.f64 	%fd320, [_ZZN3cub18CUB_300001_SM_10006detail6reduce18DeviceReduceKernelINS2_10policy_hubIdyN4cuda3std3__44plusIdEEE10Policy1000EN6thrust24THRUST_300001_SM_1000_NS6detail15normal_iteratorINSD_10device_ptrIdEEEEyS9_dNS7_10__identityEEEvT0_PT3_T1_NS0_13GridEvenShareISN_EET2_T4_E12temp_storage+128];
	add.f64 	%fd321, %fd319, %fd320;
	ld.shared.f64 	%fd322, [_ZZN3cub18CUB_300001_SM_10006detail6reduce18DeviceReduceKernelINS2_10policy_hubIdyN4cuda3std3__44plusIdEEE10Policy1000EN6thrust24THRUST_300001_SM_1000_NS6detail15normal_iteratorINSD_10device_ptrIdEEEEyS9_dNS7_10__identityEEEvT0_PT3_T1_NS0_13GridEvenShareISN_EET2_T4_E12temp_storage+136];
	add.f64 	%fd343, %fd321, %fd322;
	bra.uni 	$L__BB17_46;
$L__BB17_21:
	// begin inline asm
	mov.u32 %r145, %laneid;
	// end inline asm
	and.b32  	%r196, %r5, 992;
	add.s32 	%r197, %r196, 32;
	setp.gt.s32 	%p34, %r197, %r4;
	not.b32 	%r198, %r196;
	add.s32 	%r199, %r4, %r198;
	selp.b32 	%r194, %r199, 31, %p34;
	mov.b64 	%rd77, %fd332;
	mov.b64 	{%r147, %r152}, %rd77;
	mov.b32 	%r153, 1;
	mov.b32 	%r195, -1;
	// begin inline asm
	shfl.sync.down.b32 %r146, %r147, %r153, %r194, %r195;
	// end inline asm
	// begin inline asm
	shfl.sync.down.b32 %r151, %r152, %r153, %r194, %r195;
	// end inline asm
	mov.b64 	%rd78, {%r146, %r151};
	mov.b64 	%fd223, %rd78;
	setp.lt.s32 	%p35, %r145, %r194;
	add.f64 	%fd224, %fd332, %fd223;
	selp.f64 	%fd225, %fd224, %fd332, %p35;
	mov.b64 	%rd79, %fd225;
	mov.b64 	{%r157, %r162}, %rd79;
	mov.b32 	%r163, 2;
	// begin inline asm
	shfl.sync.down.b32 %r156, %r157, %r163, %r194, %r195;
	// end inline asm
	// begin inline asm
	shfl.sync.down.b32 %r161, %r162, %r163, %r194, %r195;
	// end inline asm
	mov.b64 	%rd80, {%r156, %r161};
	mov.b64 	%fd226, %rd80;
	add.s32 	%r200, %r145, 2;
	setp.gt.s32 	%p36, %r200, %r194;
	add.f64 	%fd227, %fd225, %fd226;
	selp.f64 	%fd228, %fd225, %fd227, %p36;
	mov.b64 	%rd81, %fd228;
	mov.b64 	{%r167, %r172}, %rd81;
	mov.b32 	%r173, 4;
	// begin inline asm
	shfl.sync.down.b32 %r166, %r167, %r173, %r194, %r195;
	// end inline asm
	// begin inline asm
	shfl.sync.down.b32 %r171, %r172, %r173, %r194, %r195;
	// end inline asm
	mov.b64 	%rd82, {%r166, %r171};
	mov.b64 	%fd229, %rd82;
	add.s32 	%r201, %r145, 4;
	setp.gt.s32 	%p37, %r201, %r194;
	add.f64 	%fd230, %fd228, %fd229;
	selp.f64 	%fd231, %fd228, %fd230, %p37;
	mov.b64 	%rd83, %fd231;
	mov.b64 	{%r177, %r182}, %rd83;
	mov.b32 	%r183, 8;
	// begin inline asm
	shfl.sync.down.b32 %r176, %r177, %r183, %r194, %r195;
	// end inline asm
	// begin inline asm
	shfl.sync.down.b32 %r181, %r182, %r183, %r194, %r195;
	// end inline asm
	mov.b64 	%rd84, {%r176, %r181};
	mov.b64 	%fd232, %rd84;
	add.s32 	%r202, %r145, 8;
	setp.gt.s32 	%p38, %r202, %r194;
	add.f64 	%fd233, %fd231, %fd232;
	selp.f64 	%fd234, %fd231, %fd233, %p38;
	mov.b64 	%rd85, %fd234;
	mov.b64 	{%r187, %r192}, %rd85;
	mov.b32 	%r193, 16;
	// begin inline asm
	shfl.sync.down.b32 %r186, %r187, %r193, %r194, %r195;
	// end inline asm
	// begin inline asm
	shfl.sync.down.b32 %r191, %r192, %r193, %r194, %r195;
	// end inline asm
	mov.b64 	%rd86, {%r186, %r191};
	mov.b64 	%fd235, %rd86;
	add.s32 	%r203, %r145, 16;
	setp.gt.s32 	%p39, %r203, %r194;
	add.f64 	%fd236, %fd234, %fd235;
	selp.f64 	%fd343, %fd234, %fd236, %p39;
	setp.ne.s32 	%p40, %r145, 0;
	@%p40 bra 	$L__BB17_23;
	shr.u32 	%r204, %r5, 2;
	and.b32  	%r205, %r204, 248;
	mov.u32 	%r206, _ZZN3cub18CUB_300001_SM_10006detail6reduce18DeviceReduceKernelINS2_10policy_hubIdyN4cuda3std3__44plusIdEEE10Policy1000EN6thrust24THRUST_300001_SM_1000_NS6detail15normal_iteratorINSD_10device_ptrIdEEEEyS9_dNS7_10__identityEEEvT0_PT3_T1_NS0_13GridEvenShareISN_EET2_T4_E12temp_storage;
	add.s32 	%r207, %r206, %r205;
	st.shared.f64 	[%r207+16], %fd343;
$L__BB17_23:
	bar.sync 	0;
	setp.ne.s32 	%p41, %r5, 0;
	@%p41 bra 	$L__BB17_46;
	setp.gt.s32 	%p42, %r4, 32;
	ld.shared.f64 	%fd237, [_ZZN3cub18CUB_300001_SM_10006detail6reduce18DeviceReduceKernelINS2_10policy_hubIdyN4cuda3std3__44plusIdEEE10Policy1000EN6thrust24THRUST_300001_SM_1000_NS6detail15normal_iteratorINSD_10device_ptrIdEEEEyS9_dNS7_10__identityEEEvT0_PT3_T1_NS0_13GridEvenShareISN_EET2_T4_E12temp_storage+24];
	add.f64 	%fd238, %fd343, %fd237;
	selp.f64 	%fd239, %fd238, %fd343, %p42;
	setp.gt.s32 	%p43, %r4, 64;
	ld.shared.f64 	%fd240, [_ZZN3cub18CUB_300001_SM_10006detail6reduce18DeviceReduceKernelINS2_10policy_hubIdyN4cuda3std3__44plusIdEEE10Policy1000EN6thrust24THRUST_300001_SM_1000_NS6detail15normal_iteratorINSD_10device_ptrIdEEEEyS9_dNS7_10__identityEEEvT0_PT3_T1_NS0_13GridEvenShareISN_EET2_T4_E12temp_storage+32];
	add.f64 	%fd241, %fd240, %fd239;
	selp.f64 	%fd242, %fd241, %fd239, %p43;
	setp.gt.s32 	%p44, %r4, 96;
	ld.shared.f64 	%fd243, [_ZZN3cub18CUB_300001_SM_10006detail6reduce18DeviceReduceKernelINS2_10policy_hubIdyN4cuda3std3__44plusIdEEE10Policy1000EN6thrust24THRUST_300001_SM_1000_NS6detail15normal_iteratorINSD_10device_ptrIdEEEEyS9_dNS7_10__identityEEEvT0_PT3_T1_NS0_13GridEvenShareISN_EET2_T4_E12temp_storage+40];
	add.f64 	%fd244, %fd243, %fd242;
	selp.f64 	%fd245, %fd244, %fd242, %p44;
	setp.gt.s32 	%p45, %r4, 128;
	ld.shared.f64 	%fd246, [_ZZN3cub18CUB_300001_SM_10006detail6reduce18DeviceReduceKernelINS2_10policy_hubIdyN4cuda3std3__44plusIdEEE10Policy1000EN6thrust24THRUST_300001_SM_1000_NS6detail15normal_iteratorINSD_10device_ptrIdEEEEyS9_dNS7_10__identityEEEvT0_PT3_T1_NS0_13GridEvenShareISN_EET2_T4_E12temp_storage+48];
	add.f64 	%fd247, %fd246, %fd245;
	selp.f64 	%fd248, %fd247, %fd245, %p45;
	setp.gt.s32 	%p46, %r4, 160;
	ld.shared.f64 	%fd249, [_ZZN3cub18CUB_300001_SM_10006detail6reduce18DeviceReduceKernelINS2_10policy_hubIdyN4cuda3std3__44plusIdEEE10Policy1000EN6thrust24THRUST_300001_SM_1000_NS6detail15normal_iteratorINSD_10device_ptrIdEEEEyS9_dNS7_10__identityEEEvT0_PT3_T1_NS0_13GridEvenShareISN_EET2_T4_E12temp_storage+56];
	add.f64 	%fd250, %fd249, %fd248;
	selp.f64 	%fd251, %fd250, %fd248, %p46;
	setp.gt.s32 	%p47, %r4, 192;
	ld.shared.f64 	%fd252, [_ZZN3cub18CUB_300001_SM_10006detail6reduce18DeviceReduceKernelINS2_10policy_hubIdyN4cuda3std3__44plusIdEEE10Policy1000EN6thrust24THRUST_300001_SM_1000_NS6detail15normal_iteratorINSD_10device_ptrIdEEEEyS9_dNS7_10__identityEEEvT0_PT3_T1_NS0_13GridEvenShareISN_EET2_T4_E12temp_storage+64];
	add.f64 	%fd253, %fd252, %fd251;
	selp.f64 	%fd254, %fd253, %fd251, %p47;
	setp.gt.s32 	%p48, %r4, 224;
	ld.shared.f64 	%fd255, [_ZZN3cub18CUB_300001_SM_10006detail6reduce18DeviceReduceKernelINS2_10policy_hubIdyN4cuda3std3__44plusIdEEE10Policy1000EN6thrust24THRUST_300001_SM_1000_NS6detail15normal_iteratorINSD_10device_ptrIdEEEEyS9_dNS7_10__identityEEEvT0_PT3_T1_NS0_13GridEvenShareISN_EET2_T4_E12temp_storage+72];
	add.f64 	%fd256, %fd255, %fd254;
	selp.f64 	%fd257, %fd256, %fd254, %p48;
	setp.gt.s32 	%p49, %r4, 256;
	ld.shared.f64 	%fd258, [_ZZN3cub18CUB_300001_SM_10006detail6reduce18DeviceReduceKernelINS2_10policy_hubIdyN4cuda3std3__44plusIdEEE10Policy1000EN6thrust24THRUST_300001_SM_1000_NS6detail15normal_iteratorINSD_10device_ptrIdEEEEyS9_dNS7_10__identityEEEvT0_PT3_T1_NS0_13GridEvenShareISN_EET2_T4_E12temp_storage+80];
	add.f64 	%fd259, %fd258, %fd257;
	selp.f64 	%fd260, %fd259, %fd257, %p49;
	setp.gt.s32 	%p50, %r4, 288;
	ld.shared.f64 	%fd261, [_ZZN3cub18CUB_300001_SM_10006detail6reduce18DeviceReduceKernelINS2_10policy_hubIdyN4cuda3std3__44plusIdEEE10Policy1000EN6thrust24THRUST_300001_SM_1000_NS6detail15normal_iteratorINSD_10device_ptrIdEEEEyS9_dNS7_10__identityEEEvT0_PT3_T1_NS0_13GridEvenShareISN_EET2_T4_E12temp_storage+88];
	add.f64 	%fd262, %fd261, %fd260;
	selp.f64 	%fd263, %fd262, %fd260, %p50;
	setp.gt.s32 	%p51, %r4, 320;
	ld.shared.f64 	%fd264, [_ZZN3cub18CUB_300001_SM_10006detail6reduce18DeviceReduceKernelINS2_10policy_hubIdyN4cuda3std3__44plusIdEEE10Policy1000EN6thrust24THRUST_300001_SM_1000_NS6detail15normal_iteratorINSD_10device_ptrIdEEEEyS9_dNS7_10__identityEEEvT0_PT3_T1_NS0_13GridEvenShareISN_EET2_T4_E12temp_storage+96];
	add.f64 	%fd265, %fd264, %fd263;
	selp.f64 	%fd266, %fd265, %fd263, %p51;
	setp.gt.s32 	%p52, %r4, 352;
	ld.shared.f64 	%fd267, [_ZZN3cub18CUB_300001_SM_10006detail6reduce18DeviceReduceKernelINS2_10policy_hubIdyN4cuda3std3__44plusIdEEE10Policy1000EN6thrust24THRUST_300001_SM_1000_NS6detail15normal_iteratorINSD_10device_ptrIdEEEEyS9_dNS7_10__identityEEEvT0_PT3_T1_NS0_13GridEvenShareISN_EET2_T4_E12temp_storage+104];
	add.f64 	%fd268, %fd267, %fd266;
	selp.f64 	%fd269, %fd268, %fd266, %p52;
	setp.gt.s32 	%p53, %r4, 384;
	ld.shared.f64 	%fd270, [_ZZN3cub18CUB_300001_SM_10006detail6reduce18DeviceReduceKernelINS2_10policy_hubIdyN4cuda3std3__44plusIdEEE10Policy1000EN6thrust24THRUST_300001_SM_1000_NS6detail15normal_iteratorINSD_10device_ptrIdEEEEyS9_dNS7_10__identityEEEvT0_PT3_T1_NS0_13GridEvenShareISN_EET2_T4_E12temp_storage+112];
	add.f64 	%fd271, %fd270, %fd269;
	selp.f64 	%fd272, %fd271, %fd269, %p53;
	setp.gt.s32 	%p54, %r4, 416;
	ld.shared.f64 	%fd273, [_ZZN3cub18CUB_300001_SM_10006detail6reduce18DeviceReduceKernelINS2_10policy_hubIdyN4cuda3std3__44plusIdEEE10Policy1000EN6thrust24THRUST_300001_SM_1000_NS6detail15normal_iteratorINSD_10device_ptrIdEEEEyS9_dNS7_10__identityEEEvT0_PT3_T1_NS0_13GridEvenShareISN_EET2_T4_E12temp_storage+120];
	add.f64 	%fd274, %fd273, %fd272;
	selp.f64 	%fd275, %fd274, %fd272, %p54;
	setp.gt.s32 	%p55, %r4, 448;
	ld.shared.f64 	%fd276, [_ZZN3cub18CUB_300001_SM_10006detail6reduce18DeviceReduceKernelINS2_10policy_hubIdyN4cuda3std3__44plusIdEEE10Policy1000EN6thrust24THRUST_300001_SM_1000_NS6detail15normal_iteratorINSD_10device_ptrIdEEEEyS9_dNS7_10__identityEEEvT0_PT3_T1_NS0_13GridEvenShareISN_EET2_T4_E12temp_storage+128];
	add.f64 	%fd277, %fd276, %fd275;
	selp.f64 	%fd278, %fd277, %fd275, %p55;
	setp.gt.s32 	%p56, %r4, 480;
	ld.shared.f64 	%fd279, [_ZZN3cub18CUB_300001_SM_10006detail6reduce18DeviceReduceKernelINS2_10policy_hubIdyN4cuda3std3__44plusIdEEE10Policy1000EN6thrust24THRUST_300001_SM_1000_NS6detail15normal_iteratorINSD_10device_ptrIdEEEEyS9_dNS7_10__identityEEEvT0_PT3_T1_NS0_13GridEvenShareISN_EET2_T4_E12temp_storage+136];
	add.f64 	%fd280, %fd279, %fd278;
	selp.f64 	%fd343, %fd280, %fd278, %p56;
	bra.uni 	$L__BB17_46;
$L__BB17_25:
	cvt.u32.u64 	%r52, %rd4;
	mov.u32 	%r27, %tid.x;
	add.s32 	%r53, %r52, %r27;
	mul.wide.u32 	%rd27, %r53, 8;
	add.s64 	%rd28, %rd2, %rd27;
	ld.global.f64 	%fd41, [%rd28];
	ld.global.f64 	%fd42, [%rd28+4096];
	ld.global.f64 	%fd43, [%rd28+8192];
	ld.global.f64 	%fd44, [%rd28+12288];
	ld.global.f64 	%fd45, [%rd28+16384];
	ld.global.f64 	%fd46, [%rd28+20480];
	ld.global.f64 	%fd47, [%rd28+24576];
	add.f64 	%fd48, %fd41, %fd42;
	add.f64 	%fd49, %fd48, %fd43;
	add.f64 	%fd50, %fd49, %fd44;
	add.f64 	%fd51, %fd50, %fd45;
	add.f64 	%fd52, %fd51, %fd46;
	add.f64 	%fd342, %fd52, %fd47;
	setp.lt.u64 	%p2, %rd5, %rd3;
	@%p2 bra 	$L__BB17_42;
	cvt.u32.u64 	%r55, %rd3;
	cvt.u64.u32 	%rd10, %r27;
	add.s64 	%rd103, %rd4, %rd3;
	cvt.u32.u64 	%r28, %rd1;
	not.b32 	%r57, %r27;
	add.s32 	%r58, %r57, %r28;
	sub.s32 	%r59, %r58, %r55;
	sub.s32 	%r272, %r59, %r52;
	add.s64 	%rd29, %rd103, %rd10;
	shl.b64 	%rd30, %rd29, 3;
	add.s64 	%rd31, %rd30, %rd2;
	add.s64 	%rd102, %rd31, 32768;
	mov.b32 	%r273, 0;
	mov.u64 	%rd104, %rd4;
$L__BB17_27:
	cvt.s64.s32 	%rd16, %r50;
	add.s64 	%rd104, %rd104, %rd16;
	add.s64 	%rd32, %rd1, -3584;
	setp.gt.u64 	%p3, %rd104, %rd32;
	@%p3 bra 	$L__BB17_29;
	mul.lo.s32 	%r61, %r1, 3584;
	cvt.s64.s32 	%rd33, %r61;
	add.s64 	%rd34, %rd104, %rd10;
	shl.b64 	%rd35, %rd34, 3;
	add.s64 	%rd36, %rd2, %rd35;
	ld.global.f64 	%fd53, [%rd36];
	ld.global.f64 	%fd54, [%rd36+4096];
	ld.global.f64 	%fd55, [%rd36+8192];
	ld.global.f64 	%fd56, [%rd36+12288];
	ld.global.f64 	%fd57, [%rd36+16384];
	ld.global.f64 	%fd58, [%rd36+20480];
	ld.global.f64 	%fd59, [%rd36+24576];
	add.f64 	%fd60, %fd342, %fd53;
	add.f64 	%fd61, %fd60, %fd54;
	add.f64 	%fd62, %fd61, %fd55;
	add.f64 	%fd63, %fd62, %fd56;
	add.f64 	%fd64, %fd63, %fd57;
	add.f64 	%fd65, %fd64, %fd58;
	add.f64 	%fd342, %fd65, %fd59;
	sub.s64 	%rd37, %rd1, %rd104;
	setp.lt.u64 	%p4, %rd37, %rd33;
	add.s32 	%r273, %r273, 1;
	add.s64 	%rd103, %rd103, %rd33;
	sub.s32 	%r272, %r272, %r61;
	mul.wide.s32 	%rd38, %r61, 8;
	add.s64 	%rd102, %rd102, %rd38;
	@%p4 bra 	$L__BB17_42;
	bra.uni 	$L__BB17_27;
$L__BB17_29:
	setp.le.u64 	%p5, %rd1, %rd104;
	cvt.u32.u64 	%r62, %rd104;
	cvt.u32.u64 	%r63, %rd1;
	sub.s32 	%r64, %r63, %r62;
	setp.ge.s32 	%p6, %r27, %r64;
	or.pred  	%p7, %p5, %p6;
	@%p7 bra 	$L__BB17_42;
	cvt.u32.u64 	%r66, %rd16;
	cvt.u32.u64 	%r67, %rd4;
	not.b32 	%r68, %r27;
	add.s32 	%r69, %r68, %r28;
	add.s32 	%r70, %r66, %r67;
	sub.s32 	%r71, %r69, %r70;
	mul.lo.s32 	%r72, %r1, %r273;
	mad.lo.s32 	%r73, %r72, -3584, %r71;
	shr.u32 	%r74, %r73, 9;
	add.s32 	%r34, %r74, 1;
	and.b32  	%r35, %r34, 15;
	setp.lt.u32 	%p8, %r73, 7680;
	mov.u32 	%r276, %r27;
	@%p8 bra 	$L__BB17_33;
	shr.u32 	%r75, %r272, 9;
	add.s32 	%r76, %r75, 1;
	and.b32  	%r77, %r76, 16777200;
	neg.s32 	%r274, %r77;
	mov.u32 	%r276, %r27;
$L__BB17_32:
	.pragma "nounroll";
	ld.global.f64 	%fd67, [%rd102+-32768];
	add.f64 	%fd68, %fd342, %fd67;
	ld.global.f64 	%fd69, [%rd102+-28672];
	add.f64 	%fd70, %fd68, %fd69;
	ld.global.f64 	%fd71, [%rd102+-24576];
	add.f64 	%fd72, %fd70, %fd71;
	ld.global.f64 	%fd73, [%rd102+-20480];
	add.f64 	%fd74, %fd72, %fd73;
	ld.global.f64 	%fd75, [%rd102+-16384];
	add.f64 	%fd76, %fd74, %fd75;
	ld.global.f64 	%fd77, [%rd102+-12288];
	add.f64 	%fd78, %fd76, %fd77;
	ld.global.f64 	%fd79, [%rd102+-8192];
	add.f64 	%fd80, %fd78, %fd79;
	ld.global.f64 	%fd81, [%rd102+-4096];
	add.f64 	%fd82, %fd80, %fd81;
	ld.global.f64 	%fd83, [%rd102];
	add.f64 	%fd84, %fd82, %fd83;
	ld.global.f64 	%fd85, [%rd102+4096];
	add.f64 	%fd86, %fd84, %fd85;
	ld.global.f64 	%fd87, [%rd102+8192];
	add.f64 	%fd88, %fd86, %fd87;
	ld.global.f64 	%fd89, [%rd102+12288];
	add.f64 	%fd90, %fd88, %fd89;
	ld.global.f64 	%fd91, [%rd102+16384];
	add.f64 	%fd92, %fd90, %fd91;
	ld.global.f64 	%fd93, [%rd102+20480];
	add.f64 	%fd94, %fd92, %fd93;
	ld.global.f64 	%fd95, [%rd102+24576];
	add.f64 	%fd96, %fd94, %fd95;
	ld.global.f64 	%fd97, [%rd102+28672];
	add.f64 	%fd342, %fd96, %fd97;
	add.s32 	%r276, %r276, 8192;
	add.s32 	%r274, %r274, 16;
	add.s64 	%rd102, %rd102, 65536;
	setp.ne.s32 	%p9, %r274, 0;
	@%p9 bra 	$L__BB17_32;
$L__BB17_33:
	setp.eq.s32 	%p10, %r35, 0;
	@%p10 bra 	$L__BB17_42;
	and.b32  	%r42, %r34, 7;
	setp.lt.u32 	%p11, %r35, 8;
	@%p11 bra 	$L__BB17_36;
	cvt.u64.u32 	%rd39, %r276;
	add.s64 	%rd40, %rd104, %rd39;
	shl.b64 	%rd41, %rd40, 3;
	add.s64 	%rd42, %rd2, %rd41;
	ld.global.f64 	%fd99, [%rd42];
	add.f64 	%fd100, %fd342, %fd99;
	ld.global.f64 	%fd101, [%rd42+4096];
	add.f64 	%fd102, %fd100, %fd101;
	ld.global.f64 	%fd103, [%rd42+8192];
	add.f64 	%fd104, %fd102, %fd103;
	ld.global.f64 	%fd105, [%rd42+12288];
	add.f64 	%fd106, %fd104, %fd105;
	ld.global.f64 	%fd107, [%rd42+16384];
	add.f64 	%fd108, %fd106, %fd107;
	ld.global.f64 	%fd109, [%rd42+20480];
	add.f64 	%fd110, %fd108, %fd109;
	ld.global.f64 	%fd111, [%rd42+24576];
	add.f64 	%fd112, %fd110, %fd111;
	ld.global.f64 	%fd113, [%rd42+28672];
	add.f64 	%fd342, %fd112, %fd113;
	add.s32 	%r276, %r276, 4096;
$L__BB17_36:
	setp.eq.s32 	%p12, %r42, 0;
	@%p12 bra 	$L__BB17_42;
	setp.lt.u32 	%p13, %r42, 4;
	@%p13 bra 	$L__BB17_39;
	cvt.u64.u32 	%rd43, %r276;
	add.s64 	%rd44, %rd104, %rd43;
	shl.b64 	%rd45, %rd44, 3;
	add.s64 	%rd46, %rd2, %rd45;
	ld.global.f64 	%fd115, [%rd46];
	add.f64 	%fd116, %fd342, %fd115;
	ld.global.f64 	%fd117, [%rd46+4096];
	add.f64 	%fd118, %fd116, %fd117;
	ld.global.f64 	%fd119, [%rd46+8192];
	add.f64 	%fd120, %fd118, %fd119;
	ld.global.f64 	%fd121, [%rd46+12288];
	add.f64 	%fd342, %fd120, %fd121;
	add.s32 	%r276, %r276, 2048;
$L__BB17_39:
	and.b32  	%r78, %r34, 3;
	setp.eq.s32 	%p14, %r78, 0;
	@%p14 bra 	$L__BB17_42;
	cvt.u64.u32 	%rd47, %r276;
	add.s64 	%rd48, %rd47, %rd103;
	shl.b64 	%rd49, %rd48, 3;
	add.s64 	%rd106, %rd2, %rd49;
	cvt.u16.u32 	%rs1, %r272;
	shr.u16 	%rs2, %rs1, 9;
	add.s16 	%rs3, %rs2, 1;
	cvt.u32.u16 	%r79, %rs3;
	and.b32  	%r80, %r79, 3;
	neg.s32 	%r279, %r80;
$L__BB17_41:
	.pragma "nounroll";
	ld.global.f64 	%fd122, [%rd106];
	add.f64 	%fd342, %fd342, %fd122;
	add.s64 	%rd106, %rd106, 4096;
	add.s32 	%r279, %r279, 1;
	setp.ne.s32 	%p15, %r279, 0;
	@%p15 bra 	$L__BB17_41;
$L__BB17_42:
	// begin inline asm
	mov.u32 %r81, %laneid;
	// end inline asm
	mov.b64 	%rd50, %fd342;
	mov.b64 	{%r83, %r88}, %rd50;
	mov.b32 	%r89, 1;
	mov.b32 	%r130, 31;
	mov.b32 	%r131, -1;
	// begin inline asm
	shfl.sync.down.b32 %r82, %r83, %r89, %r130, %r131;
	// end inline asm
	// begin inline asm
	shfl.sync.down.b32 %r87, %r88, %r89, %r130, %r131;
	// end inline asm
	mov.b64 	%rd51, {%r82, %r87};
	mov.b64 	%fd123, %rd51;
	setp.gt.s32 	%p16, %r81, 30;
	add.f64 	%fd124, %fd342, %fd123;
	selp.f64 	%fd125, %fd342, %fd124, %p16;
	mov.b64 	%rd52, %fd125;
	mov.b64 	{%r93, %r98}, %rd52;
	mov.b32 	%r99, 2;
	// begin inline asm
	shfl.sync.down.b32 %r92, %r93, %r99, %r130, %r131;
	// end inline asm
	// begin inline asm
	shfl.sync.down.b32 %r97, %r98, %r99, %r130, %r131;
	// end inline asm
	mov.b64 	%rd53, {%r92, %r97};
	mov.b64 	%fd126, %rd53;
	setp.gt.s32 	%p17, %r81, 29;
	add.f64 	%fd127, %fd125, %fd126;
	selp.f64 	%fd128, %fd125, %fd127, %p17;
	mov.b64 	%rd54, %fd128;
	mov.b64 	{%r103, %r108}, %rd54;
	mov.b32 	%r109, 4;
	// begin inline asm
	shfl.sync.down.b32 %r102, %r103, %r109, %r130, %r131;
	// end inline asm
	// begin inline asm
	shfl.sync.down.b32 %r107, %r108, %r109, %r130, %r131;
	// end inline asm
	mov.b64 	%rd55, {%r102, %r107};
	mov.b64 	%fd129, %rd55;
	setp.gt.s32 	%p18, %r81, 27;
	add.f64 	%fd130, %fd128, %fd129;
	selp.f64 	%fd131, %fd128, %fd130, %p18;
	mov.b64 	%rd56, %fd131;
	mov.b64 	{%r113, %r118}, %rd56;
	mov.b32 	%r119, 8;
	// begin inline asm
	shfl.sync.down.b32 %r112, %r113, %r119, %r130, %r131;
	// end inline asm
	// begin inline asm
	shfl.sync.down.b32 %r117, %r118, %r119, %r130, %r131;
	// end inline asm
	mov.b64 	%rd57, {%r112, %r117};
	mov.b64 	%fd132, %rd57;
	setp.gt.s32 	%p19, %r81, 23;
	add.f64 	%fd133, %fd131, %fd132;
	selp.f64 	%fd134, %fd131, %fd133, %p19;
	mov.b64 	%rd58, %fd134;
	mov.b64 	{%r123, %r128}, %rd58;
	mov.b32 	%r129, 16;
	// begin inline asm
	shfl.sync.down.b32 %r122, %r123, %r129, %r130, %r131;
	// end inline asm
	// begin inline asm
	shfl.sync.down.b32 %r127, %r128, %r129, %r130, %r131;
	// end inline asm
	mov.b64 	%rd59, {%r122, %r127};
	mov.b64 	%fd135, %rd59;
	setp.gt.s32 	%p20, %r81, 15;
	add.f64 	%fd37, %fd134, %fd135;
	selp.f64 	%fd343, %fd134, %fd37, %p20;
	setp.ne.s32 	%p21, %r81, 0;
	@%p21 bra 	$L__BB17_44;
	shr.u32 	%r132, %r27, 2;
	and.b32  	%r133, %r132, 248;
	mov.u32 	%r134, _ZZN3cub18CUB_300001_SM_10006detail6reduce18DeviceReduceKernelINS2_10policy_hubIdyN4cuda3std3__44plusIdEEE10Policy1000EN6thrust24THRUST_300001_SM_1000_NS6detail15normal_iteratorINSD_10device_ptrIdEEEEyS9_dNS7_10__identityEEEvT0_PT3_T1_NS0_13GridEvenShareISN_EET2_T4_E12temp_storage;
	add.s32 	%r135, %r134, %r133;
	st.shared.f64 	[%r135+16], %fd37;
$L__BB17_44:
	bar.sync 	0;
	setp.ne.s32 	%p22, %r27, 0;
	@%p22 bra 	$L__BB17_46;
	ld.shared.f64 	%fd136, [_ZZN3cub18CUB_300001_SM_10006detail6reduce18DeviceReduceKernelINS2_10policy_hubIdyN4cuda3std3__44plusIdEEE10Policy1000EN6thrust24THRUST_300001_SM_1000_NS6detail15normal_iteratorINSD_10device_ptrIdEEEEyS9_dNS7_10__identityEEEvT0_PT3_T1_NS0_13GridEvenShareISN_EET2_T4_E12temp_storage+24];
	add.f64 	%fd137, %fd343, %fd136;
	ld.shared.f64 	%fd138, [_ZZN3cub18CUB_300001_SM_10006detail6reduce18DeviceReduceKernelINS2_10policy_hubIdyN4cuda3std3__44plusIdEEE10Policy1000EN6thrust24THRUST_300001_SM_1000_NS6detail15normal_iteratorINSD_10device_ptrIdEEEEyS9_dNS7_10__identityEEEvT0_PT3_T1_NS0_13GridEvenShareISN_EET2_T4_E12temp_storage+32];
	add.f64 	%fd139, %fd137, %fd138;
	ld.shared.f64 	%fd140, [_ZZN3cub18CUB_300001_SM_10006detail6reduce18DeviceReduceKernelINS2_10policy_hubIdyN4cuda3std3__44plusIdEEE10Policy1000EN6thrust24THRUST_300001_SM_1000_NS6detail15normal_iteratorINSD_10device_ptrIdEEEEyS9_dNS7_10__identityEEEvT0_PT3_T1_NS0_13GridEvenShareISN_EET2_T4_E12temp_storage+40];
	add.f64 	%fd141, %fd139, %fd140;
	ld.shared.f64 	%fd142, [_ZZN3cub18CUB_300001_SM_10006detail6reduce18DeviceReduceKernelINS2_10policy_hubIdyN4cuda3std3__44plusIdEEE10Policy1000EN6thrust24THRUST_300001_SM_1000_NS6detail15normal_iteratorINSD_10device_ptrIdEEEEyS9_dNS7_10__identityEEEvT0_PT3_T1_NS0_13GridEvenShareISN_EET2_T4_E12temp_storage+48];
	add.f64 	%fd143, %fd141, %fd142;
	ld.shared.f64 	%fd144, [_ZZN3cub18CUB_300001_SM_10006detail6reduce18DeviceReduceKernelINS2_10policy_hubIdyN4cuda3std3__44plusIdEEE10Policy1000EN6thrust24THRUST_300001_SM_1000_NS6detail15normal_iteratorINSD_10device_ptrIdEEEEyS9_dNS7_10__identityEEEvT0_PT3_T1_NS0_13GridEvenShareISN_EET2_T4_E12temp_storage+56];
	add.f64 	%fd145, %fd143, %fd144;
	ld.shared.f64 	%fd146, [_ZZN3cub18CUB_300001_SM_10006detail6reduce18DeviceReduceKernelINS2_10policy_hubIdyN4cuda3std3__44plusIdEEE10Policy1000EN6thrust24THRUST_300001_SM_1000_NS6detail15normal_iteratorINSD_10device_ptrIdEEEEyS9_dNS7_10__identityEEEvT0_PT3_T1_NS0_13GridEvenShareISN_EET2_T4_E12temp_storage+64];
	add.f64 	%fd147, %fd145, %fd146;
	ld.shared.f64 	%fd148, [_ZZN3cub18CUB_300001_SM_10006detail6reduce18DeviceReduceKernelINS2_10policy_hubIdyN4cuda3std3__44plusIdEEE10Policy1000EN6thrust24THRUST_300001_SM_1000_NS6detail15normal_iteratorINSD_10device_ptrIdEEEEyS9_dNS7_10__identityEEEvT0_PT3_T1_NS0_13GridEvenShareISN_EET2_T4_E12temp_storage+72];
	add.f64 	%fd149, %fd147, %fd148;
	ld.shared.f64 	%fd150, [_ZZN3cub18CUB_300001_SM_10006detail6reduce18DeviceReduceKernelINS2_10policy_hubIdyN4cuda3std3__44plusIdEEE10Policy1000EN6thrust24THRUST_300001_SM_1000_NS6detail15normal_iteratorINSD_10device_ptrIdEEEEyS9_dNS7_10__identityEEEvT0_PT3_T1_NS0_13GridEvenShareISN_EET2_T4_E12temp_storage+80];
	add.f64 	%fd151, %fd149, %fd150;
	ld.shared.f64 	%fd152, [_ZZN3cub18CUB_300001_SM_10006detail6reduce18DeviceReduceKernelINS2_10policy_hubIdyN4cuda3std3__44plusIdEEE10Policy1000EN6thrust24THRUST_300001_SM_1000_NS6detail15normal_iteratorINSD_10device_ptrIdEEEEyS9_dNS7_10__identityEEEvT0_PT3_T1_NS0_13GridEvenShareISN_EET2_T4_E12temp_storage+88];
	add.f64 	%fd153, %fd151, %fd152;
	ld.shared.f64 	%fd154, [_ZZN3cub18CUB_300001_SM_10006detail6reduce18DeviceReduceKernelINS2_10policy_hubIdyN4cuda3std3__44plusIdEEE10Policy1000EN6thrust24THRUST_300001_SM_1000_NS6detail15normal_iteratorINSD_10device_ptrIdEEEEyS9_dNS7_10__identityEEEvT0_PT3_T1_NS0_13GridEvenShareISN_EET2_T4_E12temp_storage+96];
	add.f64 	%fd155, %fd153, %fd154;
	ld.shared.f64 	%fd156, [_ZZN3cub18CUB_300001_SM_10006detail6reduce18DeviceReduceKernelINS2_10policy_hubIdyN4cuda3std3__44plusIdEEE10Policy1000EN6thrust24THRUST_300001_SM_1000_NS6detail15normal_iteratorINSD_10device_ptrIdEEEEyS9_dNS7_10__identityEEEvT0_PT3_T1_NS0_13GridEvenShareISN_EET2_T4_E12temp_storage+104];
	add.f64 	%fd157, %fd155, %fd156;
	ld.shared.f64 	%fd158, [_ZZN3cub18CUB_300001_SM_10006detail6reduce18DeviceReduceKernelINS2_10policy_hubIdyN4cuda3std3__44plusIdEEE10Policy1000EN6thrust24THRUST_300001_SM_1000_NS6detail15normal_iteratorINSD_10device_ptrIdEEEEyS9_dNS7_10__identityEEEvT0_PT3_T1_NS0_13GridEvenShareISN_EET2_T4_E12temp_storage+112];
	add.f64 	%fd159, %fd157, %fd158;
	ld.shared.f64 	%fd160, [_ZZN3cub18CUB_300001_SM_10006detail6reduce18DeviceReduceKernelINS2_10policy_hubIdyN4cuda3std3__44plusIdEEE10Policy1000EN6thrust24THRUST_300001_SM_1000_NS6detail15normal_iteratorINSD_10device_ptrIdEEEEyS9_dNS7_10__identityEEEvT0_PT3_T1_NS0_13GridEvenShareISN_EET2_T4_E12temp_storage+120];
	add.f64 	%fd161, %fd159, %fd160;
	ld.shared.f64 	%fd162, [_ZZN3cub18CUB_300001_SM_10006detail6reduce18DeviceReduceKernelINS2_10policy_hubIdyN4cuda3std3__44plusIdEEE10Policy1000EN6thrust24THRUST_300001_SM_1000_NS6detail15normal_iteratorINSD_10device_ptrIdEEEEyS9_dNS7_10__identityEEEvT0_PT3_T1_NS0_13GridEvenShareISN_EET2_T4_E12temp_storage+128];
	add.f64 	%fd163, %fd161, %fd162;
	ld.shared.f64 	%fd164, [_ZZN3cub18CUB_300001_SM_10006detail6reduce18DeviceReduceKernelINS2_10policy_hubIdyN4cuda3std3__44plusIdEEE10Policy1000EN6thrust24THRUST_300001_SM_1000_NS6detail15normal_iteratorINSD_10device_ptrIdEEEEyS9_dNS7_10__identityEEEvT0_PT3_T1_NS0_13GridEvenShareISN_EET2_T4_E12temp_storage+136];
	add.f64 	%fd343, %fd163, %fd164;
$L__BB17_46:
	mov.u32 	%r263, %tid.x;
	setp.ne.s32 	%p64, %r263, 0;
	@%p64 bra 	$L__BB17_48;
	ld.param.u64 	%rd100, [_ZN3cub18CUB_300001_SM_10006detail6reduce18DeviceReduceKernelINS2_10policy_hubIdyN4cuda3std3__44plusIdEEE10Policy1000EN6thrust24THRUST_300001_SM_1000_NS6detail15normal_iteratorINSD_10device_ptrIdEEEEyS9_dNS7_10__identityEEEvT0_PT3_T1_NS0_13GridEvenShareISN_EET2_T4__param_1];
	cvta.to.global.u64 	%rd97, %rd100;
	mul.wide.u32 	%rd98, %r2, 8;
	add.s64 	%rd99, %rd97, %rd98;
	st.global.f64 	[%rd99], %fd343;
$L__BB17_48:
	ret;

}
	// .globl	_ZN3cub18CUB_300001_SM_10006detail6reduce28DeviceReduceSingleTileKernelINS2_10policy_hubIdyN4cuda3std3__44plusIdEEE10Policy1000EPdSC_iS9_ddNS7_10__identityEEEvT0_T1_T2_T3_T4_T6_
.visible .entry _ZN3cub18CUB_300001_SM_10006detail6reduce28DeviceReduceSingleTileKernelINS2_10policy_hubIdyN4cuda3std3__44plusIdEEE10Policy1000EPdSC_iS9_ddNS7_10__identityEEEvT0_T1_T2_T3_T4_T6_(
	.param .u64 .ptr .align 1 _ZN3cub18CUB_300001_SM_10006detail6reduce28DeviceReduceSingleTileKernelINS2_10policy_hubIdyN4cuda3std3__44plusIdEEE10Policy1000EPdSC_iS9_ddNS7_10__identityEEEvT0_T1_T2_T3_T4_T6__param_0,
	.param .u64 .ptr .align 1 _ZN3cub18CUB_300001_SM_10006detail6reduce28DeviceReduceSingleTileKernelINS2_10policy_hubIdyN4cuda3std3__44plusIdEEE10Policy1000EPdSC_iS9_ddNS7_10__identityEEEvT0_T1_T2_T3_T4_T6__param_1,
	.param .u32 _ZN3cub18CUB_300001_SM_10006detail6reduce28DeviceReduceSingleTileKernelINS2_10policy_hubIdyN4cuda3std3__44plusIdEEE10Policy1000EPdSC_iS9_ddNS7_10__identityEEEvT0_T1_T2_T3_T4_T6__param_2,
	.param .align 1 .b8 _ZN3cub18CUB_300001_SM_10006detail6reduce28DeviceReduceSingleTileKernelINS2_10policy_hubIdyN4cuda3std3__44plusIdEEE10Policy1000EPdSC_iS9_ddNS7_10__identityEEEvT0_T1_T2_T3_T4_T6__param_3[1],
	.param .f64 _ZN3cub18CUB_300001_SM_10006detail6reduce28DeviceReduceSingleTileKernelINS2_10policy_hubIdyN4cuda3std3__44plusIdEEE10Policy1000EPdSC_iS9_ddNS7_10__identityEEEvT0_T1_T2_T3_T4_T6__param_4,
	.param .align 1 .b8 _ZN3cub18CUB_300001_SM_10006detail6reduce28DeviceReduceSingleTileKernelINS2_10policy_hubIdyN4cuda3std3__44plusIdEEE10Policy1000EPdSC_iS9_ddNS7_10__identityEEEvT0_T1_T2_T3_T4_T6__param_5[1]
)
.maxntid 512
.minnctapersm 1
{
	.reg .pred 	%p<58>;
	.reg .b32 	%r<238>;
	.reg .b64 	%rd<104>;
	.reg .b64 	%fd<232>;
	// demoted variable
	.shared .align 8 .b8 _ZZN3cub18CUB_300001_SM_10006detail6reduce28DeviceReduceSingleTileKernelINS2_10policy_hubIdyN4cuda3std3__44plusIdEEE10Policy1000EPdSC_iS9_ddNS7_10__identityEEEvT0_T1_T2_T3_T4_T6_E12temp_storage[152];
	ld.param.u64 	%rd8, [_ZN3cub18CUB_300001_SM_10006detail6reduce28DeviceReduceSingleTileKernelINS2_10policy_hubIdyN4cuda3std3__44plusIdEEE10Policy1000EPdSC_iS9_ddNS7_10__identityEEEvT0_T1_T2_T3_T4_T6__param_0];
	ld.param.u64 	%rd9, [_ZN3cub18CUB_300001_SM_10006detail6reduce28DeviceReduceSingleTileKernelINS2_10policy_hubIdyN4cuda3std3__44plusIdEEE10Policy1000EPdSC_iS9_ddNS7_10__identityEEEvT0_T1_T2_T3_T4_T6__param_1];
	ld.param.u32 	%r34, [_ZN3cub18CUB_300001_SM_10006detail6reduce28DeviceReduceSingleTileKernelINS2_10policy_hubIdyN4cuda3std3__44plusIdEEE10Policy1000EPdSC_iS9_ddNS7_10__identityEEEvT0_T1_T2_T3_T4_T6__param_2];
	ld.param.f64 	%fd30, [_ZN3cub18CUB_300001_SM_10006detail6reduce28DeviceReduceSingleTileKernelINS2_10policy_hubIdyN4cuda3std3__44plusIdEEE10Policy1000EPdSC_iS9_ddNS7_10__identityEEEvT0_T1_T2_T3_T4_T6__param_4];
	cvta.to.global.u64 	%rd1, %rd9;
	setp.ne.s32 	%p1, %r34, 0;
	@%p1 bra 	$L__BB18_3;
	mov.u32 	%r224, %tid.x;
	setp.ne.s32 	%p57, %r224, 0;
	@%p57 bra 	$L__BB18_39;
	st.global.f64 	[%rd1], %fd30;
	bra.uni 	$L__BB18_39;
$L__BB18_3:
	setp.gt.s32 	%p2, %r34, 3583;
	@%p2 bra 	$L__BB18_21;
	mov.u32 	%r1, %tid.x;
	setp.ge.s32 	%p19, %r1, %r34;
	mov.f64 	%fd223, 0d0000000000000000;
	mov.u32 	%r228, %r1;
	@%p19 bra 	$L__BB18_6;
	mul.wide.u32 	%rd69, %r1, 8;
	add.s64 	%rd68, %rd8, %rd69;
	// begin inline asm
	ld.global.nc.u64 %rd67, [%rd68];
	// end inline asm
	mov.b64 	%fd223, %rd67;
	add.s32 	%r228, %r1, 512;
$L__BB18_6:
	setp.ge.s32 	%p20, %r228, %r34;
	@%p20 bra 	$L__BB18_12;
	not.b32 	%r100, %r228;
	add.s32 	%r4, %r34, %r100;
	and.b32  	%r101, %r4, 1536;
	setp.eq.s32 	%p21, %r101, 1536;
	@%p21 bra 	$L__BB18_10;
	mul.wide.u32 	%rd70, %r228, 8;
	add.s64 	%rd102, %rd8, %rd70;
	shr.u32 	%r102, %r4, 9;
	add.s32 	%r103, %r102, 1;
	and.b32  	%r104, %r103, 3;
	neg.s32 	%r226, %r104;
$L__BB18_9:
	.pragma "nounroll";
	// begin inline asm
	ld.global.nc.u64 %rd71, [%rd102];
	// end inline asm
	mov.b64 	%fd109, %rd71;
	add.f64 	%fd223, %fd223, %fd109;
	add.s32 	%r228, %r228, 512;
	add.s64 	%rd102, %rd102, 4096;
	add.s32 	%r226, %r226, 1;
	setp.ne.s32 	%p22, %r226, 0;
	@%p22 bra 	$L__BB18_9;
$L__BB18_10:
	setp.lt.u32 	%p23, %r4, 1536;
	@%p23 bra 	$L__BB18_12;
$L__BB18_11:
	mul.wide.s32 	%rd81, %r228, 8;
	add.s64 	%rd74, %rd8, %rd81;
	// begin inline asm
	ld.global.nc.u64 %rd73, [%rd74];
	// end inline asm
	mov.b64 	%fd110, %rd73;
	add.f64 	%fd111, %fd223, %fd110;
	add.s64 	%rd76, %rd74, 4096;
	// begin inline asm
	ld.global.nc.u64 %rd75, [%rd76];
	// end inline asm
	mov.b64 	%fd112, %rd75;
	add.f64 	%fd113, %fd111, %fd112;
	add.s64 	%rd78, %rd74, 8192;
	// begin inline asm
	ld.global.nc.u64 %rd77, [%rd78];
	// end inline asm
	mov.b64 	%fd114, %rd77;
	add.f64 	%fd115, %fd113, %fd114;
	add.s64 	%rd80, %rd74, 12288;
	// begin inline asm
	ld.global.nc.u64 %rd79, [%rd80];
	// end inline asm
	mov.b64 	%fd116, %rd79;
	add.f64 	%fd223, %fd115, %fd116;
	add.s32 	%r228, %r228, 2048;
	setp.lt.s32 	%p24, %r228, %r34;
	@%p24 bra 	$L__BB18_11;
$L__BB18_12:
	setp.lt.s32 	%p25, %r34, 512;
	@%p25 bra 	$L__BB18_17;
	// begin inline asm
	mov.u32 %r168, %laneid;
	// end inline asm
	mov.b64 	%rd92, %fd223;
	mov.b64 	{%r170, %r175}, %rd92;
	mov.b32 	%r176, 1;
	mov.b32 	%r217, 31;
	mov.b32 	%r218, -1;
	// begin inline asm
	shfl.sync.down.b32 %r169, %r170, %r176, %r217, %r218;
	// end inline asm
	// begin inline asm
	shfl.sync.down.b32 %r174, %r175, %r176, %r217, %r218;
	// end inline asm
	mov.b64 	%rd93, {%r169, %r174};
	mov.b64 	%fd175, %rd93;
	setp.gt.s32 	%p49, %r168, 30;
	add.f64 	%fd176, %fd223, %fd175;
	selp.f64 	%fd177, %fd223, %fd176, %p49;
	mov.b64 	%rd94, %fd177;
	mov.b64 	{%r180, %r185}, %rd94;
	mov.b32 	%r186, 2;
	// begin inline asm
	shfl.sync.down.b32 %r179, %r180, %r186, %r217, %r218;
	// end inline asm
	// begin inline asm
	shfl.sync.down.b32 %r184, %r185, %r186, %r217, %r218;
	// end inline asm
	mov.b64 	%rd95, {%r179, %r184};
	mov.b64 	%fd178, %rd95;
	setp.gt.s32 	%p50, %r168, 29;
	add.f64 	%fd179, %fd177, %fd178;
	selp.f64 	%fd180, %fd177, %fd179, %p50;
	mov.b64 	%rd96, %fd180;
	mov.b64 	{%r190, %r195}, %rd96;
	mov.b32 	%r196, 4;
	// begin inline asm
	shfl.sync.down.b32 %r189, %r190, %r196, %r217, %r218;
	// end inline asm
	// begin inline asm
	shfl.sync.down.b32 %r194, %r195, %r196, %r217, %r218;
	// end inline asm
	mov.b64 	%rd97, {%r189, %r194};
	mov.b64 	%fd181, %rd97;
	setp.gt.s32 	%p51, %r168, 27;
	add.f64 	%fd182, %fd180, %fd181;
	selp.f64 	%fd183, %fd180, %fd182, %p51;
	mov.b64 	%rd98, %fd183;
	mov.b64 	{%r200, %r205}, %rd98;
	mov.b32 	%r206, 8;
	// begin inline asm
	shfl.sync.down.b32 %r199, %r200, %r206, %r217, %r218;
	// end inline asm
	// begin inline asm
	shfl.sync.down.b32 %r204, %r205, %r206, %r217, %r218;
	// end inline asm
	mov.b64 	%rd99, {%r199, %r204};
	mov.b64 	%fd184, %rd99;
	setp.gt.s32 	%p52, %r168, 23;
	add.f64 	%fd185, %fd183, %fd184;
	selp.f64 	%fd186, %fd183, %fd185, %p52;
	mov.b64 	%rd100, %fd186;
	mov.b64 	{%r210, %r215}, %rd100;
	mov.b32 	%r216, 16;
	// begin inline asm
	shfl.sync.down.b32 %r209, %r210, %r216, %r217, %r218;
	// end inline asm
	// begin inline asm
	shfl.sync.down.b32 %r214, %r215, %r216, %r217, %r218;
	// end inline asm
	mov.b64 	%rd101, {%r209, %r214};
	mov.b64 	%fd187, %rd101;
	setp.gt.s32 	%p53, %r168, 15;
	add.f64 	%fd10, %fd186, %fd187;
	selp.f64 	%fd231, %fd186, %fd10, %p53;
	setp.ne.s32 	%p54, %r168, 0;
	@%p54 bra 	$L__BB18_15;
	shr.u32 	%r219, %r1, 2;
	and.b32  	%r220, %r219, 248;
	mov.u32 	%r221, _ZZN3cub18CUB_300001_SM_10006detail6reduce28DeviceReduceSingleTileKernelINS2_10policy_hubIdyN4cuda3std3__44plusIdEEE10Policy1000EPdSC_iS9_ddNS7_10__identityEEEvT0_T1_T2_T3_T4_T6_E12temp_storage;
	add.s32 	%r222, %r221, %r220;
	st.shared.f64 	[%r222+16], %fd10;
$L__BB18_15:
	bar.sync 	0;
	setp.ne.s32 	%p55, %r1, 0;
	@%p55 bra 	$L__BB18_37;
	ld.shared.f64 	%fd188, [_ZZN3cub18CUB_300001_SM_10006detail6reduce28DeviceReduceSingleTileKernelINS2_10policy_hubIdyN4cuda3std3__44plusIdEEE10Policy1000EPdSC_iS9_ddNS7_10__identityEEEvT0_T1_T2_T3_T4_T6_E12temp_storage+24];
	add.f64 	%fd189, %fd231, %fd188;
	ld.shared.f64 	%fd190, [_ZZN3cub18CUB_300001_SM_10006detail6reduce28DeviceReduceSingleTileKernelINS2_10policy_hubIdyN4cuda3std3__44plusIdEEE10Policy1000EPdSC_iS9_ddNS7_10__identityEEEvT0_T1_T2_T3_T4_T6_E12temp_storage+32];
	add.f64 	%fd191, %fd189, %fd190;
	ld.shared.f64 	%fd192, [_ZZN3cub18CUB_300001_SM_10006detail6reduce28DeviceReduceSingleTileKernelINS2_10policy_hubIdyN4cuda3std3__44plusIdEEE10Policy1000EPdSC_iS9_ddNS7_10__identityEEEvT0_T1_T2_T3_T4_T6_E12temp_storage+40];
	add.f64 	%fd193, %fd191, %fd192;
	ld.shared.f64 	%fd194, [_ZZN3cub18CUB_300001_SM_10006detail6reduce28DeviceReduceSingleTileKernelINS2_10policy_hubIdyN4cuda3std3__44plusIdEEE10Policy1000EPdSC_iS9_ddNS7_10__identityEEEvT0_T1_T2_T3_T4_T6_E12temp_storage+48];
	add.f64 	%fd195, %fd193, %fd194;
	ld.shared.f64 	%fd196, [_ZZN3cub18CUB_300001_SM_10006detail6reduce28DeviceReduceSingleTileKernelINS2_10policy_hubIdyN4cuda3std3__44plusIdEEE10Policy1000EPdSC_iS9_ddNS7_10__identityEEEvT0_T1_T2_T3_T4_T6_E12temp_storage+56];
	add.f64 	%fd197, %fd195, %fd196;
	ld.shared.f64 	%fd198, [_ZZN3cub18CUB_300001_SM_10006detail6reduce28DeviceReduceSingleTileKernelINS2_10policy_hubIdyN4cuda3std3__44plusIdEEE10Policy1000EPdSC_iS9_ddNS7_10__identityEEEvT0_T1_T2_T3_T4_T6_E12temp_storage+64];
	add.f64 	%fd199, %fd197, %fd198;
	ld.shared.f64 	%fd200, [_ZZN3cub18CUB_300001_SM_10006detail6reduce28DeviceReduceSingleTileKernelINS2_10policy_hubIdyN4cuda3std3__44plusIdEEE10Policy1000EPdSC_iS9_ddNS7_10__identityEEEvT0_T1_T2_T3_T4_T6_E12temp_storage+72];
	add.f64 	%fd201, %fd199, %fd200;
	ld.shared.f64 	%fd202, [_ZZN3cub18CUB_300001_SM_10006detail6reduce28DeviceReduceSingleTileKernelINS2_10policy_hubIdyN4cuda3std3__44plusIdEEE10Policy1000EPdSC_iS9_ddNS7_10__identityEEEvT0_T1_T2_T3_T4_T6_E12temp_storage+80];
	add.f64 	%fd203, %fd201, %fd202;
	ld.shared.f64 	%fd204, [_ZZN3cub18CUB_300001_SM_10006detail6reduce28DeviceReduceSingleTileKernelINS2_10policy_hubIdyN4cuda3std3__44plusIdEEE10Policy1000EPdSC_iS9_ddNS7_10__identityEEEvT0_T1_T2_T3_T4_T6_E12temp_storage+88];
	add.f64 	%fd205, %fd203, %fd204;
	ld.shared.f64 	%fd206, [_ZZN3cub18CUB_300001_SM_10006detail6reduce28DeviceReduceSingleTileKernelINS2_10policy_hubIdyN4cuda3std3__44plusIdEEE10Policy1000EPdSC_iS9_ddNS7_10__identityEEEvT0_T1_T2_T3_T4_T6_E12temp_storage+96];
	add.f64 	%fd207, %fd205, %fd206;
	ld.shared.f64 	%fd208, [_ZZN3cub18CUB_300001_SM_10006detail6reduce28DeviceReduceSingleTileKernelINS2_10policy_hubIdyN4cuda3std3__44plusIdEEE10Policy1000EPdSC_iS9_ddNS7_10__identityEEEvT0_T1_T2_T3_T4_T6_E12temp_storage+104];
	add.f64 	%fd209, %fd207, %fd208;
	ld.shared.f64 	%fd210, [_ZZN3cub18CUB_300001_SM_10006detail6reduce28DeviceReduceSingleTileKernelINS2_10policy_hubIdyN4cuda3std3__44plusIdEEE10Policy1000EPdSC_iS9_ddNS7_10__identityEEEvT0_T1_T2_T3_T4_T6_E12temp_storage+112];
	add.f64 	%fd211, %fd209, %fd210;
	ld.shared.f64 	%fd212, [_ZZN3cub18CUB_300001_SM_10006detail6reduce28DeviceReduceSingleTileKernelINS2_10policy_hubIdyN4cuda3std3__44plusIdEEE10Policy1000EPdSC_iS9_ddNS7_10__identityEEEvT0_T1_T2_T3_T4_T6_E12temp_storage+120];
	add.f64 	%fd213, %fd211, %fd212;
	ld.shared.f64 	%fd214, [_ZZN3cub18CUB_300001_SM_10006detail6reduce28DeviceReduceSingleTileKernelINS2_10policy_hubIdyN4cuda3std3__44plusIdEEE10Policy1000EPdSC_iS9_ddNS7_10__identityEEEvT0_T1_T2_T3_T4_T6_E12temp_storage+128];
	add.f64 	%fd215, %fd213, %fd214;
	ld.shared.f64 	%fd216, [_ZZN3cub18CUB_300001_SM_10006detail6reduce28DeviceReduceSingleTileKernelINS2_10policy_hubIdyN4cuda3std3__44plusIdEEE10Policy1000EPdSC_iS9_ddNS7_10__identityEEEvT0_T1_T2_T3_T4_T6_E12temp_storage+136];
	add.f64 	%fd231, %fd215, %fd216;
	bra.uni 	$L__BB18_37;
$L__BB18_17:
	// begin inline asm
	mov.u32 %r105, %laneid;
	// end inline asm
	and.b32  	%r156, %r1, 992;
	add.s32 	%r157, %r156, 32;
	setp.gt.s32 	%p26, %r157, %r34;
	not.b32 	%r158, %r156;
	add.s32 	%r159, %r34, %r158;
	selp.b32 	%r154, %r159, 31, %p26;
	mov.b64 	%rd82, %fd223;
	mov.b64 	{%r107, %r112}, %rd82;
	mov.b32 	%r113, 1;
	mov.b32 	%r155, -1;
	// begin inline asm
	shfl.sync.down.b32 %r106, %r107, %r113, %r154, %r155;
	// end inline asm
	// begin inline asm
	shfl.sync.down.b32 %r111, %r112, %r113, %r154, %r155;
	// end inline asm
	mov.b64 	%rd83, {%r106, %r111};
	mov.b64 	%fd117, %rd83;
	setp.lt.s32 	%p27, %r105, %r154;
	add.f64 	%fd118, %fd223, %fd117;
	selp.f64 	%fd119, %fd118, %fd223, %p27;
	mov.b64 	%rd84, %fd119;
	mov.b64 	{%r117, %r122}, %rd84;
	mov.b32 	%r123, 2;
	// begin inline asm
	shfl.sync.down.b32 %r116, %r117, %r123, %r154, %r155;
	// end inline asm
	// begin inline asm
	shfl.sync.down.b32 %r121, %r122, %r123, %r154, %r155;
	// end inline asm
	mov.b64 	%rd85, {%r116, %r121};
	mov.b64 	%fd120, %rd85;
	add.s32 	%r160, %r105, 2;
	setp.gt.s32 	%p28, %r160, %r154;
	add.f64 	%fd121, %fd119, %fd120;
	selp.f64 	%fd122, %fd119, %fd121, %p28;
	mov.b64 	%rd86, %fd122;
	mov.b64 	{%r127, %r132}, %rd86;
	mov.b32 	%r133, 4;
	// begin inline asm
	shfl.sync.down.b32 %r126, %r127, %r133, %r154, %r155;
	// end inline asm
	// begin inline asm
	shfl.sync.down.b32 %r131, %r132, %r133, %r154, %r155;
	// end inline asm
	mov.b64 	%rd87, {%r126, %r131};
	mov.b64 	%fd123, %rd87;
	add.s32 	%r161, %r105, 4;
	setp.gt.s32 	%p29, %r161, %r154;
	add.f64 	%fd124, %fd122, %fd123;
	selp.f64 	%fd125, %fd122, %fd124, %p29;
	mov.b64 	%rd88, %fd125;
	mov.b64 	{%r137, %r142}, %rd88;
	mov.b32 	%r143, 8;
	// begin inline asm
	shfl.sync.down.b32 %r136, %r137, %r143, %r154, %r155;
	// end inline asm
	// begin inline asm
	shfl.sync.down.b32 %r141, %r142, %r143, %r154, %r155;
	// end inline asm
	mov.b64 	%rd89, {%r136, %r141};
	mov.b64 	%fd126, %rd89;
	add.s32 	%r162, %r105, 8;
	setp.gt.s32 	%p30, %r162, %r154;
	add.f64 	%fd127, %fd125, %fd126;
	selp.f64 	%fd128, %fd125, %fd127, %p30;
	mov.b64 	%rd90, %fd128;
	mov.b64 	{%r147, %r152}, %rd90;
	mov.b32 	%r153, 16;
	// begin inline asm
	shfl.sync.down.b32 %r146, %r147, %r153, %r154, %r155;
	// end inline asm
	// begin inline asm
	shfl.sync.down.b32 %r151, %r152, %r153, %r154, %r155;
	// end inline asm
	mov.b64 	%rd91, {%r146, %r151};
	mov.b64 	%fd129, %rd91;
	add.s32 	%r163, %r105, 16;
	setp.gt.s32 	%p31, %r163, %r154;
	add.f64 	%fd130, %fd128, %fd129;
	selp.f64 	%fd231, %fd128, %fd130, %p31;
	setp.ne.s32 	%p32, %r105, 0;
	@%p32 bra 	$L__BB18_19;
	shr.u32 	%r164, %r1, 2;
	and.b32  	%r165, %r164, 248;
	mov.u32 	%r166, _ZZN3cub18CUB_300001_SM_10006detail6reduce28DeviceReduceSingleTileKernelINS2_10policy_hubIdyN4cuda3std3__44plusIdEEE10Policy1000EPdSC_iS9_ddNS7_10__identityEEEvT0_T1_T2_T3_T4_T6_E12temp_storage;
	add.s32 	%r167, %r166, %r165;
	st.shared.f64 	[%r167+16], %fd231;
$L__BB18_19:
	bar.sync 	0;
	setp.ne.s32 	%p33, %r1, 0;
	@%p33 bra 	$L__BB18_37;
	setp.gt.s32 	%p34, %r34, 32;
	ld.shared.f64 	%fd131, [_ZZN3cub18CUB_300001_SM_10006detail6reduce28DeviceReduceSingleTileKernelINS2_10policy_hubIdyN4cuda3std3__44plusIdEEE10Policy1000EPdSC_iS9_ddNS7_10__identityEEEvT0_T1_T2_T3_T4_T6_E12temp_storage+24];
	add.f64 	%fd132, %fd231, %fd131;
	selp.f64 	%fd133, %fd132, %fd231, %p34;
	setp.gt.s32 	%p35, %r34, 64;
	ld.shared.f64 	%fd134, [_ZZN3cub18CUB_300001_SM_10006detail6reduce28DeviceReduceSingleTileKernelINS2_10policy_hubIdyN4cuda3std3__44plusIdEEE10Policy1000EPdSC_iS9_ddNS7_10__identityEEEvT0_T1_T2_T3_T4_T6_E12temp_storage+32];
	add.f64 	%fd135, %fd134, %fd133;
	selp.f64 	%fd136, %fd135, %fd133, %p35;
	setp.gt.s32 	%p36, %r34, 96;
	ld.shared.f64 	%fd137, [_ZZN3cub18CUB_300001_SM_10006detail6reduce28DeviceReduceSingleTileKernelINS2_10policy_hubIdyN4cuda3std3__44plusIdEEE10Policy1000EPdSC_iS9_ddNS7_10__identityEEEvT0_T1_T2_T3_T4_T6_E12temp_storage+40];
	add.f64 	%fd138, %fd137, %fd136;
	selp.f64 	%fd139, %fd138, %fd136, %p36;
	setp.gt.s32 	%p37, %r34, 128;
	ld.shared.f64 	%fd140, [_ZZN3cub18CUB_300001_SM_10006detail6reduce28DeviceReduceSingleTileKernelINS2_10policy_hubIdyN4cuda3std3__44plusIdEEE10Policy1000EPdSC_iS9_ddNS7_10__identityEEEvT0_T1_T2_T3_T4_T6_E12temp_storage+48];
	add.f64 	%fd141, %fd140, %fd139;
	selp.f64 	%fd142, %fd141, %fd139, %p37;
	setp.gt.s32 	%p38, %r34, 160;
	ld.shared.f64 	%fd143, [_ZZN3cub18CUB_300001_SM_10006detail6reduce28DeviceReduceSingleTileKernelINS2_10policy_hubIdyN4cuda3std3__44plusIdEEE10Policy1000EPdSC_iS9_ddNS7_10__identityEEEvT0_T1_T2_T3_T4_T6_E12temp_storage+56];
	add.f64 	%fd144, %fd143, %fd142;
	selp.f64 	%fd145, %fd144, %fd142, %p38;
	setp.gt.s32 	%p39, %r34, 192;
	ld.shared.f64 	%fd146, [_ZZN3cub18CUB_300001_SM_10006detail6reduce28DeviceReduceSingleTileKernelINS2_10policy_hubIdyN4cuda3std3__44plusIdEEE10Policy1000EPdSC_iS9_ddNS7_10__identityEEEvT0_T1_T2_T3_T4_T6_E12temp_storage+64];
	add.f64 	%fd147, %fd146, %fd145;
	selp.f64 	%fd148, %fd147, %fd145, %p39;
	setp.gt.s32 	%p40, %r34, 224;
	ld.shared.f64 	%fd149, [_ZZN3cub18CUB_300001_SM_10006detail6reduce28DeviceReduceSingleTileKernelINS2_10policy_hubIdyN4cuda3std3__44plusIdEEE10Policy1000EPdSC_iS9_ddNS7_10__identityEEEvT0_T1_T2_T3_T4_T6_E12temp_storage+72];
	add.f64 	%fd150, %fd149, %fd148;
	selp.f64 	%fd151, %fd150, %fd148, %p40;
	setp.gt.s32 	%p41, %r34, 256;
	ld.shared.f64 	%fd152, [_ZZN3cub18CUB_300001_SM_10006detail6reduce28DeviceReduceSingleTileKernelINS2_10policy_hubIdyN4cuda3std3__44plusIdEEE10Policy1000EPdSC_iS9_ddNS7_10__identityEEEvT0_T1_T2_T3_T4_T6_E12temp_storage+80];
	add.f64 	%fd153, %fd152, %fd151;
	selp.f64 	%fd154, %fd153, %fd151, %p41;
	setp.gt.s32 	%p42, %r34, 288;
	ld.shared.f64 	%fd155, [_ZZN3cub18CUB_300001_SM_10006detail6reduce28DeviceReduceSingleTileKernelINS2_10policy_hubIdyN4cuda3std3__44plusIdEEE10Policy1000EPdSC_iS9_ddNS7_10__identityEEEvT0_T1_T2_T3_T4_T6_E12temp_storage+88];
	add.f64 	%fd156, %fd155, %fd154;
	selp.f64 	%fd157, %fd156, %fd154, %p42;
	setp.gt.s32 	%p43, %r34, 320;
	ld.shared.f64 	%fd158, [_ZZN3cub18CUB_300001_SM_10006detail6reduce28DeviceReduceSingleTileKernelINS2_10policy_hubIdyN4cuda3std3__44plusIdEEE10Policy1000EPdSC_iS9_ddNS7_10__identityEEEvT0_T1_T2_T3_T4_T6_E12temp_storage+96];
	add.f64 	%fd159, %fd158, %fd157;
	selp.f64 	%fd160, %fd159, %fd157, %p43;
	setp.gt.s32 	%p44, %r34, 352;
	ld.shared.f64 	%fd161, [_ZZN3cub18CUB_300001_SM_10006detail6reduce28DeviceReduceSingleTileKernelINS2_10policy_hubIdyN4cuda3std3__44plusIdEEE10Policy1000EPdSC_iS9_ddNS7_10__identityEEEvT0_T1_T2_T3_T4_T6_E12temp_storage+104];
	add.f64 	%fd162, %fd161, %fd160;
	selp.f64 	%fd163, %fd162, %fd160, %p44;
	setp.gt.s32 	%p45, %r34, 384;
	ld.shared.f64 	%fd164, [_ZZN3cub18CUB_300001_SM_10006detail6reduce28DeviceReduceSingleTileKernelINS2_10policy_hubIdyN4cuda3std3__44plusIdEEE10Policy1000EPdSC_iS9_ddNS7_10__identityEEEvT0_T1_T2_T3_T4_T6_E12temp_storage+112];
	add.f64 	%fd165, %fd164, %fd163;
	selp.f64 	%fd166, %fd165, %fd163, %p45;
	setp.gt.s32 	%p46, %r34, 416;
	ld.shared.f64 	%fd167, [_ZZN3cub18CUB_300001_SM_10006detail6reduce28DeviceReduceSingleTileKernelINS2_10policy_hubIdyN4cuda3std3__44plusIdEEE10Policy1000EPdSC_iS9_ddNS7_10__identityEEEvT0_T1_T2_T3_T4_T6_E12temp_storage+120];
	add.f64 	%fd168, %fd167, %fd166;
	selp.f64 	%fd169, %fd168, %fd166, %p46;
	setp.gt.s32 	%p47, %r34, 448;
	ld.shared.f64 	%fd170, [_ZZN3cub18CUB_300001_SM_10006detail6reduce28DeviceReduceSingleTileKernelINS2_10policy_hubIdyN4cuda3std3__44plusIdEEE10Policy1000EPdSC_iS9_ddNS7_10__identityEEEvT0_T1_T2_T3_T4_T6_E12temp_storage+128];
	add.f64 	%fd171, %fd170, %fd169;
	selp.f64 	%fd172, %fd171, %fd169, %p47;
	setp.gt.s32 	%p48, %r34, 480;
	ld.shared.f64 	%fd173, [_ZZN3cub18CUB_300001_SM_10006detail6reduce28DeviceReduceSingleTileKernelINS2_10policy_hubIdyN4cuda3std3__44plusIdEEE10Policy1000EPdSC_iS9_ddNS7_10__identityEEEvT0_T1_T2_T3_T4_T6_E12temp_storage+136];
	add.f64 	%fd174, %fd173, %fd172;
	selp.f64 	%fd231, %fd174, %fd172, %p48;
	bra.uni 	$L__BB18_37;
$L__BB18_21:
	mov.u32 	%r13, %tid.x;
	mul.wide.u32 	%rd24, %r13, 8;
	add.s64 	%rd11, %rd8, %rd24;
	// begin inline asm
	ld.global.nc.u64 %rd10, [%rd11];
	// end inline asm
	mov.b64 	%fd31, %rd10;
	add.s64 	%rd13, %rd11, 4096;
	// begin inline asm
	ld.global.nc.u64 %rd12, [%rd13];
	// end inline asm
	mov.b64 	%fd32, %rd12;
	add.s64 	%rd15, %rd11, 8192;
	// begin inline asm
	ld.global.nc.u64 %rd14, [%rd15];
	// end inline asm
	mov.b64 	%fd33, %rd14;
	add.s64 	%rd17, %rd11, 12288;
	// begin inline asm
	ld.global.nc.u64 %rd16, [%rd17];
	// end inline asm
	mov.b64 	%fd34, %rd16;
	add.s64 	%rd19, %rd11, 16384;
	// begin inline asm
	ld.global.nc.u64 %rd18, [%rd19];
	// end inline asm
	mov.b64 	%fd35, %rd18;
	add.s64 	%rd21, %rd11, 20480;
	// begin inline asm
	ld.global.nc.u64 %rd20, [%rd21];
	// end inline asm
	mov.b64 	%fd36, %rd20;
	add.s64 	%rd23, %rd11, 24576;
	// begin inline asm
	ld.global.nc.u64 %rd22, [%rd23];
	// end inline asm
	mov.b64 	%fd37, %rd22;
	add.f64 	%fd38, %fd31, %fd32;
	add.f64 	%fd39, %fd38, %fd33;
	add.f64 	%fd40, %fd39, %fd34;
	add.f64 	%fd41, %fd40, %fd35;
	add.f64 	%fd42, %fd41, %fd36;
	add.f64 	%fd230, %fd42, %fd37;
	setp.lt.u32 	%p3, %r34, 7168;
	mov.b32 	%r231, 3584;
	@%p3 bra 	$L__BB18_25;
	add.s32 	%r14, %r34, -3584;
	mov.b32 	%r231, 3584;
$L__BB18_23:
	add.s32 	%r37, %r231, %r13;
	mul.wide.u32 	%rd39, %r37, 8;
	add.s64 	%rd26, %rd8, %rd39;
	// begin inline asm
	ld.global.nc.u64 %rd25, [%rd26];
	// end inline asm
	mov.b64 	%fd43, %rd25;
	add.s64 	%rd28, %rd26, 4096;
	// begin inline asm
	ld.global.nc.u64 %rd27, [%rd28];
	// end inline asm
	mov.b64 	%fd44, %rd27;
	add.s64 	%rd30, %rd26, 8192;
	// begin inline asm
	ld.global.nc.u64 %rd29, [%rd30];
	// end inline asm
	mov.b64 	%fd45, %rd29;
	add.s64 	%rd32, %rd26, 12288;
	// begin inline asm
	ld.global.nc.u64 %rd31, [%rd32];
	// end inline asm
	mov.b64 	%fd46, %rd31;
	add.s64 	%rd34, %rd26, 16384;
	// begin inline asm
	ld.global.nc.u64 %rd33, [%rd34];
	// end inline asm
	mov.b64 	%fd47, %rd33;
	add.s64 	%rd36, %rd26, 20480;
	// begin inline asm
	ld.global.nc.u64 %rd35, [%rd36];
	// end inline asm
	mov.b64 	%fd48, %rd35;
	add.s64 	%rd38, %rd26, 24576;
	// begin inline asm
	ld.global.nc.u64 %rd37, [%rd38];
	// end inline asm
	mov.b64 	%fd49, %rd37;
	add.f64 	%fd50, %fd230, %fd43;
	add.f64 	%fd51, %fd50, %fd44;
	add.f64 	%fd52, %fd51, %fd45;
	add.f64 	%fd53, %fd52, %fd46;
	add.f64 	%fd54, %fd53, %fd47;
	add.f64 	%fd55, %fd54, %fd48;
	add.f64 	%fd230, %fd55, %fd49;
	sub.s32 	%r38, %r34, %r231;
	setp.lt.s32 	%p4, %r38, 3584;
	@%p4 bra 	$L__BB18_33;
	add.s32 	%r231, %r231, 3584;
	setp.le.s32 	%p5, %r231, %r14;
	@%p5 bra 	$L__BB18_23;
$L__BB18_25:
	setp.le.s32 	%p6, %r34, %r231;
	@%p6 bra 	$L__BB18_33;
	sub.s32 	%r18, %r34, %r231;
	setp.ge.s32 	%p7, %r13, %r18;
	@%p7 bra 	$L__BB18_33;
	not.b32 	%r39, %r13;
	add.s32 	%r40, %r34, %r39;
	sub.s32 	%r19, %r40, %r231;
	and.b32  	%r41, %r19, 1536;
	setp.eq.s32 	%p8, %r41, 1536;
	mov.u32 	%r235, %r13;
	@%p8 bra 	$L__BB18_30;
	add.s32 	%r233, %r13, %r231;
	shr.u32 	%r42, %r19, 9;
	add.s32 	%r43, %r42, 1;
	and.b32  	%r44, %r43, 3;
	neg.s32 	%r232, %r44;
	mov.u32 	%r235, %r13;
$L__BB18_29:
	.pragma "nounroll";
	mul.wide.u32 	%rd42, %r233, 8;
	add.s64 	%rd41, %rd8, %rd42;
	// begin inline asm
	ld.global.nc.u64 %rd40, [%rd41];
	// end inline asm
	mov.b64 	%fd57, %rd40;
	add.f64 	%fd230, %fd230, %fd57;
	add.s32 	%r235, %r235, 512;
	add.s32 	%r233, %r233, 512;
	add.s32 	%r232, %r232, 1;
	setp.ne.s32 	%p9, %r232, 0;
	@%p9 bra 	$L__BB18_29;
$L__BB18_30:
	setp.lt.u32 	%p10, %r19, 1536;
	@%p10 bra 	$L__BB18_33;
	cvt.u64.u32 	%rd43, %r235;
	cvt.u64.u32 	%rd44, %r231;
	add.s64 	%rd45, %rd43, %rd44;
	shl.b64 	%rd46, %rd45, 3;
	add.s64 	%rd47, %rd46, %rd8;
	add.s64 	%rd103, %rd47, 8192;
	add.s32 	%r236, %r235, %r231;
$L__BB18_32:
	mul.wide.u32 	%rd56, %r236, 8;
	add.s64 	%rd49, %rd8, %rd56;
	// begin inline asm
	ld.global.nc.u64 %rd48, [%rd49];
	// end inline asm
	mov.b64 	%fd58, %rd48;
	add.f64 	%fd59, %fd230, %fd58;
	add.s64 	%rd51, %rd103, -4096;
	// begin inline asm
	ld.global.nc.u64 %rd50, [%rd51];
	// end inline asm
	mov.b64 	%fd60, %rd50;
	add.f64 	%fd61, %fd59, %fd60;
	// begin inline asm
	ld.global.nc.u64 %rd52, [%rd103];
	// end inline asm
	mov.b64 	%fd62, %rd52;
	add.f64 	%fd63, %fd61, %fd62;
	add.s64 	%rd55, %rd103, 4096;
	// begin inline asm
	ld.global.nc.u64 %rd54, [%rd55];
	// end inline asm
	mov.b64 	%fd64, %rd54;
	add.f64 	%fd230, %fd63, %fd64;
	add.s32 	%r235, %r235, 2048;
	add.s64 	%rd103, %rd103, 16384;
	add.s32 	%r236, %r236, 2048;
	setp.lt.s32 	%p11, %r235, %r18;
	@%p11 bra 	$L__BB18_32;
$L__BB18_33:
	// begin inline asm
	mov.u32 %r45, %laneid;
	// end inline asm
	mov.b64 	%rd57, %fd230;
	mov.b64 	{%r47, %r52}, %rd57;
	mov.b32 	%r53, 1;
	mov.b32 	%r94, 31;
	mov.b32 	%r95, -1;
	// begin inline asm
	shfl.sync.down.b32 %r46, %r47, %r53, %r94, %r95;
	// end inline asm
	// begin inline asm
	shfl.sync.down.b32 %r51, %r52, %r53, %r94, %r95;
	// end inline asm
	mov.b64 	%rd58, {%r46, %r51};
	mov.b64 	%fd65, %rd58;
	setp.gt.s32 	%p12, %r45, 30;
	add.f64 	%fd66, %fd230, %fd65;
	selp.f64 	%fd67, %fd230, %fd66, %p12;
	mov.b64 	%rd59, %fd67;
	mov.b64 	{%r57, %r62}, %rd59;
	mov.b32 	%r63, 2;
	// begin inline asm
	shfl.sync.down.b32 %r56, %r57, %r63, %r94, %r95;
	// end inline asm
	// begin inline asm
	shfl.sync.down.b32 %r61, %r62, %r63, %r94, %r95;
	// end inline asm
	mov.b64 	%rd60, {%r56, %r61};
	mov.b64 	%fd68, %rd60;
	setp.gt.s32 	%p13, %r45, 29;
	add.f64 	%fd69, %fd67, %fd68;
	selp.f64 	%fd70, %fd67, %fd69, %p13;
	mov.b64 	%rd61, %fd70;
	mov.b64 	{%r67, %r72}, %rd61;
	mov.b32 	%r73, 4;
	// begin inline asm
	shfl.sync.down.b32 %r66, %r67, %r73, %r94, %r95;
	// end inline asm
	// begin inline asm
	shfl.sync.down.b32 %r71, %r72, %r73, %r94, %r95;
	// end inline asm
	mov.b64 	%rd62, {%r66, %r71};
	mov.b64 	%fd71, %rd62;
	setp.gt.s32 	%p14, %r45, 27;
	add.f64 	%fd72, %fd70, %fd71;
	selp.f64 	%fd73, %fd70, %fd72, %p14;
	mov.b64 	%rd63, %fd73;
	mov.b64 	{%r77, %r82}, %rd63;
	mov.b32 	%r83, 8;
	// begin inline asm
	shfl.sync.down.b32 %r76, %r77, %r83, %r94, %r95;
	// end inline asm
	// begin inline asm
	shfl.sync.down.b32 %r81, %r82, %r83, %r94, %r95;
	// end inline asm
	mov.b64 	%rd64, {%r76, %r81};
	mov.b64 	%fd74, %rd64;
	setp.gt.s32 	%p15, %r45, 23;
	add.f64 	%fd75, %fd73, %fd74;
	selp.f64 	%fd76, %fd73, %fd75, %p15;
	mov.b64 	%rd65, %fd76;
	mov.b64 	{%r87, %r92}, %rd65;
	mov.b32 	%r93, 16;
	// begin inline asm
	shfl.sync.down.b32 %r86, %r87, %r93, %r94, %r95;
	// end inline asm
	// begin inline asm
	shfl.sync.down.b32 %r91, %r92, %r93, %r94, %r95;
	// end inline asm
	mov.b64 	%rd66, {%r86, %r91};
	mov.b64 	%fd77, %rd66;
	setp.gt.s32 	%p16, %r45, 15;
	add.f64 	%fd26, %fd76, %fd77;
	selp.f64 	%fd231, %fd76, %fd26, %p16;
	setp.ne.s32 	%p17, %r45, 0;
	@%p17 bra 	$L__BB18_35;
	shr.u32 	%r96, %r13, 2;
	and.b32  	%r97, %r96, 248;
	mov.u32 	%r98, _ZZN3cub18CUB_300001_SM_10006detail6reduce28DeviceReduceSingleTileKernelINS2_10policy_hubIdyN4cuda3std3__44plusIdEEE10Policy1000EPdSC_iS9_ddNS7_10__identityEEEvT0_T1_T2_T3_T4_T6_E12temp_storage;
	add.s32 	%r99, %r98, %r97;
	st.shared.f64 	[%r99+16], %fd26;
$L__BB18_35:
	bar.sync 	0;
	setp.ne.s32 	%p18, %r13, 0;
	@%p18 bra 	$L__BB18_37;
	ld.shared.f64 	%fd78, [_ZZN3cub18CUB_300001_SM_10006detail6reduce28DeviceReduceSingleTileKernelINS2_10policy_hubIdyN4cuda3std3__44plusIdEEE10Policy1000EPdSC_iS9_ddNS7_10__identityEEEvT0_T1_T2_T3_T4_T6_E12temp_storage+24];
	add.f64 	%fd79, %fd231, %fd78;
	ld.shared.f64 	%fd80, [_ZZN3cub18CUB_300001_SM_10006detail6reduce28DeviceReduceSingleTileKernelINS2_10policy_hubIdyN4cuda3std3__44plusIdEEE10Policy1000EPdSC_iS9_ddNS7_10__identityEEEvT0_T1_T2_T3_T4_T6_E12temp_storage+32];
	add.f64 	%fd81, %fd79, %fd80;
	ld.shared.f64 	%fd82, [_ZZN3cub18CUB_300001_SM_10006detail6reduce28DeviceReduceSingleTileKernelINS2_10policy_hubIdyN4cuda3std3__44plusIdEEE10Policy1000EPdSC_iS9_ddNS7_10__identityEEEvT0_T1_T2_T3_T4_T6_E12temp_storage+40];
	add.f64 	%fd83, %fd81, %fd82;
	ld.shared.f64 	%fd84, [_ZZN3cub18CUB_300001_SM_10006detail6reduce28DeviceReduceSingleTileKernelINS2_10policy_hubIdyN4cuda3std3__44plusIdEEE10Policy1000EPdSC_iS9_ddNS7_10__identityEEEvT0_T1_T2_T3_T4_T6_E12temp_storage+48];
	add.f64 	%fd85, %fd83, %fd84;
	ld.shared.f64 	%fd86, [_ZZN3cub18CUB_300001_SM_10006detail6reduce28DeviceReduceSingleTileKernelINS2_10policy_hubIdyN4cuda3std3__44plusIdEEE10Policy1000EPdSC_iS9_ddNS7_10__identityEEEvT0_T1_T2_T3_T4_T6_E12temp_storage+56];
	add.f64 	%fd87, %fd85, %fd86;
	ld.shared.f64 	%fd88, [_ZZN3cub18CUB_300001_SM_10006detail6reduce28DeviceReduceSingleTileKernelINS2_10policy_hubIdyN4cuda3std3__44plusIdEEE10Policy1000EPdSC_iS9_ddNS7_10__identityEEEvT0_T1_T2_T3_T4_T6_E12temp_storage+64];
	add.f64 	%fd89, %fd87, %fd88;
	ld.shared.f64 	%fd90, [_ZZN3cub18CUB_300001_SM_10006detail6reduce28DeviceReduceSingleTileKernelINS2_10policy_hubIdyN4cuda3std3__44plusIdEEE10Policy1000EPdSC_iS9_ddNS7_10__identityEEEvT0_T1_T2_T3_T4_T6_E12temp_storage+72];
	add.f64 	%fd91, %fd89, %fd90;
	ld.shared.f64 	%fd92, [_ZZN3cub18CUB_300001_SM_10006detail6reduce28DeviceReduceSingleTileKernelINS2_10policy_hubIdyN4cuda3std3__44plusIdEEE10Policy1000EPdSC_iS9_ddNS7_10__identityEEEvT0_T1_T2_T3_T4_T6_E12temp_storage+80];
	add.f64 	%fd93, %fd91, %fd92;
	ld.shared.f64 	%fd94, [_ZZN3cub18CUB_300001_SM_10006detail6reduce28DeviceReduceSingleTileKernelINS2_10policy_hubIdyN4cuda3std3__44plusIdEEE10Policy1000EPdSC_iS9_ddNS7_10__identityEEEvT0_T1_T2_T3_T4_T6_E12temp_storage+88];
	add.f64 	%fd95, %fd93, %fd94;
	ld.shared.f64 	%fd96, [_ZZN3cub18CUB_300001_SM_10006detail6reduce28DeviceReduceSingleTileKernelINS2_10policy_hubIdyN4cuda3std3__44plusIdEEE10Policy1000EPdSC_iS9_ddNS7_10__identityEEEvT0_T1_T2_T3_T4_T6_E12temp_storage+96];
	add.f64 	%fd97, %fd95, %fd96;
	ld.shared.f64 	%fd98, [_ZZN3cub18CUB_300001_SM_10006detail6reduce28DeviceReduceSingleTileKernelINS2_10policy_hubIdyN4cuda3std3__44plusIdEEE10Policy1000EPdSC_iS9_ddNS7_10__identityEEEvT0_T1_T2_T3_T4_T6_E12temp_storage+104];
	add.f64 	%fd99, %fd97, %fd98;
	ld.shared.f64 	%fd100, [_ZZN3cub18CUB_300001_SM_10006detail6reduce28DeviceReduceSingleTileKernelINS2_10policy_hubIdyN4cuda3std3__44plusIdEEE10Policy1000EPdSC_iS9_ddNS7_10__identityEEEvT0_T1_T2_T3_T4_T6_E12temp_storage+112];
	add.f64 	%fd101, %fd99, %fd100;
	ld.shared.f64 	%fd102, [_ZZN3cub18CUB_300001_SM_10006detail6reduce28DeviceReduceSingleTileKernelINS2_10policy_hubIdyN4cuda3std3__44plusIdEEE10Policy1000EPdSC_iS9_ddNS7_10__identityEEEvT0_T1_T2_T3_T4_T6_E12temp_storage+120];
	add.f64 	%fd103, %fd101, %fd102;
	ld.shared.f64 	%fd104, [_ZZN3cub18CUB_300001_SM_10006detail6reduce28DeviceReduceSingleTileKernelINS2_10policy_hubIdyN4cuda3std3__44plusIdEEE10Policy1000EPdSC_iS9_ddNS7_10__identityEEEvT0_T1_T2_T3_T4_T6_E12temp_storage+128];
	add.f64 	%fd105, %fd103, %fd104;
	ld.shared.f64 	%fd106, [_ZZN3cub18CUB_300001_SM_10006detail6reduce28DeviceReduceSingleTileKernelINS2_10policy_hubIdyN4cuda3std3__44plusIdEEE10Policy1000EPdSC_iS9_ddNS7_10__identityEEEvT0_T1_T2_T3_T4_T6_E12temp_storage+136];
	add.f64 	%fd231, %fd105, %fd106;
$L__BB18_37:
	mov.u32 	%r223, %tid.x;
	setp.ne.s32 	%p56, %r223, 0;
	@%p56 bra 	$L__BB18_39;
	add.f64 	%fd217, %fd30, %fd231;
	st.global.f64 	[%rd1], %fd217;
$L__BB18_39:
	ret;

}


// ===== COMPILED SASS (sm_100) =====

	.target	sm_100

	.elftype	@"ET_EXEC"


//--------------------- .note.nv.tkinfo           --------------------------
	.section	.note.nv.tkinfo,"",@"SHT_NOTE"
	.sectionflags	@"SHF_NOTE_NV_TKINFO"
	.tkinfo
        /*0018*/ 	.word	0x00000002
        /*0030*/ 	.string	""
        /*0030*/ 	.string	"ptxas"
        /*0030*/ 	.string	"Cuda compilation tools, release 13.0, V13.0.88"
        /*0030*/ 	.string	"Build cuda_13.0.r13.0/compiler.36424714_0"
        /*0030*/ 	.string	"-arch sm_100 -m 64 "



//--------------------- .note.nv.cuinfo           --------------------------
	.section	.note.nv.cuinfo,"",@"SHT_NOTE"
	.sectionflags	@"SHF_NOTE_NV_CUINFO"
        /*0018*/ 	.short	0x0002
        /*001a*/ 	.short	0x0064
        /*001c*/ 	.short	0x0082
	.zero		2


//--------------------- .nv.info                  --------------------------
	.section	.nv.info,"",@"SHT_CUDA_INFO"
	.align	4


	//----- nvinfo : EIATTR_REGCOUNT
	.align		4
        /*0000*/ 	.byte	0x04, 0x2f
        /*0002*/ 	.short	(.L_50 - .L_49)
	.align		4
.L_49:
        /*0004*/ 	.word	index@(_Z5DerixILi1EEvPKdPd)
        /*0008*/ 	.word	0x00000013


	//----- nvinfo : EIATTR_FRAME_SIZE
	.align		4
.L_50:
        /*000c*/ 	.byte	0x04, 0x11
        /*000e*/ 	.short	(.L_52 - .L_51)
	.align		4
.L_51:
        /*0010*/ 	.word	index@(_Z5DerixILi1EEvPKdPd)
        /*0014*/ 	.word	0x00000000


	//----- nvinfo : EIATTR_REGCOUNT
	.align		4
.L_52:
        /*0018*/ 	.byte	0x04, 0x2f
        /*001a*/ 	.short	(.L_54 - .L_53)
	.align		4
.L_53:
        /*001c*/ 	.word	index@(_Z5DeriyILi1EEvPKdPd)
        /*0020*/ 	.word	0x00000016


	//----- nvinfo : EIATTR_FRAME_SIZE
	.align		4
.L_54:
        /*0024*/ 	.byte	0x04, 0x11
        /*0026*/ 	.short	(.L_56 - .L_55)
	.align		4
.L_55:
        /*0028*/ 	.word	index@(_Z5DeriyILi1EEvPKdPd)
        /*002c*/ 	.word	0x00000000


	//----- nvinfo : EIATTR_REGCOUNT
	.align		4
.L_56:
        /*0030*/ 	.byte	0x04, 0x2f
        /*0032*/ 	.short	(.L_58 - .L_57)
	.align		4
.L_57:
        /*0034*/ 	.word	index@(_Z5DerixILi2EEvPKdPd)
        /*0038*/ 	.word	0x00000013


	//----- nvinfo : EIATTR_FRAME_SIZE
	.align		4
.L_58:
        /*003c*/ 	.byte	0x04, 0x11
        /*003e*/ 	.short	(.L_60 - .L_59)
	.align		4
.L_59:
        /*0040*/ 	.word	index@(_Z5DerixILi2EEvPKdPd)
        /*0044*/ 	.word	0x00000000


	//----- nvinfo : EIATTR_REGCOUNT
	.align		4
.L_60:
        /*0048*/ 	.byte	0x04, 0x2f
        /*004a*/ 	.short	(.L_62 - .L_61)
	.align		4
.L_61:
        /*004c*/ 	.word	index@(_Z5DeriyILi2EEvPKdPd)
        /*0050*/ 	.word	0x00000016


	//----- nvinfo : EIATTR_FRAME_SIZE
	.align		4
.L_62:
        /*0054*/ 	.byte	0x04, 0x11
        /*0056*/ 	.short	(.L_64 - .L_63)
	.align		4
.L_63:
        /*0058*/ 	.word	index@(_Z5DeriyILi2EEvPKdPd)
        /*005c*/ 	.word	0x00000000


	//----- nvinfo : EIATTR_REGCOUNT
	.align		4
.L_64:
        /*0060*/ 	.byte	0x04, 0x2f
        /*0062*/ 	.short	(.L_66 - .L_65)
	.align		4
.L_65:
        /*0064*/ 	.word	index@(_Z9SubFluxx1PKdS0_S0_PdS1_S1_)
        /*0068*/ 	.word	0x00000016


	//----- nvinfo : EIATTR_FRAME_SIZE
	.align		4
.L_66:
        /*006c*/ 	.byte	0x04, 0x11
        /*006e*/ 	.short	(.L_68 - .L_67)
	.align		4
.L_67:
        /*0070*/ 	.word	index@(_Z9SubFluxx1PKdS0_S0_PdS1_S1_)
        /*0074*/ 	.word	0x00000000


	//----- nvinfo : EIATTR_REGCOUNT
	.align		4
.L_68:
        /*0078*/ 	.byte	0x04, 0x2f
        /*007a*/ 	.short	(.L_70 - .L_69)
	.align		4
.L_69:
        /*007c*/ 	.word	index@(_Z9SubFluxx2ddPKdS0_S0_S0_S0_S0_S0_S0_S0_S0_S0_PdS1_S1_S1_)
        /*0080*/ 	.word	0x00000018


	//----- nvinfo : EIATTR_FRAME_SIZE
	.align		4
.L_70:
        /*0084*/ 	.byte	0x04, 0x11
        /*0086*/ 	.short	(.L_72 - .L_71)
	.align		4
.L_71:
        /*0088*/ 	.word	index@(_Z9SubFluxx2ddPKdS0_S0_S0_S0_S0_S0_S0_S0_S0_S0_PdS1_S1_S1_)
        /*008c*/ 	.word	0x00000000


	//----- nvinfo : EIATTR_REGCOUNT
	.align		4
.L_72:
        /*0090*/ 	.byte	0x04, 0x2f
        /*0092*/ 	.short	(.L_74 - .L_73)
	.align		4
.L_73:
        /*0094*/ 	.word	index@(_Z9SubFluxx3ddPKdS0_S0_S0_S0_S0_S0_S0_PdS1_)
        /*0098*/ 	.word	0x00000018


	//----- nvinfo : EIATTR_FRAME_SIZE
	.align		4
.L_74:
        /*009c*/ 	.byte	0x04, 0x11
        /*009e*/ 	.short	(.L_76 - .L_75)
	.align		4
.L_75:
        /*00a0*/ 	.word	index@(_Z9SubFluxx3ddPKdS0_S0_S0_S0_S0_S0_S0_PdS1_)
        /*00a4*/ 	.word	0x00000000


	//----- nvinfo : EIATTR_REGCOUNT
	.align		4
.L_76:
        /*00a8*/ 	.byte	0x04, 0x2f
        /*00aa*/ 	.short	(.L_78 - .L_77)
	.align		4
.L_77:
        /*00ac*/ 	.word	index@(_Z9SubFluxx4ddPKdS0_S0_S0_S0_S0_S0_S0_Pd)
        /*00b0*/ 	.word	0x0000001a


	//----- nvinfo : EIATTR_FRAME_SIZE
	.align		4
.L_78:
        /*00b4*/ 	.byte	0x04, 0x11
        /*00b6*/ 	.short	(.L_80 - .L_79)
	.align		4
.L_79:
        /*00b8*/ 	.word	index@(_Z9SubFluxx4ddPKdS0_S0_S0_S0_S0_S0_S0_Pd)
        /*00bc*/ 	.word	0x00000000


	//----- nvinfo : EIATTR_REGCOUNT
	.align		4
.L_80:
        /*00c0*/ 	.byte	0x04, 0x2f
        /*00c2*/ 	.short	(.L_82 - .L_81)
	.align		4
.L_81:
        /*00c4*/ 	.word	index@(_Z9SubFluxx5dPKdS0_S0_S0_S0_S0_PdS1_S1_S1_S1_)
        /*00c8*/ 	.word	0x0000001e


	//----- nvinfo : EIATTR_FRAME_SIZE
	.align		4
.L_82:
        /*00cc*/ 	.byte	0x04, 0x11
        /*00ce*/ 	.short	(.L_84 - .L_83)
	.align		4
.L_83:
        /*00d0*/ 	.word	index@(_Z9SubFluxx5dPKdS0_S0_S0_S0_S0_PdS1_S1_S1_S1_)
        /*00d4*/ 	.word	0x00000000


	//----- nvinfo : EIATTR_REGCOUNT
	.align		4
.L_84:
        /*00d8*/ 	.byte	0x04, 0x2f
        /*00da*/ 	.short	(.L_86 - .L_85)
	.align		4
.L_85:
        /*00dc*/ 	.word	index@(_Z9SubFluxx6dPKdS0_S0_S0_S0_S0_Pd)
        /*00e0*/ 	.word	0x00000014


	//----- nvinfo : EIATTR_FRAME_SIZE
	.align		4
.L_86:
        /*00e4*/ 	.byte	0x04, 0x11
        /*00e6*/ 	.short	(.L_88 - .L_87)
	.align		4
.L_87:
        /*00e8*/ 	.word	index@(_Z9SubFluxx6dPKdS0_S0_S0_S0_S0_Pd)
        /*00ec*/ 	.word	0x00000000


	//----- nvinfo : EIATTR_REGCOUNT
	.align		4
.L_88:
        /*00f0*/ 	.byte	0x04, 0x2f
        /*00f2*/ 	.short	(.L_90 - .L_89)
	.align		4
.L_89:
        /*00f4*/ 	.word	index@(_Z5AdamsPKdPdS1_)
        /*00f8*/ 	.word	0x0000000e


	//----- nvinfo : EIATTR_FRAME_SIZE
	.align		4
.L_90:
        /*00fc*/ 	.byte	0x04, 0x11
        /*00fe*/ 	.short	(.L_92 - .L_91)
	.align		4
.L_91:
        /*0100*/ 	.word	index@(_Z5AdamsPKdPdS1_)
        /*0104*/ 	.word	0x00000000


	//----- nvinfo : EIATTR_REGCOUNT
	.align		4
.L_92:
        /*0108*/ 	.byte	0x04, 0x2f
        /*010a*/ 	.short	(.L_94 - .L_93)
	.align		4
.L_93:
        /*010c*/ 	.word	index@(_Z5EtattPKdS0_S0_S0_PdS1_S1_S1_)
        /*0110*/ 	.word	0x00000016


	//----- nvinfo : EIATTR_FRAME_SIZE
	.align		4
.L_94:
        /*0114*/ 	.byte	0x04, 0x11
        /*0116*/ 	.short	(.L_96 - .L_95)
	.align		4
.L_95:
        /*0118*/ 	.word	index@($__internal_0_$__cuda_sm20_dblrcp_rn_slowpath_v3)
        /*011c*/ 	.word	0x00000000


	//----- nvinfo : EIATTR_FRAME_SIZE
	.align		4
.L_96:
        /*0120*/ 	.byte	0x04, 0x11
        /*0122*/ 	.short	(.L_98 - .L_97)
	.align		4
.L_97:
        /*0124*/ 	.word	index@(_Z5EtattPKdS0_S0_S0_PdS1_S1_S1_)
        /*0128*/ 	.word	0x00000000


	//----- nvinfo : EIATTR_REGCOUNT
	.align		4
.L_98:
        /*012c*/ 	.byte	0x04, 0x2f
        /*012e*/ 	.short	(.L_100 - .L_99)
	.align		4
.L_99:
        /*0130*/ 	.word	index@(_ZN3cub18CUB_300001_SM_10006detail11EmptyKernelIvEEvv)
        /*0134*/ 	.word	0x00000004


	//----- nvinfo : EIATTR_FRAME_SIZE
	.align		4
.L_100:
        /*0138*/ 	.byte	0x04, 0x11
        /*013a*/ 	.short	(.L_102 - .L_101)
	.align		4
.L_101:
        /*013c*/ 	.word	index@(_ZN3cub18CUB_300001_SM_10006detail11EmptyKernelIvEEvv)
        /*0140*/ 	.word	0x00000000


	//----- nvinfo : EIATTR_REGCOUNT
	.align		4
.L_102:
        /*0144*/ 	.byte	0x04, 0x2f
        /*0146*/ 	.short	(.L_104 - .L_103)
	.align		4
.L_103:
        /*0148*/ 	.word	index@(_ZN3cub18CUB_300001_SM_10006detail6reduce28DeviceReduceSingleTileKernelINS2_10policy_hubIdjN4cuda3std3__44plusIdEEE10Policy1000EN6thrust24THRUST_300001_SM_1000_NS6detail15normal_iteratorINSD_10device_ptrIdEEEEPdjS9_ddNS7_10__identityEEEvT0_T1_T2_T3_T4_T6_)
        /*014c*/ 	.word	0x0000002d


	//----- nvinfo : EIATTR_FRAME_SIZE
	.align		4
.L_104:
        /*0150*/ 	.byte	0x04, 0x11
        /*0152*/ 	.short	(.L_106 - .L_105)
	.align		4
.L_105:
        /*0154*/ 	.word	index@(_ZN3cub18CUB_300001_SM_10006detail6reduce28DeviceReduceSingleTileKernelINS2_10policy_hubIdjN4cuda3std3__44plusIdEEE10Policy1000EN6thrust24THRUST_300001_SM_1000_NS6detail15normal_iteratorINSD_10device_ptrIdEEEEPdjS9_ddNS7_10__identityEEEvT0_T1_T2_T3_T4_T6_)
        /*0158*/ 	.word	0x00000000


	//----- nvinfo : EIATTR_REGCOUNT
	.align		4
.L_106:
        /*015c*/ 	.byte	0x04, 0x2f
        /*015e*/ 	.short	(.L_108 - .L_107)
	.align		4
.L_107:
        /*0160*/ 	.word	index@(_ZN3cub18CUB_300001_SM_10006detail6reduce18DeviceReduceKernelINS2_10policy_hubIdjN4cuda3std3__44plusIdEEE10Policy1000EN6thrust24THRUST_300001_SM_1000_NS6detail15normal_iteratorINSD_10device_ptrIdEEEEjS9_dNS7_10__identityEEEvT0_PT3_T1_NS0_13GridEvenShareISN_EET2_T4_)
        /*0164*/ 	.word	0x00000020


	//----- nvinfo : EIATTR_FRAME_SIZE
	.align		4
.L_108:
        /*0168*/ 	.byte	0x04, 0x11
        /*016a*/ 	.short	(.L_110 - .L_109)
	.align		4
.L_109:
        /*016c*/ 	.word	index@(_ZN3cub18CUB_300001_SM_10006detail6reduce18DeviceReduceKernelINS2_10policy_hubIdjN4cuda3std3__44plusIdEEE10Policy1000EN6thrust24THRUST_300001_SM_1000_NS6detail15normal_iteratorINSD_10device_ptrIdEEEEjS9_dNS7_10__identityEEEvT0_PT3_T1_NS0_13GridEvenShareISN_EET2_T4_)
        /*0170*/ 	.word	0x00000000


	//----- nvinfo : EIATTR_REGCOUNT
	.align		4
.L_110:
        /*0174*/ 	.byte	0x04, 0x2f
        /*0176*/ 	.short	(.L_112 - .L_111)
	.align		4
.L_111:
        /*0178*/ 	.word	index@(_ZN3cub18CUB_300001_SM_10006detail6reduce28DeviceReduceSingleTileKernelINS2_10policy_hubIdjN4cuda3std3__44plusIdEEE10Policy1000EPdSC_iS9_ddNS7_10__identityEEEvT0_T1_T2_T3_T4_T6_)
        /*017c*/ 	.word	0x00000030


	//----- nvinfo : EIATTR_FRAME_SIZE
	.align		4
.L_112:
        /*0180*/ 	.byte	0x04, 0x11
        /*0182*/ 	.short	(.L_114 - .L_113)
	.align		4
.L_113:
        /*0184*/ 	.word	index@(_ZN3cub18CUB_300001_SM_10006detail6reduce28DeviceReduceSingleTileKernelINS2_10policy_hubIdjN4cuda3std3__44plusIdEEE10Policy1000EPdSC_iS9_ddNS7_10__identityEEEvT0_T1_T2_T3_T4_T6_)
        /*0188*/ 	.word	0x00000000


	//----- nvinfo : EIATTR_REGCOUNT
	.align		4
.L_114:
        /*018c*/ 	.byte	0x04, 0x2f
        /*018e*/ 	.short	(.L_116 - .L_115)
	.align		4
.L_115:
        /*0190*/ 	.word	index@(_ZN3cub18CUB_300001_SM_10006detail6reduce28DeviceReduceSingleTileKernelINS2_10policy_hubIdyN4cuda3std3__44plusIdEEE10Policy1000EN6thrust24THRUST_300001_SM_1000_NS6detail15normal_iteratorINSD_10device_ptrIdEEEEPdyS9_ddNS7_10__identityEEEvT0_T1_T2_T3_T4_T6_)
        /*0194*/ 	.word	0x0000002e


	//----- nvinfo : EIATTR_FRAME_SIZE
	.align		4
.L_116:
        /*0198*/ 	.byte	0x04, 0x11
        /*019a*/ 	.short	(.L_118 - .L_117)
	.align		4
.L_117:
        /*019c*/ 	.word	index@(_ZN3cub18CUB_300001_SM_10006detail6reduce28DeviceReduceSingleTileKernelINS2_10policy_hubIdyN4cuda3std3__44plusIdEEE10Policy1000EN6thrust24THRUST_300001_SM_1000_NS6detail15normal_iteratorINSD_10device_ptrIdEEEEPdyS9_ddNS7_10__identityEEEvT0_T1_T2_T3_T4_T6_)
        /*01a0*/ 	.word	0x00000000


	//----- nvinfo : EIATTR_REGCOUNT
	.align		4
.L_118:
        /*01a4*/ 	.byte	0x04, 0x2f
        /*01a6*/ 	.short	(.L_120 - .L_119)
	.align		4
.L_119:
        /*01a8*/ 	.word	index@(_ZN3cub18CUB_300001_SM_10006detail6reduce18DeviceReduceKernelINS2_10policy_hubIdyN4cuda3std3__44plusIdEEE10Policy1000EN6thrust24THRUST_300001_SM_1000_NS6detail15normal_iteratorINSD_10device_ptrIdEEEEyS9_dNS7_10__identityEEEvT0_PT3_T1_NS0_13GridEvenShareISN_EET2_T4_)
        /*01ac*/ 	.word	0x0000001d


	//----- nvinfo : EIATTR_FRAME_SIZE
	.align		4
.L_120:
        /*01b0*/ 	.byte	0x04, 0x11
        /*01b2*/ 	.short	(.L_122 - .L_121)
	.align		4
.L_121:
        /*01b4*/ 	.word	index@(_ZN3cub18CUB_300001_SM_10006detail6reduce18DeviceReduceKernelINS2_10policy_hubIdyN4cuda3std3__44plusIdEEE10Policy1000EN6thrust24THRUST_300001_SM_1000_NS6detail15normal_iteratorINSD_10device_ptrIdEEEEyS9_dNS7_10__identityEEEvT0_PT3_T1_NS0_13GridEvenShareISN_EET2_T4_)
        /*01b8*/ 	.word	0x00000000


	//----- nvinfo : EIATTR_REGCOUNT
	.align		4
.L_122:
        /*01bc*/ 	.byte	0x04, 0x2f
        /*01be*/ 	.short	(.L_124 - .L_123)
	.align		4
.L_123:
        /*01c0*/ 	.word	index@(_ZN3cub18CUB_300001_SM_10006detail6reduce28DeviceReduceSingleTileKernelINS2_10policy_hubIdyN4cuda3std3__44plusIdEEE10Policy1000EPdSC_iS9_ddNS7_10__identityEEEvT0_T1_T2_T3_T4_T6_)
        /*01c4*/ 	.word	0x00000030


	//----- nvinfo : EIATTR_FRAME_SIZE
	.align		4
.L_124:
        /*01c8*/ 	.byte	0x04, 0x11
        /*01ca*/ 	.short	(.L_126 - .L_125)
	.align		4
.L_125:
        /*01cc*/ 	.word	index@(_ZN3cub18CUB_300001_SM_10006detail6reduce28DeviceReduceSingleTileKernelINS2_10policy_hubIdyN4cuda3std3__44plusIdEEE10Policy1000EPdSC_iS9_ddNS7_10__identityEEEvT0_T1_T2_T3_T4_T6_)
        /*01d0*/ 	.word	0x00000000


	//----- nvinfo : EIATTR_MIN_STACK_SIZE
	.align		4
.L_126:
        /*01d4*/ 	.byte	0x04, 0x12
        /*01d6*/ 	.short	(.L_128 - .L_127)
	.align		4
.L_127:
        /*01d8*/ 	.word	index@(_ZN3cub18CUB_300001_SM_10006detail6reduce28DeviceReduceSingleTileKernelINS2_10policy_hubIdyN4cuda3std3__44plusIdEEE10Policy1000EPdSC_iS9_ddNS7_10__identityEEEvT0_T1_T2_T3_T4_T6_)
        /*01dc*/ 	.word	0x00000000


	//----- nvinfo : EIATTR_MIN_STACK_SIZE
	.align		4
.L_128:
        /*01e0*/ 	.byte	0x04, 0x12
        /*01e2*/ 	.short	(.L_130 - .L_129)
	.align		4
.L_129:
        /*01e4*/ 	.word	index@(_ZN3cub18CUB_300001_SM_10006detail6reduce18DeviceReduceKernelINS2_10policy_hubIdyN4cuda3std3__44plusIdEEE10Policy1000EN6thrust24THRUST_300001_SM_1000_NS6detail15normal_iteratorINSD_10device_ptrIdEEEEyS9_dNS7_10__identityEEEvT0_PT3_T1_NS0_13GridEvenShareISN_EET2_T4_)
        /*01e8*/ 	.word	0x00000000


	//----- nvinfo : EIATTR_MIN_STACK_SIZE
	.align		4
.L_130:
        /*01ec*/ 	.byte	0x04, 0x12
        /*01ee*/ 	.short	(.L_132 - .L_131)
	.align		4
.L_131:
        /*01f0*/ 	.word	index@(_ZN3cub18CUB_300001_SM_10006detail6reduce28DeviceReduceSingleTileKernelINS2_10policy_hubIdyN4cuda3std3__44plusIdEEE10Policy1000EN6thrust24THRUST_300001_SM_1000_NS6detail15normal_iteratorINSD_10device_ptrIdEEEEPdyS9_ddNS7_10__identityEEEvT0_T1_T2_T3_T4_T6_)
        /*01f4*/ 	.word	0x00000000


	//----- nvinfo : EIATTR_MIN_STACK_SIZE
	.align		4
.L_132:
        /*01f8*/ 	.byte	0x04, 0x12
        /*01fa*/ 	.short	(.L_134 - .L_133)
	.align		4
.L_133:
        /*01fc*/ 	.word	index@(_ZN3cub18CUB_300001_SM_10006detail6reduce28DeviceReduceSingleTileKernelINS2_10policy_hubIdjN4cuda3std3__44plusIdEEE10Policy1000EPdSC_iS9_ddNS7_10__identityEEEvT0_T1_T2_T3_T4_T6_)
        /*0200*/ 	.word	0x00000000


	//----- nvinfo : EIATTR_MIN_STACK_SIZE
	.align		4
.L_134:
        /*0204*/ 	.byte	0x04, 0x12
        /*0206*/ 	.short	(.L_136 - .L_135)
	.align		4
.L_135:
        /*0208*/ 	.word	index@(_ZN3cub18CUB_300001_SM_10006detail6reduce18DeviceReduceKernelINS2_10policy_hubIdjN4cuda3std3__44plusIdEEE10Policy1000EN6thrust24THRUST_300001_SM_1000_NS6detail15normal_iteratorINSD_10device_ptrIdEEEEjS9_dNS7_10__identityEEEvT0_PT3_T1_NS0_13GridEvenShareISN_EET2_T4_)
        /*020c*/ 	.word	0x00000000


	//----- nvinfo : EIATTR_MIN_STACK_SIZE
	.align		4
.L_136:
        /*0210*/ 	.byte	0x04, 0x12
        /*0212*/ 	.short	(.L_138 - .L_137)
	.align		4
.L_137:
        /*0214*/ 	.word	index@(_ZN3cub18CUB_300001_SM_10006detail6reduce28DeviceReduceSingleTileKernelINS2_10policy_hubIdjN4cuda3std3__44plusIdEEE10Policy1000EN6thrust24THRUST_300001_SM_1000_NS6detail15normal_iteratorINSD_10device_ptrIdEEEEPdjS9_ddNS7_10__identityEEEvT0_T1_T2_T3_T4_T6_)
        /*0218*/ 	.word	0x00000000


	//----- nvinfo : EIATTR_MIN_STACK_SIZE
	.align		4
.L_138:
        /*021c*/ 	.byte	0x04, 0x12
        /*021e*/ 	.short	(.L_140 - .L_139)
	.align		4
.L_139:
        /*0220*/ 	.word	index@(_ZN3cub18CUB_300001_SM_10006detail11EmptyKernelIvEEvv)
        /*0224*/ 	.word	0x00000000


	//----- nvinfo : EIATTR_MIN_STACK_SIZE
	.align		4
.L_140:
        /*0228*/ 	.byte	0x04, 0x12
        /*022a*/ 	.short	(.L_142 - .L_141)
	.align		4
.L_141:
        /*022c*/ 	.word	index@(_Z5EtattPKdS0_S0_S0_PdS1_S1_S1_)
        /*0230*/ 	.word	0x00000000


	//----- nvinfo : EIATTR_MIN_STACK_SIZE
	.align		4
.L_142:
        /*0234*/ 	.byte	0x04, 0x12
        /*0236*/ 	.short	(.L_144 - .L_143)
	.align		4
.L_143:
        /*0238*/ 	.word	index@(_Z5AdamsPKdPdS1_)
        /*023c*/ 	.word	0x00000000


	//----- nvinfo : EIATTR_MIN_STACK_SIZE
	.align		4
.L_144:
        /*0240*/ 	.byte	0x04, 0x12
        /*0242*/ 	.short	(.L_146 - .L_145)
	.align		4
.L_145:
        /*0244*/ 	.word	index@(_Z9SubFluxx6dPKdS0_S0_S0_S0_S0_Pd)
        /*0248*/ 	.word	0x00000000


	//----- nvinfo : EIATTR_MIN_STACK_SIZE
	.align		4
.L_146:
        /*024c*/ 	.byte	0x04, 0x12
        /*024e*/ 	.short	(.L_148 - .L_147)
	.align		4
.L_147:
        /*0250*/ 	.word	index@(_Z9SubFluxx5dPKdS0_S0_S0_S0_S0_PdS1_S1_S1_S1_)
        /*0254*/ 	.word	0x00000000


	//----- nvinfo : EIATTR_MIN_STACK_SIZE
	.align		4
.L_148:
        /*0258*/ 	.byte	0x04, 0x12
        /*025a*/ 	.short	(.L_150 - .L_149)
	.align		4
.L_149:
        /*025c*/ 	.word	index@(_Z9SubFluxx4ddPKdS0_S0_S0_S0_S0_S0_S0_Pd)
        /*0260*/ 	.word	0x00000000


	//----- nvinfo : EIATTR_MIN_STACK_SIZE
	.align		4
.L_150:
        /*0264*/ 	.byte	0x04, 0x12
        /*0266*/ 	.short	(.L_152 - .L_151)
	.align		4
.L_151:
        /*0268*/ 	.word	index@(_Z9SubFluxx3ddPKdS0_S0_S0_S0_S0_S0_S0_PdS1_)
        /*026c*/ 	.word	0x00000000


	//----- nvinfo : EIATTR_MIN_STACK_SIZE
	.align		4
.L_152:
        /*0270*/ 	.byte	0x04, 0x12
        /*0272*/ 	.short	(.L_154 - .L_153)
	.align		4
.L_153:
        /*0274*/ 	.word	index@(_Z9SubFluxx2ddPKdS0_S0_S0_S0_S0_S0_S0_S0_S0_S0_PdS1_S1_S1_)
        /*0278*/ 	.word	0x00000000


	//----- nvinfo : EIATTR_MIN_STACK_SIZE
	.align		4
.L_154:
        /*027c*/ 	.byte	0x04, 0x12
        /*027e*/ 	.short	(.L_156 - .L_155)
	.align		4
.L_155:
        /*0280*/ 	.word	index@(_Z9SubFluxx1PKdS0_S0_PdS1_S1_)
        /*0284*/ 	.word	0x00000000


	//----- nvinfo : EIATTR_MIN_STACK_SIZE
	.align		4
.L_156:
        /*0288*/ 	.byte	0x04, 0x12
        /*028a*/ 	.short	(.L_158 - .L_157)
	.align		4
.L_157:
        /*028c*/ 	.word	index@(_Z5DeriyILi2EEvPKdPd)
        /*0290*/ 	.word	0x00000000


	//----- nvinfo : EIATTR_MIN_STACK_SIZE
	.align		4
.L_158:
        /*0294*/ 	.byte	0x04, 0x12
        /*0296*/ 	.short	(.L_160 - .L_159)
	.align		4
.L_159:
        /*0298*/ 	.word	index@(_Z5DerixILi2EEvPKdPd)
        /*029c*/ 	.word	0x00000000


	//----- nvinfo : EIATTR_MIN_STACK_SIZE
	.align		4
.L_160:
        /*02a0*/ 	.byte	0x04, 0x12
        /*02a2*/ 	.short	(.L_162 - .L_161)
	.align		4
.L_161:
        /*02a4*/ 	.word	index@(_Z5DeriyILi1EEvPKdPd)
        /*02a8*/ 	.word	0x00000000


	//----- nvinfo : EIATTR_MIN_STACK_SIZE
	.align		4
.L_162:
        /*02ac*/ 	.byte	0x04, 0x12
        /*02ae*/ 	.short	(.L_164 - .L_163)
	.align		4
.L_163:
        /*02b0*/ 	.word	index@(_Z5DerixILi1EEvPKdPd)
        /*02b4*/ 	.word	0x00000000
.L_164:


//--------------------- .nv.compat                --------------------------
	.section	.nv.compat,"",@"SHT_CUDA_COMPAT_INFO"
	.align	4
        /*0000*/ 	.byte	0x02, 0x09, 0x00, 0x00, 0x02, 0x02, 0x01, 0x00, 0x02, 0x05, 0x05, 0x00, 0x03, 0x07, 0x01, 0x01
        /*0010*/ 	.byte	0x02, 0x03, 0x00, 0x00, 0x02, 0x06, 0x01, 0x00, 0x04, 0x0b, 0x08, 0x00, 0x01, 0x00, 0x00, 0x00
        /*0020*/ 	.byte	0x00, 0x00, 0x00, 0x00


//--------------------- .nv.info._ZN3cub18CUB_300001_SM_10006detail6reduce28DeviceReduceSingleTileKernelINS2_10policy_hubIdyN4cuda3std3__44plusIdEEE10Policy1000EPdSC_iS9_ddNS7_10__identityEEEvT0_T1_T2_T3_T4_T6_ --------------------------
	.section	.nv.info._ZN3cub18CUB_300001_SM_10006detail6reduce28DeviceReduceSingleTileKernelINS2_10policy_hubIdyN4cuda3std3__44plusIdEEE10Policy1000EPdSC_iS9_ddNS7_10__identityEEEvT0_T1_T2_T3_T4_T6_,"",@"SHT_CUDA_INFO"
	.sectionflags	@""
	.align	4


	//----- nvinfo : EIATTR_CUDA_API_VERSION
	.align		4
        /*0000*/ 	.byte	0x04, 0x37
        /*0002*/ 	.short	(.L_166 - .L_165)
.L_165:
        /*0004*/ 	.word	0x00000082


	//----- nvinfo : EIATTR_KPARAM_INFO
	.align		4
.L_166:
        /*0008*/ 	.byte	0x04, 0x17
        /*000a*/ 	.short	(.L_168 - .L_167)
.L_167:
        /*000c*/ 	.word	0x00000000
        /*0010*/ 	.short	0x0005
        /*0012*/ 	.short	0x0020
        /*0014*/ 	.byte	0x00, 0xf0, 0x05, 0x00


	//----- nvinfo : EIATTR_KPARAM_INFO
	.align		4
.L_168:
        /*0018*/ 	.byte	0x04, 0x17
        /*001a*/ 	.short	(.L_170 - .L_169)
.L_169:
        /*001c*/ 	.word	0x00000000
        /*0020*/ 	.short	0x0004
        /*0022*/ 	.short	0x0018
        /*0024*/ 	.byte	0x00, 0xf0, 0x21, 0x00


	//----- nvinfo : EIATTR_KPARAM_INFO
	.align		4
.L_170:
        /*0028*/ 	.byte	0x04, 0x17
        /*002a*/ 	.short	(.L_172 - .L_171)
.L_171:
        /*002c*/ 	.word	0x00000000
        /*0030*/ 	.short	0x0003
        /*0032*/ 	.short	0x0014
        /*0034*/ 	.byte	0x00, 0xf0, 0x05, 0x00


	//----- nvinfo : EIATTR_KPARAM_INFO
	.align		4
.L_172:
        /*0038*/ 	.byte	0x04, 0x17
        /*003a*/ 	.short	(.L_174 - .L_173)
.L_173:
        /*003c*/ 	.word	0x00000000
        /*0040*/ 	.short	0x0002
        /*0042*/ 	.short	0x0010
        /*0044*/ 	.byte	0x00, 0xf0, 0x11, 0x00


	//----- nvinfo : EIATTR_KPARAM_INFO
	.align		4
.L_174:
        /*0048*/ 	.byte	0x04, 0x17
        /*004a*/ 	.short	(.L_176 - .L_175)
.L_175:
        /*004c*/ 	.word	0x00000000
        /*0050*/ 	.short	0x0001
        /*0052*/ 	.short	0x0008
        /*0054*/ 	.byte	0x00, 0xf5, 0x21, 0x00


	//----- nvinfo : EIATTR_KPARAM_INFO
	.align		4
.L_176:
        /*0058*/ 	.byte	0x04, 0x17
        /*005a*/ 	.short	(.L_178 - .L_177)
.L_177:
        /*005c*/ 	.word	0x00000000
        /*0060*/ 	.short	0x0000
        /*0062*/ 	.short	0x0000
        /*0064*/ 	.byte	0x00, 0xf5, 0x21, 0x00


	//----- nvinfo : EIATTR_SPARSE_MMA_MASK
	.align		4
.L_178:
        /*0068*/ 	.byte	0x03, 0x50
        /*006a*/ 	.short	0x0000


	//----- nvinfo : EIATTR_MAXREG_COUNT
	.align		4
        /*006c*/ 	.byte	0x03, 0x1b
        /*006e*/ 	.short	0x0080


	//----- nvinfo : EIATTR_NUM_BARRIERS
	.align		4
        /*0070*/ 	.byte	0x02, 0x4c
        /*0072*/ 	.byte	0x01
	.zero		1


	//----- nvinfo : EIATTR_MERCURY_ISA_VERSION
	.align		4
        /*0074*/ 	.byte	0x03, 0x5f
        /*0076*/ 	.short	0x0101


	//----- nvinfo : EIATTR_COOP_GROUP_MASK_REGIDS
	.align		4
        /*0078*/ 	.byte	0x04, 0x29
        /*007a*/ 	.short	(.L_180 - .L_179)


	//   ....[0]....
.L_179:
        /*007c*/ 	.word	0xffffffff


	//   ....[1]....
        /*0080*/ 	.word	0xffffffff


	//   ....[2]....
        /*0084*/ 	.word	0xffffffff


	//   ....[3]....
        /*0088*/ 	.word	0xffffffff


	//   ....[4]....
        /*008c*/ 	.word	0xffffffff


	//   ....[5]....
        /*0090*/ 	.word	0xffffffff


	//   ....[6]....
        /*0094*/ 	.word	0xffffffff


	//   ....[7]....
        /*0098*/ 	.word	0xffffffff


	//   ....[8]....
        /*009c*/ 	.word	0xffffffff


	//   ....[9]....
        /*00a0*/ 	.word	0xffffffff


	//   ....[10]....
        /*00a4*/ 	.word	0xffffffff


	//   ....[11]....
        /*00a8*/ 	.word	0xffffffff


	//   ....[12]....
        /*00ac*/ 	.word	0xffffffff


	//   ....[13]....
        /*00b0*/ 	.word	0xffffffff


	//   ....[14]....
        /*00b4*/ 	.word	0xffffffff


	//   ....[15]....
        /*00b8*/ 	.word	0xffffffff


	//   ....[16]....
        /*00bc*/ 	.word	0xffffffff


	//   ....[17]....
        /*00c0*/ 	.word	0xffffffff


	//   ....[18]....
        /*00c4*/ 	.word	0xffffffff


	//   ....[19]....
        /*00c8*/ 	.word	0xffffffff


	//   ....[20]....
        /*00cc*/ 	.word	0xffffffff


	//   ....[21]....
        /*00d0*/ 	.word	0xffffffff


	//   ....[22]....
        /*00d4*/ 	.word	0xffffffff


	//   ....[23]....
        /*00d8*/ 	.word	0xffffffff


	//   ....[24]....
        /*00dc*/ 	.word	0xffffffff


	//   ....[25]....
        /*00e0*/ 	.word	0xffffffff


	//   ....[26]....
        /*00e4*/ 	.word	0xffffffff


	//   ....[27]....
        /*00e8*/ 	.word	0xffffffff


	//   ....[28]....
        /*00ec*/ 	.word	0xffffffff


	//   ....[29]....
        /*00f0*/ 	.word	0xffffffff


	//----- nvinfo : EIATTR_COOP_GROUP_INSTR_OFFSETS
	.align		4
.L_180:
        /*00f4*/ 	.byte	0x04, 0x28
        /*00f6*/ 	.short	(.L_182 - .L_181)


	//   ....[0]....
.L_181:
        /*00f8*/ 	.word	0x00000960


	//   ....[1]....
        /*00fc*/ 	.word	0x00000970


	//   ....[2]....
        /*0100*/ 	.word	0x000009e0


	//   ....[3]....
        /*0104*/ 	.word	0x00000a10


	//   ....[4]....
        /*0108*/ 	.word	0x00000a70


	//   ....[5]....
        /*010c*/ 	.word	0x00000a80


	//   ....[6]....
        /*0110*/ 	.word	0x00000ae0


	//   ....[7]....
        /*0114*/ 	.word	0x00000af0


	//   ....[8]....
        /*0118*/ 	.word	0x00000b40


	//   ....[9]....
        /*011c*/ 	.word	0x00000b60


	//   ....[10]....
        /*0120*/ 	.word	0x00000e10


	//   ....[11]....
        /*0124*/ 	.word	0x00000e20


	//   ....[12]....
        /*0128*/ 	.word	0x00000eb0


	//   ....[13]....
        /*012c*/ 	.word	0x00000ed0


	//   ....[14]....
        /*0130*/ 	.word	0x00000f20


	//   ....[15]....
        /*0134*/ 	.word	0x00000f40


	//   ....[16]....
        /*0138*/ 	.word	0x00000f90


	//   ....[17]....
        /*013c*/ 	.word	0x00000fb0


	//   ....[18]....
        /*0140*/ 	.word	0x00001000


	//   ....[19]....
        /*0144*/ 	.word	0x00001030


	//   ....[20]....
        /*0148*/ 	.word	0x000020b0


	//   ....[21]....
        /*014c*/ 	.word	0x000020c0


	//   ....[22]....
        /*0150*/ 	.word	0x00002130


	//   ....[23]....
        /*0154*/ 	.word	0x00002140


	//   ....[24]....
        /*0158*/ 	.word	0x000021a0


	//   ....[25]....
        /*015c*/ 	.word	0x000021b0


	//   ....[26]....
        /*0160*/ 	.word	0x00002200


	//   ....[27]....
        /*0164*/ 	.word	0x00002220


	//   ....[28]....
        /*0168*/ 	.word	0x00002280


	//   ....[29]....
        /*016c*/ 	.word	0x000022b0


	//----- nvinfo : EIATTR_VRC_CTA_INIT_COUNT
	.align		4
.L_182:
        /*0170*/ 	.byte	0x02, 0x4a
	.zero		1
	.zero		1


	//----- nvinfo : EIATTR_EXIT_INSTR_OFFSETS
	.align		4
        /*0174*/ 	.byte	0x04, 0x1c
        /*0176*/ 	.short	(.L_184 - .L_183)


	//   ....[0]....
.L_183:
        /*0178*/ 	.word	0x00000080


	//   ....[1]....
        /*017c*/ 	.word	0x000000c0


	//   ....[2]....
        /*0180*/ 	.word	0x00002510


	//   ....[3]....
        /*0184*/ 	.word	0x00002560


	//----- nvinfo : EIATTR_MAX_THREADS
	.align		4
.L_184:
        /*0188*/ 	.byte	0x04, 0x05
        /*018a*/ 	.short	(.L_186 - .L_185)
.L_185:
        /*018c*/ 	.word	0x00000200
        /*0190*/ 	.word	0x00000001
        /*0194*/ 	.word	0x00000001


	//----- nvinfo : EIATTR_CRS_STACK_SIZE
	.align		4
.L_186:
        /*0198*/ 	.byte	0x04, 0x1e
        /*019a*/ 	.short	(.L_188 - .L_187)
.L_187:
        /*019c*/ 	.word	0x00000000


	//----- nvinfo : EIATTR_CBANK_PARAM_SIZE
	.align		4
.L_188:
        /*01a0*/ 	.byte	0x03, 0x19
        /*01a2*/ 	.short	0x0021


	//----- nvinfo : EIATTR_PARAM_CBANK
	.align		4
        /*01a4*/ 	.byte	0x04, 0x0a
        /*01a6*/ 	.short	(.L_190 - .L_189)
	.align		4
.L_189:
        /*01a8*/ 	.word	index@(.nv.constant0._ZN3cub18CUB_300001_SM_10006detail6reduce28DeviceReduceSingleTileKernelINS2_10policy_hubIdyN4cuda3std3__44plusIdEEE10Policy1000EPdSC_iS9_ddNS7_10__identityEEEvT0_T1_T2_T3_T4_T6_)
        /*01ac*/ 	.short	0x0380
        /*01ae*/ 	.short	0x0021


	//----- nvinfo : EIATTR_SW_WAR
	.align		4
.L_190:
        /*01b0*/ 	.byte	0x04, 0x36
        /*01b2*/ 	.short	(.L_192 - .L_191)
.L_191:
        /*01b4*/ 	.word	0x00000008
.L_192:


//--------------------- .nv.info._ZN3cub18CUB_300001_SM_10006detail6reduce18DeviceReduceKernelINS2_10policy_hubIdyN4cuda3std3__44plusIdEEE10Policy1000EN6thrust24THRUST_300001_SM_1000_NS6detail15normal_iteratorINSD_10device_ptrIdEEEEyS9_dNS7_10__identityEEEvT0_PT3_T1_NS0_13GridEvenShareISN_EET2_T4_ --------------------------
	.section	.nv.info._ZN3cub18CUB_300001_SM_10006detail6reduce18DeviceReduceKernelINS2_10policy_hubIdyN4cuda3std3__44plusIdEEE10Policy1000EN6thrust24THRUST_300001_SM_1000_NS6detail15normal_iteratorINSD_10device_ptrIdEEEEyS9_dNS7_10__identityEEEvT0_PT3_T1_NS0_13GridEvenShareISN_EET2_T4_,"",@"SHT_CUDA_INFO"
	.sectionflags	@""
	.align	4


	//----- nvinfo : EIATTR_CUDA_API_VERSION
	.align		4
        /*0000*/ 	.byte	0x04, 0x37
        /*0002*/ 	.short	(.L_194 - .L_193)
.L_193:
        /*0004*/ 	.word	0x00000082


	//----- nvinfo : EIATTR_KPARAM_INFO
	.align		4
.L_194:
        /*0008*/ 	.byte	0x04, 0x17
        /*000a*/ 	.short	(.L_196 - .L_195)
.L_195:
        /*000c*/ 	.word	0x00000000
        /*0010*/ 	.short	0x0005
        /*0012*/ 	.short	0x0061
        /*0014*/ 	.byte	0x00, 0xf0, 0x05, 0x00


	//----- nvinfo : EIATTR_KPARAM_INFO
	.align		4
.L_196:
        /*0018*/ 	.byte	0x04, 0x17
        /*001a*/ 	.short	(.L_198 - .L_197)
.L_197:
        /*001c*/ 	.word	0x00000000
        /*0020*/ 	.short	0x0004
        /*0022*/ 	.short	0x0060
        /*0024*/ 	.byte	0x00, 0xf0, 0x05, 0x00


	//----- nvinfo : EIATTR_KPARAM_INFO
	.align		4
.L_198:
        /*0028*/ 	.byte	0x04, 0x17
        /*002a*/ 	.short	(.L_200 - .L_199)
.L_199:
        /*002c*/ 	.word	0x00000000
        /*0030*/ 	.short	0x0003
        /*0032*/ 	.short	0x0018
        /*0034*/ 	.byte	0x00, 0xf0, 0x21, 0x01


	//----- nvinfo : EIATTR_KPARAM_INFO
	.align		4
.L_200:
        /*0038*/ 	.byte	0x04, 0x17
        /*003a*/ 	.short	(.L_202 - .L_201)
.L_201:
        /*003c*/ 	.word	0x00000000
        /*0040*/ 	.short	0x0002
        /*0042*/ 	.short	0x0010
        /*0044*/ 	.byte	0x00, 0xf0, 0x21, 0x00


	//----- nvinfo : EIATTR_KPARAM_INFO
	.align		4
.L_202:
        /*0048*/ 	.byte	0x04, 0x17
        /*004a*/ 	.short	(.L_204 - .L_203)
.L_203:
        /*004c*/ 	.word	0x00000000
        /*0050*/ 	.short	0x0001
        /*0052*/ 	.short	0x0008
        /*0054*/ 	.byte	0x00, 0xf5, 0x21, 0x00


	//----- nvinfo : EIATTR_KPARAM_INFO
	.align		4
.L_204:
        /*0058*/ 	.byte	0x04, 0x17
        /*005a*/ 	.short	(.L_206 - .L_205)
.L_205:
        /*005c*/ 	.word	0x00000000
        /*0060*/ 	.short	0x0000
        /*0062*/ 	.short	0x0000
        /*0064*/ 	.byte	0x00, 0xf0, 0x21, 0x00


	//----- nvinfo : EIATTR_SPARSE_MMA_MASK
	.align		4
.L_206:
        /*0068*/ 	.byte	0x03, 0x50
        /*006a*/ 	.short	0x0000


	//----- nvinfo : EIATTR_MAXREG_COUNT
	.align		4
        /*006c*/ 	.byte	0x03, 0x1b
        /*006e*/ 	.short	0x0080


	//----- nvinfo : EIATTR_NUM_BARRIERS
	.align		4
        /*0070*/ 	.byte	0x02, 0x4c
        /*0072*/ 	.byte	0x01
	.zero		1


	//----- nvinfo : EIATTR_MERCURY_ISA_VERSION
	.align		4
        /*0074*/ 	.byte	0x03, 0x5f
        /*0076*/ 	.short	0x0101


	//----- nvinfo : EIATTR_COOP_GROUP_MASK_REGIDS
	.align		4
        /*0078*/ 	.byte	0x04, 0x29
        /*007a*/ 	.short	(.L_208 - .L_207)


	//   ....[0]....
.L_207:
        /*007c*/ 	.word	0xffffffff


	//   ....[1]....
        /*0080*/ 	.word	0xffffffff


	//   ....[2]....
        /*0084*/ 	.word	0xffffffff


	//   ....[3]....
        /*0088*/ 	.word	0xffffffff


	//   ....[4]....
        /*008c*/ 	.word	0xffffffff


	//   ....[5]....
        /*0090*/ 	.word	0xffffffff


	//   ....[6]....
        /*0094*/ 	.word	0xffffffff


	//   ....[7]....
        /*0098*/ 	.word	0xffffffff


	//   ....[8]....
        /*009c*/ 	.word	0xffffffff


	//   ....[9]....
        /*00a0*/ 	.word	0xffffffff


	//   ....[10]....
        /*00a4*/ 	.word	0xffffffff


	//   ....[11]....
        /*00a8*/ 	.word	0xffffffff


	//   ....[12]....
        /*00ac*/ 	.word	0xffffffff


	//   ....[13]....
        /*00b0*/ 	.word	0xffffffff


	//   ....[14]....
        /*00b4*/ 	.word	0xffffffff


	//   ....[15]....
        /*00b8*/ 	.word	0xffffffff


	//   ....[16]....
        /*00bc*/ 	.word	0xffffffff


	//   ....[17]....
        /*00c0*/ 	.word	0xffffffff


	//   ....[18]....
        /*00c4*/ 	.word	0xffffffff


	//   ....[19]....
        /*00c8*/ 	.word	0xffffffff


	//   ....[20]....
        /*00cc*/ 	.word	0xffffffff


	//   ....[21]....
        /*00d0*/ 	.word	0xffffffff


	//   ....[22]....
        /*00d4*/ 	.word	0xffffffff


	//   ....[23]....
        /*00d8*/ 	.word	0xffffffff


	//   ....[24]....
        /*00dc*/ 	.word	0xffffffff


	//   ....[25]....
        /*00e0*/ 	.word	0xffffffff


	//   ....[26]....
        /*00e4*/ 	.word	0xffffffff


	//   ....[27]....
        /*00e8*/ 	.word	0xffffffff


	//   ....[28]....
        /*00ec*/ 	.word	0xffffffff


	//   ....[29]....
        /*00f0*/ 	.word	0xffffffff


	//----- nvinfo : EIATTR_COOP_GROUP_INSTR_OFFSETS
	.align		4
.L_208:
        /*00f4*/ 	.byte	0x04, 0x28
        /*00f6*/ 	.short	(.L_210 - .L_209)


	//   ....[0]....
.L_209:
        /*00f8*/ 	.word	0x000009a0


	//   ....[1]....
        /*00fc*/ 	.word	0x000009b0


	//   ....[2]....
        /*0100*/ 	.word	0x00000a20


	//   ....[3]....
        /*0104*/ 	.word	0x00000a40


	//   ....[4]....
        /*0108*/ 	.word	0x00000ab0


	//   ....[5]....
        /*010c*/ 	.word	0x00000ac0


	//   ....[6]....
        /*0110*/ 	.word	0x00000b10


	//   ....[7]....
        /*0114*/ 	.word	0x00000b30


	//   ....[8]....
        /*0118*/ 	.word	0x00000ba0


	//   ....[9]....
        /*011c*/ 	.word	0x00000bb0


	//   ....[10]....
        /*0120*/ 	.word	0x00000e50


	//   ....[11]....
        /*0124*/ 	.word	0x00000e60


	//   ....[12]....
        /*0128*/ 	.word	0x00000ee0


	//   ....[13]....
        /*012c*/ 	.word	0x00000f00


	//   ....[14]....
        /*0130*/ 	.word	0x00000f50


	//   ....[15]....
        /*0134*/ 	.word	0x00000f80


	//   ....[16]....
        /*0138*/ 	.word	0x00000fd0


	//   ....[17]....
        /*013c*/ 	.word	0x00000ff0


	//   ....[18]....
        /*0140*/ 	.word	0x00001060


	//   ....[19]....
        /*0144*/ 	.word	0x00001090


	//   ....[20]....
        /*0148*/ 	.word	0x00002360


	//   ....[21]....
        /*014c*/ 	.word	0x00002370


	//   ....[22]....
        /*0150*/ 	.word	0x000023f0


	//   ....[23]....
        /*0154*/ 	.word	0x00002400


	//   ....[24]....
        /*0158*/ 	.word	0x00002460


	//   ....[25]....
        /*015c*/ 	.word	0x00002470


	//   ....[26]....
        /*0160*/ 	.word	0x000024c0


	//   ....[27]....
        /*0164*/ 	.word	0x000024f0


	//   ....[28]....
        /*0168*/ 	.word	0x00002570


	//   ....[29]....
        /*016c*/ 	.word	0x00002580


	//----- nvinfo : EIATTR_VRC_CTA_INIT_COUNT
	.align		4
.L_210:
        /*0170*/ 	.byte	0x02, 0x4a
	.zero		1
	.zero		1


	//----- nvinfo : EIATTR_EXIT_INSTR_OFFSETS
	.align		4
        /*0174*/ 	.byte	0x04, 0x1c
        /*0176*/ 	.short	(.L_212 - .L_211)


	//   ....[0]....
.L_211:
        /*0178*/ 	.word	0x000027b0


	//   ....[1]....
        /*017c*/ 	.word	0x00002810


	//----- nvinfo : EIATTR_MAX_THREADS
	.align		4
.L_212:
        /*0180*/ 	.byte	0x04, 0x05
        /*0182*/ 	.short	(.L_214 - .L_213)
.L_213:
        /*0184*/ 	.word	0x00000200
        /*0188*/ 	.word	0x00000001
        /*018c*/ 	.word	0x00000001


	//----- nvinfo : EIATTR_CRS_STACK_SIZE
	.align		4
.L_214:
        /*0190*/ 	.byte	0x04, 0x1e
        /*0192*/ 	.short	(.L_216 - .L_215)
.L_215:
        /*0194*/ 	.word	0x00000000


	//----- nvinfo : EIATTR_CBANK_PARAM_SIZE
	.align		4
.L_216:
        /*0198*/ 	.byte	0x03, 0x19
        /*019a*/ 	.short	0x0062


	//----- nvinfo : EIATTR_PARAM_CBANK
	.align		4
        /*019c*/ 	.byte	0x04, 0x0a
        /*019e*/ 	.short	(.L_218 - .L_217)
	.align		4
.L_217:
        /*01a0*/ 	.word	index@(.nv.constant0._ZN3cub18CUB_300001_SM_10006detail6reduce18DeviceReduceKernelINS2_10policy_hubIdyN4cuda3std3__44plusIdEEE10Policy1000EN6thrust24THRUST_300001_SM_1000_NS6detail15normal_iteratorINSD_10device_ptrIdEEEEyS9_dNS7_10__identityEEEvT0_PT3_T1_NS0_13GridEvenShareISN_EET2_T4_)
        /*01a4*/ 	.short	0x0380
        /*01a6*/ 	.short	0x0062


	//----- nvinfo : EIATTR_SW_WAR
	.align		4
.L_218:
        /*01a8*/ 	.byte	0x04, 0x36
        /*01aa*/ 	.short	(.L_220 - .L_219)
.L_219:
        /*01ac*/ 	.word	0x00000008
.L_220:


//--------------------- .nv.info._ZN3cub18CUB_300001_SM_10006detail6reduce28DeviceReduceSingleTileKernelINS2_10policy_hubIdyN4cuda3std3__44plusIdEEE10Policy1000EN6thrust24THRUST_300001_SM_1000_NS6detail15normal_iteratorINSD_10device_ptrIdEEEEPdyS9_ddNS7_10__identityEEEvT0_T1_T2_T3_T4_T6_ --------------------------
	.section	.nv.info._ZN3cub18CUB_300001_SM_10006detail6reduce28DeviceReduceSingleTileKernelINS2_10policy_hubIdyN4cuda3std3__44plusIdEEE10Policy1000EN6thrust24THRUST_300001_SM_1000_NS6detail15normal_iteratorINSD_10device_ptrIdEEEEPdyS9_ddNS7_10__identityEEEvT0_T1_T2_T3_T4_T6_,"",@"SHT_CUDA_INFO"
	.sectionflags	@""
	.align	4


	//----- nvinfo : EIATTR_CUDA_API_VERSION
	.align		4
        /*0000*/ 	.byte	0x04, 0x37
        /*0002*/ 	.short	(.L_222 - .L_221)
.L_221:
        /*0004*/ 	.word	0x00000082


	//----- nvinfo : EIATTR_KPARAM_INFO
	.align		4
.L_222:
        /*0008*/ 	.byte	0x04, 0x17
        /*000a*/ 	.short	(.L_224 - .L_223)
.L_223:
        /*000c*/ 	.word	0x00000000
        /*0010*/ 	.short	0x0005
        /*0012*/ 	.short	0x0028
        /*0014*/ 	.byte	0x00, 0xf0, 0x05, 0x00


	//----- nvinfo : EIATTR_KPARAM_INFO
	.align		4
.L_224:
        /*0018*/ 	.byte	0x04, 0x17
        /*001a*/ 	.short	(.L_226 - .L_225)
.L_225:
        /*001c*/ 	.word	0x00000000
        /*0020*/ 	.short	0x0004
        /*0022*/ 	.short	0x0020
        /*0024*/ 	.byte	0x00, 0xf0, 0x21, 0x00


	//----- nvinfo : EIATTR_KPARAM_INFO
	.align		4
.L_226:
        /*0028*/ 	.byte	0x04, 0x17
        /*002a*/ 	.short	(.L_228 - .L_227)
.L_227:
        /*002c*/ 	.word	0x00000000
        /*0030*/ 	.short	0x0003
        /*0032*/ 	.short	0x0018
        /*0034*/ 	.byte	0x00, 0xf0, 0x05, 0x00


	//----- nvinfo : EIATTR_KPARAM_INFO
	.align		4
.L_228:
        /*0038*/ 	.byte	0x04, 0x17
        /*003a*/ 	.short	(.L_230 - .L_229)
.L_229:
        /*003c*/ 	.word	0x00000000
        /*0040*/ 	.short	0x0002
        /*0042*/ 	.short	0x0010
        /*0044*/ 	.byte	0x00, 0xf0, 0x21, 0x00


	//----- nvinfo : EIATTR_KPARAM_INFO
	.align		4
.L_230:
        /*0048*/ 	.byte	0x04, 0x17
        /*004a*/ 	.short	(.L_232 - .L_231)
.L_231:
        /*004c*/ 	.word	0x00000000
        /*0050*/ 	.short	0x0001
        /*0052*/ 	.short	0x0008
        /*0054*/ 	.byte	0x00, 0xf5, 0x21, 0x00


	//----- nvinfo : EIATTR_KPARAM_INFO
	.align		4
.L_232:
        /*0058*/ 	.byte	0x04, 0x17
        /*005a*/ 	.short	(.L_234 - .L_233)
.L_233:
        /*005c*/ 	.word	0x00000000
        /*0060*/ 	.short	0x0000
        /*0062*/ 	.short	0x0000
        /*0064*/ 	.byte	0x00, 0xf0, 0x21, 0x00


	//----- nvinfo : EIATTR_SPARSE_MMA_MASK
	.align		4
.L_234:
        /*0068*/ 	.byte	0x03, 0x50
        /*006a*/ 	.short	0x0000


	//----- nvinfo : EIATTR_MAXREG_COUNT
	.align		4
        /*006c*/ 	.byte	0x03, 0x1b
        /*006e*/ 	.short	0x0080


	//----- nvinfo : EIATTR_NUM_BARRIERS
	.align		4
        /*0070*/ 	.byte	0x02, 0x4c
        /*0072*/ 	.byte	0x01
	.zero		1


	//----- nvinfo : EIATTR_MERCURY_ISA_VERSION
	.align		4
        /*0074*/ 	.byte	0x03, 0x5f
        /*0076*/ 	.short	0x0101


	//----- nvinfo : EIATTR_COOP_GROUP_MASK_REGIDS
	.align		4
        /*0078*/ 	.byte	0x04, 0x29
        /*007a*/ 	.short	(.L_236 - .L_235)


	//   ....[0]....
.L_235:
        /*007c*/ 	.word	0xffffffff


	//   ....[1]....
        /*0080*/ 	.word	0xffffffff


	//   ....[2]....
        /*0084*/ 	.word	0xffffffff


	//   ....[3]....
        /*0088*/ 	.word	0xffffffff


	//   ....[4]....
        /*008c*/ 	.word	0xffffffff


	//   ....[5]....
        /*0090*/ 	.word	0xffffffff


	//   ....[6]....
        /*0094*/ 	.word	0xffffffff


	//   ....[7]....
        /*0098*/ 	.word	0xffffffff


	//   ....[8]....
        /*009c*/ 	.word	0xffffffff


	//   ....[9]....
        /*00a0*/ 	.word	0xffffffff


	//   ....[10]....
        /*00a4*/ 	.word	0xffffffff


	//   ....[11]....
        /*00a8*/ 	.word	0xffffffff


	//   ....[12]....
        /*00ac*/ 	.word	0xffffffff


	//   ....[13]....
        /*00b0*/ 	.word	0xffffffff


	//   ....[14]....
        /*00b4*/ 	.word	0xffffffff


	//   ....[15]....
        /*00b8*/ 	.word	0xffffffff


	//   ....[16]....
        /*00bc*/ 	.word	0xffffffff


	//   ....[17]....
        /*00c0*/ 	.word	0xffffffff


	//   ....[18]....
        /*00c4*/ 	.word	0xffffffff


	//   ....[19]....
        /*00c8*/ 	.word	0xffffffff


	//   ....[20]....
        /*00cc*/ 	.word	0xffffffff


	//   ....[21]....
        /*00d0*/ 	.word	0xffffffff


	//   ....[22]....
        /*00d4*/ 	.word	0xffffffff


	//   ....[23]....
        /*00d8*/ 	.word	0xffffffff


	//   ....[24]....
        /*00dc*/ 	.word	0xffffffff


	//   ....[25]....
        /*00e0*/ 	.word	0xffffffff


	//   ....[26]....
        /*00e4*/ 	.word	0xffffffff


	//   ....[27]....
        /*00e8*/ 	.word	0xffffffff


	//   ....[28]....
        /*00ec*/ 	.word	0xffffffff


	//   ....[29]....
        /*00f0*/ 	.word	0xffffffff


	//----- nvinfo : EIATTR_COOP_GROUP_INSTR_OFFSETS
	.align		4
.L_236:
        /*00f4*/ 	.byte	0x04, 0x28
        /*00f6*/ 	.short	(.L_238 - .L_237)


	//   ....[0]....
.L_237:
        /*00f8*/ 	.word	0x00000910


	//   ....[1]....
        /*00fc*/ 	.word	0x00000920


	//   ....[2]....
        /*0100*/ 	.word	0x00000990


	//   ....[3]....
        /*0104*/ 	.word	0x000009a0


	//   ....[4]....
        /*0108*/ 	.word	0x00000a00


	//   ....[5]....
        /*010c*/ 	.word	0x00000a10


	//   ....[6]....
        /*0110*/ 	.word	0x00000a60


	//   ....[7]....
        /*0114*/ 	.word	0x00000a80


	//   ....[8]....
        /*0118*/ 	.word	0x00000ae0


	//   ....[9]....
        /*011c*/ 	.word	0x00000b10


	//   ....[10]....
        /*0120*/ 	.word	0x00000dc0


	//   ....[11]....
        /*0124*/ 	.word	0x00000dd0


	//   ....[12]....
        /*0128*/ 	.word	0x00000e60


	//   ....[13]....
        /*012c*/ 	.word	0x00000e70


	//   ....[14]....
        /*0130*/ 	.word	0x00000ed0


	//   ....[15]....
        /*0134*/ 	.word	0x00000ee0


	//   ....[16]....
        /*0138*/ 	.word	0x00000f30


	//   ....[17]....
        /*013c*/ 	.word	0x00000f50


	//   ....[18]....
        /*0140*/ 	.word	0x00000fc0


	//   ....[19]....
        /*0144*/ 	.word	0x00000ff0


	//   ....[20]....
        /*0148*/ 	.word	0x00002180


	//   ....[21]....
        /*014c*/ 	.word	0x00002190


	//   ....[22]....
        /*0150*/ 	.word	0x00002200


	//   ....[23]....
        /*0154*/ 	.word	0x00002210


	//   ....[24]....
        /*0158*/ 	.word	0x00002270


	//   ....[25]....
        /*015c*/ 	.word	0x00002280


	//   ....[26]....
        /*0160*/ 	.word	0x000022d0


	//   ....[27]....
        /*0164*/ 	.word	0x000022f0


	//   ....[28]....
        /*0168*/ 	.word	0x00002350


	//   ....[29]....
        /*016c*/ 	.word	0x00002380


	//----- nvinfo : EIATTR_VRC_CTA_INIT_COUNT
	.align		4
.L_238:
        /*0170*/ 	.byte	0x02, 0x4a
	.zero		1
	.zero		1


	//----- nvinfo : EIATTR_EXIT_INSTR_OFFSETS
	.align		4
        /*0174*/ 	.byte	0x04, 0x1c
        /*0176*/ 	.short	(.L_240 - .L_239)


	//   ....[0]....
.L_239:
        /*0178*/ 	.word	0x000000a0


	//   ....[1]....
        /*017c*/ 	.word	0x000000e0


	//   ....[2]....
        /*0180*/ 	.word	0x000025e0


	//   ....[3]....
        /*0184*/ 	.word	0x00002630


	//----- nvinfo : EIATTR_MAX_THREADS
	.align		4
.L_240:
        /*0188*/ 	.byte	0x04, 0x05
        /*018a*/ 	.short	(.L_242 - .L_241)
.L_241:
        /*018c*/ 	.word	0x00000200
        /*0190*/ 	.word	0x00000001
        /*0194*/ 	.word	0x00000001


	//----- nvinfo : EIATTR_CRS_STACK_SIZE
	.align		4
.L_242:
        /*0198*/ 	.byte	0x04, 0x1e
        /*019a*/ 	.short	(.L_244 - .L_243)
.L_243:
        /*019c*/ 	.word	0x00000000


	//----- nvinfo : EIATTR_CBANK_PARAM_SIZE
	.align		4
.L_244:
        /*01a0*/ 	.byte	0x03, 0x19
        /*01a2*/ 	.short	0x0029


	//----- nvinfo : EIATTR_PARAM_CBANK
	.align		4
        /*01a4*/ 	.byte	0x04, 0x0a
        /*01a6*/ 	.short	(.L_246 - .L_245)
	.align		4
.L_245:
        /*01a8*/ 	.word	index@(.nv.constant0._ZN3cub18CUB_300001_SM_10006detail6reduce28DeviceReduceSingleTileKernelINS2_10policy_hubIdyN4cuda3std3__44plusIdEEE10Policy1000EN6thrust24THRUST_300001_SM_1000_NS6detail15normal_iteratorINSD_10device_ptrIdEEEEPdyS9_ddNS7_10__identityEEEvT0_T1_T2_T3_T4_T6_)
        /*01ac*/ 	.short	0x0380
        /*01ae*/ 	.short	0x0029


	//----- nvinfo : EIATTR_SW_WAR
	.align		4
.L_246:
        /*01b0*/ 	.byte	0x04, 0x36
        /*01b2*/ 	.short	(.L_248 - .L_247)
.L_247:
        /*01b4*/ 	.word	0x00000008
.L_248:


//--------------------- .nv.info._ZN3cub18CUB_300001_SM_10006detail6reduce28DeviceReduceSingleTileKernelINS2_10policy_hubIdjN4cuda3std3__44plusIdEEE10Policy1000EPdSC_iS9_ddNS7_10__identityEEEvT0_T1_T2_T3_T4_T6_ --------------------------
	.section	.nv.info._ZN3cub18CUB_300001_SM_10006detail6reduce28DeviceReduceSingleTileKernelINS2_10policy_hubIdjN4cuda3std3__44plusIdEEE10Policy1000EPdSC_iS9_ddNS7_10__identityEEEvT0_T1_T2_T3_T4_T6_,"",@"SHT_CUDA_INFO"
	.sectionflags	@""
	.align	4


	//----- nvinfo : EIATTR_CUDA_API_VERSION
	.align		4
        /*0000*/ 	.byte	0x04, 0x37
        /*0002*/ 	.short	(.L_250 - .L_249)
.L_249:
        /*0004*/ 	.word	0x00000082


	//----- nvinfo : EIATTR_KPARAM_INFO
	.align		4
.L_250:
        /*0008*/ 	.byte	0x04, 0x17
        /*000a*/ 	.short	(.L_252 - .L_251)
.L_251:
        /*000c*/ 	.word	0x00000000
        /*0010*/ 	.short	0x0005
        /*0012*/ 	.short	0x0020
        /*0014*/ 	.byte	0x00, 0xf0, 0x05, 0x00


	//----- nvinfo : EIATTR_KPARAM_INFO
	.align		4
.L_252:
        /*0018*/ 	.byte	0x04, 0x17
        /*001a*/ 	.short	(.L_254 - .L_253)
.L_253:
        /*001c*/ 	.word	0x00000000
        /*0020*/ 	.short	0x0004
        /*0022*/ 	.short	0x0018
        /*0024*/ 	.byte	0x00, 0xf0, 0x21, 0x00


	//----- nvinfo : EIATTR_KPARAM_INFO
	.align		4
.L_254:
        /*0028*/ 	.byte	0x04, 0x17
        /*002a*/ 	.short	(.L_256 - .L_255)
.L_255:
        /*002c*/ 	.word	0x00000000
        /*0030*/ 	.short	0x0003
        /*0032*/ 	.short	0x0014
        /*0034*/ 	.byte	0x00, 0xf0, 0x05, 0x00


	//----- nvinfo : EIATTR_KPARAM_INFO
	.align		4
.L_256:
        /*0038*/ 	.byte	0x04, 0x17
        /*003a*/ 	.short	(.L_258 - .L_257)
.L_257:
        /*003c*/ 	.word	0x00000000
        /*0040*/ 	.short	0x0002
        /*0042*/ 	.short	0x0010
        /*0044*/ 	.byte	0x00, 0xf0, 0x11, 0x00


	//----- nvinfo : EIATTR_KPARAM_INFO
	.align		4
.L_258:
        /*0048*/ 	.byte	0x04, 0x17
        /*004a*/ 	.short	(.L_260 - .L_259)
.L_259:
        /*004c*/ 	.word	0x00000000
        /*0050*/ 	.short	0x0001
        /*0052*/ 	.short	0x0008
        /*0054*/ 	.byte	0x00, 0xf5, 0x21, 0x00


	//----- nvinfo : EIATTR_KPARAM_INFO
	.align		4
.L_260:
        /*0058*/ 	.byte	0x04, 0x17
        /*005a*/ 	.short	(.L_262 - .L_261)
.L_261:
        /*005c*/ 	.word	0x00000000
        /*0060*/ 	.short	0x0000
        /*0062*/ 	.short	0x0000
        /*0064*/ 	.byte	0x00, 0xf5, 0x21, 0x00


	//----- nvinfo : EIATTR_SPARSE_MMA_MASK
	.align		4
.L_262:
        /*0068*/ 	.byte	0x03, 0x50
        /*006a*/ 	.short	0x0000


	//----- nvinfo : EIATTR_MAXREG_COUNT
	.align		4
        /*006c*/ 	.byte	0x03, 0x1b
        /*006e*/ 	.short	0x0060


	//----- nvinfo : EIATTR_NUM_BARRIERS
	.align		4
        /*0070*/ 	.byte	0x02, 0x4c
        /*0072*/ 	.byte	0x01
	.zero		1


	//----- nvinfo : EIATTR_MERCURY_ISA_VERSION
	.align		4
        /*0074*/ 	.byte	0x03, 0x5f
        /*0076*/ 	.short	0x0101


	//----- nvinfo : EIATTR_COOP_GROUP_MASK_REGIDS
	.align		4
        /*0078*/ 	.byte	0x04, 0x29
        /*007a*/ 	.short	(.L_264 - .L_263)


	//   ....[0]....
.L_263:
        /*007c*/ 	.word	0xffffffff


	//   ....[1]....
        /*0080*/ 	.word	0xffffffff


	//   ....[2]....
        /*0084*/ 	.word	0xffffffff


	//   ....[3]....
        /*0088*/ 	.word	0xffffffff


	//   ....[4]....
        /*008c*/ 	.word	0xffffffff


	//   ....[5]....
        /*0090*/ 	.word	0xffffffff


	//   ....[6]....
        /*0094*/ 	.word	0xffffffff


	//   ....[7]....
        /*0098*/ 	.word	0xffffffff


	//   ....[8]....
        /*009c*/ 	.word	0xffffffff


	//   ....[9]....
        /*00a0*/ 	.word	0xffffffff


	//   ....[10]....
        /*00a4*/ 	.word	0xffffffff


	//   ....[11]....
        /*00a8*/ 	.word	0xffffffff


	//   ....[12]....
        /*00ac*/ 	.word	0xffffffff


	//   ....[13]....
        /*00b0*/ 	.word	0xffffffff


	//   ....[14]....
        /*00b4*/ 	.word	0xffffffff


	//   ....[15]....
        /*00b8*/ 	.word	0xffffffff


	//   ....[16]....
        /*00bc*/ 	.word	0xffffffff


	//   ....[17]....
        /*00c0*/ 	.word	0xffffffff


	//   ....[18]....
        /*00c4*/ 	.word	0xffffffff


	//   ....[19]....
        /*00c8*/ 	.word	0xffffffff


	//   ....[20]....
        /*00cc*/ 	.word	0xffffffff


	//   ....[21]....
        /*00d0*/ 	.word	0xffffffff


	//   ....[22]....
        /*00d4*/ 	.word	0xffffffff


	//   ....[23]....
        /*00d8*/ 	.word	0xffffffff


	//   ....[24]....
        /*00dc*/ 	.word	0xffffffff


	//   ....[25]....
        /*00e0*/ 	.word	0xffffffff


	//   ....[26]....
        /*00e4*/ 	.word	0xffffffff


	//   ....[27]....
        /*00e8*/ 	.word	0xffffffff


	//   ....[28]....
        /*00ec*/ 	.word	0xffffffff


	//   ....[29]....
        /*00f0*/ 	.word	0xffffffff


	//----- nvinfo : EIATTR_COOP_GROUP_INSTR_OFFSETS
	.align		4
.L_264:
        /*00f4*/ 	.byte	0x04, 0x28
        /*00f6*/ 	.short	(.L_266 - .L_265)


	//   ....[0]....
.L_265:
        /*00f8*/ 	.word	0x00000980


	//   ....[1]....
        /*00fc*/ 	.word	0x00000990


	//   ....[2]....
        /*0100*/ 	.word	0x00000a00


	//   ....[3]....
        /*0104*/ 	.word	0x00000a30


	//   ....[4]....
        /*0108*/ 	.word	0x00000aa0


	//   ....[5]....
        /*010c*/ 	.word	0x00000ab0


	//   ....[6]....
        /*0110*/ 	.word	0x00000b00


	//   ....[7]....
        /*0114*/ 	.word	0x00000b10


	//   ....[8]....
        /*0118*/ 	.word	0x00000b60


	//   ....[9]....
        /*011c*/ 	.word	0x00000b80


	//   ....[10]....
        /*0120*/ 	.word	0x00000e90


	//   ....[11]....
        /*0124*/ 	.word	0x00000ea0


	//   ....[12]....
        /*0128*/ 	.word	0x00000f30


	//   ....[13]....
        /*012c*/ 	.word	0x00000f50


	//   ....[14]....
        /*0130*/ 	.word	0x00000fa0


	//   ....[15]....
        /*0134*/ 	.word	0x00000fc0


	//   ....[16]....
        /*0138*/ 	.word	0x00001010


	//   ....[17]....
        /*013c*/ 	.word	0x00001040


	//   ....[18]....
        /*0140*/ 	.word	0x000010a0


	//   ....[19]....
        /*0144*/ 	.word	0x000010d0


	//   ....[20]....
        /*0148*/ 	.word	0x000022b0


	//   ....[21]....
        /*014c*/ 	.word	0x000022c0


	//   ....[22]....
        /*0150*/ 	.word	0x00002330


	//   ....[23]....
        /*0154*/ 	.word	0x00002340


	//   ....[24]....
        /*0158*/ 	.word	0x000023a0


	//   ....[25]....
        /*015c*/ 	.word	0x000023d0


	//   ....[26]....
        /*0160*/ 	.word	0x00002450


	//   ....[27]....
        /*0164*/ 	.word	0x00002460


	//   ....[28]....
        /*0168*/ 	.word	0x000024b0


	//   ....[29]....
        /*016c*/ 	.word	0x000024c0


	//----- nvinfo : EIATTR_VRC_CTA_INIT_COUNT
	.align		4
.L_266:
        /*0170*/ 	.byte	0x02, 0x4a
	.zero		1
	.zero		1


	//----- nvinfo : EIATTR_EXIT_INSTR_OFFSETS
	.align		4
        /*0174*/ 	.byte	0x04, 0x1c
        /*0176*/ 	.short	(.L_268 - .L_267)


	//   ....[0]....
.L_267:
        /*0178*/ 	.word	0x00000080


	//   ....[1]....
        /*017c*/ 	.word	0x000000c0


	//   ....[2]....
        /*0180*/ 	.word	0x00002750


	//   ....[3]....
        /*0184*/ 	.word	0x000027a0


	//----- nvinfo : EIATTR_MAX_THREADS
	.align		4
.L_268:
        /*0188*/ 	.byte	0x04, 0x05
        /*018a*/ 	.short	(.L_270 - .L_269)
.L_269:
        /*018c*/ 	.word	0x00000280
        /*0190*/ 	.word	0x00000001
        /*0194*/ 	.word	0x00000001


	//----- nvinfo : EIATTR_CRS_STACK_SIZE
	.align		4
.L_270:
        /*0198*/ 	.byte	0x04, 0x1e
        /*019a*/ 	.short	(.L_272 - .L_271)
.L_271:
        /*019c*/ 	.word	0x00000000


	//----- nvinfo : EIATTR_CBANK_PARAM_SIZE
	.align		4
.L_272:
        /*01a0*/ 	.byte	0x03, 0x19
        /*01a2*/ 	.short	0x0021


	//----- nvinfo : EIATTR_PARAM_CBANK
	.align		4
        /*01a4*/ 	.byte	0x04, 0x0a
        /*01a6*/ 	.short	(.L_274 - .L_273)
	.align		4
.L_273:
        /*01a8*/ 	.word	index@(.nv.constant0._ZN3cub18CUB_300001_SM_10006detail6reduce28DeviceReduceSingleTileKernelINS2_10policy_hubIdjN4cuda3std3__44plusIdEEE10Policy1000EPdSC_iS9_ddNS7_10__identityEEEvT0_T1_T2_T3_T4_T6_)
        /*01ac*/ 	.short	0x0380
        /*01ae*/ 	.short	0x0021


	//----- nvinfo : EIATTR_SW_WAR
	.align		4
.L_274:
        /*01b0*/ 	.byte	0x04, 0x36
        /*01b2*/ 	.short	(.L_276 - .L_275)
.L_275:
        /*01b4*/ 	.word	0x00000008
.L_276:


//--------------------- .nv.info._ZN3cub18CUB_300001_SM_10006detail6reduce18DeviceReduceKernelINS2_10policy_hubIdjN4cuda3std3__44plusIdEEE10Policy1000EN6thrust24THRUST_300001_SM_1000_NS6detail15normal_iteratorINSD_10device_ptrIdEEEEjS9_dNS7_10__identityEEEvT0_PT3_T1_NS0_13GridEvenShareISN_EET2_T4_ --------------------------
	.section	.nv.info._ZN3cub18CUB_300001_SM_10006detail6reduce18DeviceReduceKernelINS2_10policy_hubIdjN4cuda3std3__44plusIdEEE10Policy1000EN6thrust24THRUST_300001_SM_1000_NS6detail15normal_iteratorINSD_10device_ptrIdEEEEjS9_dNS7_10__identityEEEvT0_PT3_T1_NS0_13GridEvenShareISN_EET2_T4_,"",@"SHT_CUDA_INFO"
	.sectionflags	@""
	.align	4


	//----- nvinfo : EIATTR_CUDA_API_VERSION
	.align		4
        /*0000*/ 	.byte	0x04, 0x37
        /*0002*/ 	.short	(.L_278 - .L_277)
.L_277:
        /*0004*/ 	.word	0x00000082


	//----- nvinfo : EIATTR_KPARAM_INFO
	.align		4
.L_278:
        /*0008*/ 	.byte	0x04, 0x17
        /*000a*/ 	.short	(.L_280 - .L_279)
.L_279:
        /*000c*/ 	.word	0x00000000
        /*0010*/ 	.short	0x0005
        /*0012*/ 	.short	0x003d
        /*0014*/ 	.byte	0x00, 0xf0, 0x05, 0x00


	//----- nvinfo : EIATTR_KPARAM_INFO
	.align		4
.L_280:
        /*0018*/ 	.byte	0x04, 0x17
        /*001a*/ 	.short	(.L_282 - .L_281)
.L_281:
        /*001c*/ 	.word	0x00000000
        /*0020*/ 	.short	0x0004
        /*0022*/ 	.short	0x003c
        /*0024*/ 	.byte	0x00, 0xf0, 0x05, 0x00


	//----- nvinfo : EIATTR_KPARAM_INFO
	.align		4
.L_282:
        /*0028*/ 	.byte	0x04, 0x17
        /*002a*/ 	.short	(.L_284 - .L_283)
.L_283:
        /*002c*/ 	.word	0x00000000
        /*0030*/ 	.short	0x0003
        /*0032*/ 	.short	0x0014
        /*0034*/ 	.byte	0x00, 0xf0, 0xa1, 0x00


	//----- nvinfo : EIATTR_KPARAM_INFO
	.align		4
.L_284:
        /*0038*/ 	.byte	0x04, 0x17
        /*003a*/ 	.short	(.L_286 - .L_285)
.L_285:
        /*003c*/ 	.word	0x00000000
        /*0040*/ 	.short	0x0002
        /*0042*/ 	.short	0x0010
        /*0044*/ 	.byte	0x00, 0xf0, 0x11, 0x00


	//----- nvinfo : EIATTR_KPARAM_INFO
	.align		4
.L_286:
        /*0048*/ 	.byte	0x04, 0x17
        /*004a*/ 	.short	(.L_288 - .L_287)
.L_287:
        /*004c*/ 	.word	0x00000000
        /*0050*/ 	.short	0x0001
        /*0052*/ 	.short	0x0008
        /*0054*/ 	.byte	0x00, 0xf5, 0x21, 0x00


	//----- nvinfo : EIATTR_KPARAM_INFO
	.align		4
.L_288:
        /*0058*/ 	.byte	0x04, 0x17
        /*005a*/ 	.short	(.L_290 - .L_289)
.L_289:
        /*005c*/ 	.word	0x00000000
        /*0060*/ 	.short	0x0000
        /*0062*/ 	.short	0x0000
        /*0064*/ 	.byte	0x00, 0xf0, 0x21, 0x00


	//----- nvinfo : EIATTR_SPARSE_MMA_MASK
	.align		4
.L_290:
        /*0068*/ 	.byte	0x03, 0x50
        /*006a*/ 	.short	0x0000


	//----- nvinfo : EIATTR_MAXREG_COUNT
	.align		4
        /*006c*/ 	.byte	0x03, 0x1b
        /*006e*/ 	.short	0x0060


	//----- nvinfo : EIATTR_NUM_BARRIERS
	.align		4
        /*0070*/ 	.byte	0x02, 0x4c
        /*0072*/ 	.byte	0x01
	.zero		1


	//----- nvinfo : EIATTR_MERCURY_ISA_VERSION
	.align		4
        /*0074*/ 	.byte	0x03, 0x5f
        /*0076*/ 	.short	0x0101


	//----- nvinfo : EIATTR_COOP_GROUP_MASK_REGIDS
	.align		4
        /*0078*/ 	.byte	0x04, 0x29
        /*007a*/ 	.short	(.L_292 - .L_291)


	//   ....[0]....
.L_291:
        /*007c*/ 	.word	0xffffffff


	//   ....[1]....
        /*0080*/ 	.word	0xffffffff


	//   ....[2]....
        /*0084*/ 	.word	0xffffffff


	//   ....[3]....
        /*0088*/ 	.word	0xffffffff


	//   ....[4]....
        /*008c*/ 	.word	0xffffffff


	//   ....[5]....
        /*0090*/ 	.word	0xffffffff


	//   ....[6]....
        /*0094*/ 	.word	0xffffffff


	//   ....[7]....
        /*0098*/ 	.word	0xffffffff


	//   ....[8]....
        /*009c*/ 	.word	0xffffffff


	//   ....[9]....
        /*00a0*/ 	.word	0xffffffff


	//   ....[10]....
        /*00a4*/ 	.word	0xffffffff


	//   ....[11]....
        /*00a8*/ 	.word	0xffffffff


	//   ....[12]....
        /*00ac*/ 	.word	0xffffffff


	//   ....[13]....
        /*00b0*/ 	.word	0xffffffff


	//   ....[14]....
        /*00b4*/ 	.word	0xffffffff


	//   ....[15]....
        /*00b8*/ 	.word	0xffffffff


	//   ....[16]....
        /*00bc*/ 	.word	0xffffffff


	//   ....[17]....
        /*00c0*/ 	.word	0xffffffff


	//   ....[18]....
        /*00c4*/ 	.word	0xffffffff


	//   ....[19]....
        /*00c8*/ 	.word	0xffffffff


	//   ....[20]....
        /*00cc*/ 	.word	0xffffffff


	//   ....[21]....
        /*00d0*/ 	.word	0xffffffff


	//   ....[22]....
        /*00d4*/ 	.word	0xffffffff


	//   ....[23]....
        /*00d8*/ 	.word	0xffffffff


	//   ....[24]....
        /*00dc*/ 	.word	0xffffffff


	//   ....[25]....
        /*00e0*/ 	.word	0xffffffff


	//   ....[26]....
        /*00e4*/ 	.word	0xffffffff


	//   ....[27]....
        /*00e8*/ 	.word	0xffffffff


	//   ....[28]....
        /*00ec*/ 	.word	0xffffffff


	//   ....[29]....
        /*00f0*/ 	.word	0xffffffff


	//----- nvinfo : EIATTR_COOP_GROUP_INSTR_OFFSETS
	.align		4
.L_292:
        /*00f4*/ 	.byte	0x04, 0x28
        /*00f6*/ 	.short	(.L_294 - .L_293)


	//   ....[0]....
.L_293:
        /*00f8*/ 	.word	0x00000c10


	//   ....[1]....
        /*00fc*/ 	.word	0x00000c20


	//   ....[2]....
        /*0100*/ 	.word	0x00000c90


	//   ....[3]....
        /*0104*/ 	.word	0x00000cb0


	//   ....[4]....
        /*0108*/ 	.word	0x00000d20


	//   ....[5]....
        /*010c*/ 	.word	0x00000d30


	//   ....[6]....
        /*0110*/ 	.word	0x00000d80


	//   ....[7]....
        /*0114*/ 	.word	0x00000da0


	//   ....[8]....
        /*0118*/ 	.word	0x00000df0


	//   ....[9]....
        /*011c*/ 	.word	0x00000e10


	//   ....[10]....
        /*0120*/ 	.word	0x00001120


	//   ....[11]....
        /*0124*/ 	.word	0x00001130


	//   ....[12]....
        /*0128*/ 	.word	0x000011a0


	//   ....[13]....
        /*012c*/ 	.word	0x000011c0


	//   ....[14]....
        /*0130*/ 	.word	0x00001210


	//   ....[15]....
        /*0134*/ 	.word	0x00001230


	//   ....[16]....
        /*0138*/ 	.word	0x00001290


	//   ....[17]....
        /*013c*/ 	.word	0x000012b0


	//   ....[18]....
        /*0140*/ 	.word	0x00001330


	//   ....[19]....
        /*0144*/ 	.word	0x00001360


	//   ....[20]....
        /*0148*/ 	.word	0x000028d0


	//   ....[21]....
        /*014c*/ 	.word	0x000028e0


	//   ....[22]....
        /*0150*/ 	.word	0x00002960


	//   ....[23]....
        /*0154*/ 	.word	0x00002970


	//   ....[24]....
        /*0158*/ 	.word	0x000029d0


	//   ....[25]....
        /*015c*/ 	.word	0x000029e0


	//   ....[26]....
        /*0160*/ 	.word	0x00002a30


	//   ....[27]....
        /*0164*/ 	.word	0x00002a60


	//   ....[28]....
        /*0168*/ 	.word	0x00002ae0


	//   ....[29]....
        /*016c*/ 	.word	0x00002af0


	//----- nvinfo : EIATTR_VRC_CTA_INIT_COUNT
	.align		4
.L_294:
        /*0170*/ 	.byte	0x02, 0x4a
	.zero		1
	.zero		1


	//----- nvinfo : EIATTR_EXIT_INSTR_OFFSETS
	.align		4
        /*0174*/ 	.byte	0x04, 0x1c
        /*0176*/ 	.short	(.L_296 - .L_295)


	//   ....[0]....
.L_295:
        /*0178*/ 	.word	0x00002d80


	//   ....[1]....
        /*017c*/ 	.word	0x00002de0


	//----- nvinfo : EIATTR_MAX_THREADS
	.align		4
.L_296:
        /*0180*/ 	.byte	0x04, 0x05
        /*0182*/ 	.short	(.L_298 - .L_297)
.L_297:
        /*0184*/ 	.word	0x00000280
        /*0188*/ 	.word	0x00000001
        /*018c*/ 	.word	0x00000001


	//----- nvinfo : EIATTR_CRS_STACK_SIZE
	.align		4
.L_298:
        /*0190*/ 	.byte	0x04, 0x1e
        /*0192*/ 	.short	(.L_300 - .L_299)
.L_299:
        /*0194*/ 	.word	0x00000000


	//----- nvinfo : EIATTR_CBANK_PARAM_SIZE
	.align		4
.L_300:
        /*0198*/ 	.byte	0x03, 0x19
        /*019a*/ 	.short	0x003e


	//----- nvinfo : EIATTR_PARAM_CBANK
	.align		4
        /*019c*/ 	.byte	0x04, 0x0a
        /*019e*/ 	.short	(.L_302 - .L_301)
	.align		4
.L_301:
        /*01a0*/ 	.word	index@(.nv.constant0._ZN3cub18CUB_300001_SM_10006detail6reduce18DeviceReduceKernelINS2_10policy_hubIdjN4cuda3std3__44plusIdEEE10Policy1000EN6thrust24THRUST_300001_SM_1000_NS6detail15normal_iteratorINSD_10device_ptrIdEEEEjS9_dNS7_10__identityEEEvT0_PT3_T1_NS0_13GridEvenShareISN_EET2_T4_)
        /*01a4*/ 	.short	0x0380
        /*01a6*/ 	.short	0x003e


	//----- nvinfo : EIATTR_SW_WAR
	.align		4
.L_302:
        /*01a8*/ 	.byte	0x04, 0x36
        /*01aa*/ 	.short	(.L_304 - .L_303)
.L_303:
        /*01ac*/ 	.word	0x00000008
.L_304:


//--------------------- .nv.info._ZN3cub18CUB_300001_SM_10006detail6reduce28DeviceReduceSingleTileKernelINS2_10policy_hubIdjN4cuda3std3__44plusIdEEE10Policy1000EN6thrust24THRUST_300001_SM_1000_NS6detail15normal_iteratorINSD_10device_ptrIdEEEEPdjS9_ddNS7_10__identityEEEvT0_T1_T2_T3_T4_T6_ --------------------------
	.section	.nv.info._ZN3cub18CUB_300001_SM_10006detail6reduce28DeviceReduceSingleTileKernelINS2_10policy_hubIdjN4cuda3std3__44plusIdEEE10Policy1000EN6thrust24THRUST_300001_SM_1000_NS6detail15normal_iteratorINSD_10device_ptrIdEEEEPdjS9_ddNS7_10__identityEEEvT0_T1_T2_T3_T4_T6_,"",@"SHT_CUDA_INFO"
	.sectionflags	@""
	.align	4


	//----- nvinfo : EIATTR_CUDA_API_VERSION
	.align		4
        /*0000*/ 	.byte	0x04, 0x37
        /*0002*/ 	.short	(.L_306 - .L_305)
.L_305:
        /*0004*/ 	.word	0x00000082


	//----- nvinfo : EIATTR_KPARAM_INFO
	.align		4
.L_306:
        /*0008*/ 	.byte	0x04, 0x17
        /*000a*/ 	.short	(.L_308 - .L_307)
.L_307:
        /*000c*/ 	.word	0x00000000
        /*0010*/ 	.short	0x0005
        /*0012*/ 	.short	0x0020
        /*0014*/ 	.byte	0x00, 0xf0, 0x05, 0x00


	//----- nvinfo : EIATTR_KPARAM_INFO
	.align		4
.L_308:
        /*0018*/ 	.byte	0x04, 0x17
        /*001a*/ 	.short	(.L_310 - .L_309)
.L_309:
        /*001c*/ 	.word	0x00000000
        /*0020*/ 	.short	0x0004
        /*0022*/ 	.short	0x0018
        /*0024*/ 	.byte	0x00, 0xf0, 0x21, 0x00


	//----- nvinfo : EIATTR_KPARAM_INFO
	.align		4
.L_310:
        /*0028*/ 	.byte	0x04, 0x17
        /*002a*/ 	.short	(.L_312 - .L_311)
.L_311:
        /*002c*/ 	.word	0x00000000
        /*0030*/ 	.short	0x0003
        /*0032*/ 	.short	0x0014
        /*0034*/ 	.byte	0x00, 0xf0, 0x05, 0x00


	//----- nvinfo : EIATTR_KPARAM_INFO
	.align		4
.L_312:
        /*0038*/ 	.byte	0x04, 0x17
        /*003a*/ 	.short	(.L_314 - .L_313)
.L_313:
        /*003c*/ 	.word	0x00000000
        /*0040*/ 	.short	0x0002
        /*0042*/ 	.short	0x0010
        /*0044*/ 	.byte	0x00, 0xf0, 0x11, 0x00


	//----- nvinfo : EIATTR_KPARAM_INFO
	.align		4
.L_314:
        /*0048*/ 	.byte	0x04, 0x17
        /*004a*/ 	.short	(.L_316 - .L_315)
.L_315:
        /*004c*/ 	.word	0x00000000
        /*0050*/ 	.short	0x0001
        /*0052*/ 	.short	0x0008
        /*0054*/ 	.byte	0x00, 0xf5, 0x21, 0x00


	//----- nvinfo : EIATTR_KPARAM_INFO
	.align		4
.L_316:
        /*0058*/ 	.byte	0x04, 0x17
        /*005a*/ 	.short	(.L_318 - .L_317)
.L_317:
        /*005c*/ 	.word	0x00000000
        /*0060*/ 	.short	0x0000
        /*0062*/ 	.short	0x0000
        /*0064*/ 	.byte	0x00, 0xf0, 0x21, 0x00


	//----- nvinfo : EIATTR_SPARSE_MMA_MASK
	.align		4
.L_318:
        /*0068*/ 	.byte	0x03, 0x50
        /*006a*/ 	.short	0x0000


	//----- nvinfo : EIATTR_MAXREG_COUNT
	.align		4
        /*006c*/ 	.byte	0x03, 0x1b
        /*006e*/ 	.short	0x0060


	//----- nvinfo : EIATTR_NUM_BARRIERS
	.align		4
        /*0070*/ 	.byte	0x02, 0x4c
        /*0072*/ 	.byte	0x01
	.zero		1


	//----- nvinfo : EIATTR_MERCURY_ISA_VERSION
	.align		4
        /*0074*/ 	.byte	0x03, 0x5f
        /*0076*/ 	.short	0x0101


	//----- nvinfo : EIATTR_COOP_GROUP_MASK_REGIDS
	.align		4
        /*0078*/ 	.byte	0x04, 0x29
        /*007a*/ 	.short	(.L_320 - .L_319)


	//   ....[0]....
.L_319:
        /*007c*/ 	.word	0xffffffff


	//   ....[1]....
        /*0080*/ 	.word	0xffffffff


	//   ....[2]....
        /*0084*/ 	.word	0xffffffff


	//   ....[3]....
        /*0088*/ 	.word	0xffffffff


	//   ....[4]....
        /*008c*/ 	.word	0xffffffff


	//   ....[5]....
        /*0090*/ 	.word	0xffffffff


	//   ....[6]....
        /*0094*/ 	.word	0xffffffff


	//   ....[7]....
        /*0098*/ 	.word	0xffffffff


	//   ....[8]....
        /*009c*/ 	.word	0xffffffff


	//   ....[9]....
        /*00a0*/ 	.word	0xffffffff


	//   ....[10]....
        /*00a4*/ 	.word	0xffffffff


	//   ....[11]....
        /*00a8*/ 	.word	0xffffffff


	//   ....[12]....
        /*00ac*/ 	.word	0xffffffff


	//   ....[13]....
        /*00b0*/ 	.word	0xffffffff


	//   ....[14]....
        /*00b4*/ 	.word	0xffffffff


	//   ....[15]....
        /*00b8*/ 	.word	0xffffffff


	//   ....[16]....
        /*00bc*/ 	.word	0xffffffff


	//   ....[17]....
        /*00c0*/ 	.word	0xffffffff


	//   ....[18]....
        /*00c4*/ 	.word	0xffffffff


	//   ....[19]....
        /*00c8*/ 	.word	0xffffffff


	//   ....[20]....
        /*00cc*/ 	.word	0xffffffff


	//   ....[21]....
        /*00d0*/ 	.word	0xffffffff


	//   ....[22]....
        /*00d4*/ 	.word	0xffffffff


	//   ....[23]....
        /*00d8*/ 	.word	0xffffffff


	//   ....[24]....
        /*00dc*/ 	.word	0xffffffff


	//   ....[25]....
        /*00e0*/ 	.word	0xffffffff


	//   ....[26]....
        /*00e4*/ 	.word	0xffffffff


	//   ....[27]....
        /*00e8*/ 	.word	0xffffffff


	//   ....[28]....
        /*00ec*/ 	.word	0xffffffff


	//   ....[29]....
        /*00f0*/ 	.word	0xffffffff


	//----- nvinfo : EIATTR_COOP_GROUP_INSTR_OFFSETS
	.align		4
.L_320:
        /*00f4*/ 	.byte	0x04, 0x28
        /*00f6*/ 	.short	(.L_322 - .L_321)


	//   ....[0]....
.L_321:
        /*00f8*/ 	.word	0x00000930


	//   ....[1]....
        /*00fc*/ 	.word	0x00000940


	//   ....[2]....
        /*0100*/ 	.word	0x000009b0


	//   ....[3]....
        /*0104*/ 	.word	0x000009e0


	//   ....[4]....
        /*0108*/ 	.word	0x00000a50


	//   ....[5]....
        /*010c*/ 	.word	0x00000a60


	//   ....[6]....
        /*0110*/ 	.word	0x00000ab0


	//   ....[7]....
        /*0114*/ 	.word	0x00000ad0


	//   ....[8]....
        /*0118*/ 	.word	0x00000b30


	//   ....[9]....
        /*011c*/ 	.word	0x00000b40


	//   ....[10]....
        /*0120*/ 	.word	0x00000e40


	//   ....[11]....
        /*0124*/ 	.word	0x00000e50


	//   ....[12]....
        /*0128*/ 	.word	0x00000ed0


	//   ....[13]....
        /*012c*/ 	.word	0x00000ef0


	//   ....[14]....
        /*0130*/ 	.word	0x00000f40


	//   ....[15]....
        /*0134*/ 	.word	0x00000f60


	//   ....[16]....
        /*0138*/ 	.word	0x00000fd0


	//   ....[17]....
        /*013c*/ 	.word	0x00000fe0


	//   ....[18]....
        /*0140*/ 	.word	0x00001030


	//   ....[19]....
        /*0144*/ 	.word	0x00001060


	//   ....[20]....
        /*0148*/ 	.word	0x00002450


	//   ....[21]....
        /*014c*/ 	.word	0x00002460


	//   ....[22]....
        /*0150*/ 	.word	0x000024d0


	//   ....[23]....
        /*0154*/ 	.word	0x000024e0


	//   ....[24]....
        /*0158*/ 	.word	0x00002540


	//   ....[25]....
        /*015c*/ 	.word	0x00002550


	//   ....[26]....
        /*0160*/ 	.word	0x000025a0


	//   ....[27]....
        /*0164*/ 	.word	0x000025d0


	//   ....[28]....
        /*0168*/ 	.word	0x00002650


	//   ....[29]....
        /*016c*/ 	.word	0x00002660


	//----- nvinfo : EIATTR_VRC_CTA_INIT_COUNT
	.align		4
.L_322:
        /*0170*/ 	.byte	0x02, 0x4a
	.zero		1
	.zero		1


	//----- nvinfo : EIATTR_EXIT_INSTR_OFFSETS
	.align		4
        /*0174*/ 	.byte	0x04, 0x1c
        /*0176*/ 	.short	(.L_324 - .L_323)


	//   ....[0]....
.L_323:
        /*0178*/ 	.word	0x00000080


	//   ....[1]....
        /*017c*/ 	.word	0x000000c0


	//   ....[2]....
        /*0180*/ 	.word	0x000028f0


	//   ....[3]....
        /*0184*/ 	.word	0x00002940


	//----- nvinfo : EIATTR_MAX_THREADS
	.align		4
.L_324:
        /*0188*/ 	.byte	0x04, 0x05
        /*018a*/ 	.short	(.L_326 - .L_325)
.L_325:
        /*018c*/ 	.word	0x00000280
        /*0190*/ 	.word	0x00000001
        /*0194*/ 	.word	0x00000001


	//----- nvinfo : EIATTR_CRS_STACK_SIZE
	.align		4
.L_326:
        /*0198*/ 	.byte	0x04, 0x1e
        /*019a*/ 	.short	(.L_328 - .L_327)
.L_327:
        /*019c*/ 	.word	0x00000000


	//----- nvinfo : EIATTR_CBANK_PARAM_SIZE
	.align		4
.L_328:
        /*01a0*/ 	.byte	0x03, 0x19
        /*01a2*/ 	.short	0x0021


	//----- nvinfo : EIATTR_PARAM_CBANK
	.align		4
        /*01a4*/ 	.byte	0x04, 0x0a
        /*01a6*/ 	.short	(.L_330 - .L_329)
	.align		4
.L_329:
        /*01a8*/ 	.word	index@(.nv.constant0._ZN3cub18CUB_300001_SM_10006detail6reduce28DeviceReduceSingleTileKernelINS2_10policy_hubIdjN4cuda3std3__44plusIdEEE10Policy1000EN6thrust24THRUST_300001_SM_1000_NS6detail15normal_iteratorINSD_10device_ptrIdEEEEPdjS9_ddNS7_10__identityEEEvT0_T1_T2_T3_T4_T6_)
        /*01ac*/ 	.short	0x0380
        /*01ae*/ 	.short	0x0021


	//----- nvinfo : EIATTR_SW_WAR
	.align		4
.L_330:
        /*01b0*/ 	.byte	0x04, 0x36
        /*01b2*/ 	.short	(.L_332 - .L_331)
.L_331:
        /*01b4*/ 	.word	0x00000008
.L_332:


//--------------------- .nv.info._ZN3cub18CUB_300001_SM_10006detail11EmptyKernelIvEEvv --------------------------
	.section	.nv.info._ZN3cub18CUB_300001_SM_10006detail11EmptyKernelIvEEvv,"",@"SHT_CUDA_INFO"
	.sectionflags	@""
	.align	4


	//----- nvinfo : EIATTR_CUDA_API_VERSION
	.align		4
        /*0000*/ 	.byte	0x04, 0x37
        /*0002*/ 	.short	(.L_334 - .L_333)
.L_333:
        /*0004*/ 	.word	0x00000082


	//----- nvinfo : EIATTR_SPARSE_MMA_MASK
	.align		4
.L_334:
        /*0008*/ 	.byte	0x03, 0x50
        /*000a*/ 	.short	0x0000


	//----- nvinfo : EIATTR_MAXREG_COUNT
	.align		4
        /*000c*/ 	.byte	0x03, 0x1b
        /*000e*/ 	.short	0x00ff


	//----- nvinfo : EIATTR_MERCURY_ISA_VERSION
	.align		4
        /*0010*/ 	.byte	0x03, 0x5f
        /*0012*/ 	.short	0x0101


	//----- nvinfo : EIATTR_VRC_CTA_INIT_COUNT
	.align		4
        /*0014*/ 	.byte	0x02, 0x4a
	.zero		1
	.zero		1


	//----- nvinfo : EIATTR_EXIT_INSTR_OFFSETS
	.align		4
        /*0018*/ 	.byte	0x04, 0x1c
        /*001a*/ 	.short	(.L_336 - .L_335)


	//   ....[0]....
.L_335:
        /*001c*/ 	.word	0x00000010


	//----- nvinfo : EIATTR_SW_WAR
	.align		4
.L_336:
        /*0020*/ 	.byte	0x04, 0x36
        /*0022*/ 	.short	(.L_338 - .L_337)
.L_337:
        /*0024*/ 	.word	0x00000008
.L_338:


//--------------------- .nv.info._Z5EtattPKdS0_S0_S0_PdS1_S1_S1_ --------------------------
	.section	.nv.info._Z5EtattPKdS0_S0_S0_PdS1_S1_S1_,"",@"SHT_CUDA_INFO"
	.sectionflags	@""
	.align	4


	//----- nvinfo : EIATTR_CUDA_API_VERSION
	.align		4
        /*0000*/ 	.byte	0x04, 0x37
        /*0002*/ 	.short	(.L_340 - .L_339)
.L_339:
        /*0004*/ 	.word	0x00000082


	//----- nvinfo : EIATTR_KPARAM_INFO
	.align		4
.L_340:
        /*0008*/ 	.byte	0x04, 0x17
        /*000a*/ 	.short	(.L_342 - .L_341)
.L_341:
        /*000c*/ 	.word	0x00000000
        /*0010*/ 	.short	0x0007
        /*0012*/ 	.short	0x0038
        /*0014*/ 	.byte	0x00, 0xf5, 0x21, 0x00


	//----- nvinfo : EIATTR_KPARAM_INFO
	.align		4
.L_342:
        /*0018*/ 	.byte	0x04, 0x17
        /*001a*/ 	.short	(.L_344 - .L_343)
.L_343:
        /*001c*/ 	.word	0x00000000
        /*0020*/ 	.short	0x0006
        /*0022*/ 	.short	0x0030
        /*0024*/ 	.byte	0x00, 0xf5, 0x21, 0x00


	//----- nvinfo : EIATTR_KPARAM_INFO
	.align		4
.L_344:
        /*0028*/ 	.byte	0x04, 0x17
        /*002a*/ 	.short	(.L_346 - .L_345)
.L_345:
        /*002c*/ 	.word	0x00000000
        /*0030*/ 	.short	0x0005
        /*0032*/ 	.short	0x0028
        /*0034*/ 	.byte	0x00, 0xf5, 0x21, 0x00


	//----- nvinfo : EIATTR_KPARAM_INFO
	.align		4
.L_346:
        /*0038*/ 	.byte	0x04, 0x17
        /*003a*/ 	.short	(.L_348 - .L_347)
.L_347:
        /*003c*/ 	.word	0x00000000
        /*0040*/ 	.short	0x0004
        /*0042*/ 	.short	0x0020
        /*0044*/ 	.byte	0x00, 0xf5, 0x21, 0x00


	//----- nvinfo : EIATTR_KPARAM_INFO
	.align		4
.L_348:
        /*0048*/ 	.byte	0x04, 0x17
        /*004a*/ 	.short	(.L_350 - .L_349)
.L_349:
        /*004c*/ 	.word	0x00000000
        /*0050*/ 	.short	0x0003
        /*0052*/ 	.short	0x0018
        /*0054*/ 	.byte	0x00, 0xf5, 0x21, 0x00


	//----- nvinfo : EIATTR_KPARAM_INFO
	.align		4
.L_350:
        /*0058*/ 	.byte	0x04, 0x17
        /*005a*/ 	.short	(.L_352 - .L_351)
.L_351:
        /*005c*/ 	.word	0x00000000
        /*0060*/ 	.short	0x0002
        /*0062*/ 	.short	0x0010
        /*0064*/ 	.byte	0x00, 0xf5, 0x21, 0x00


	//----- nvinfo : EIATTR_KPARAM_INFO
	.align		4
.L_352:
        /*0068*/ 	.byte	0x04, 0x17
        /*006a*/ 	.short	(.L_354 - .L_353)
.L_353:
        /*006c*/ 	.word	0x00000000
        /*0070*/ 	.short	0x0001
        /*0072*/ 	.short	0x0008
        /*0074*/ 	.byte	0x00, 0xf5, 0x21, 0x00


	//----- nvinfo : EIATTR_KPARAM_INFO
	.align		4
.L_354:
        /*0078*/ 	.byte	0x04, 0x17
        /*007a*/ 	.short	(.L_356 - .L_355)
.L_355:
        /*007c*/ 	.word	0x00000000
        /*0080*/ 	.short	0x0000
        /*0082*/ 	.short	0x0000
        /*0084*/ 	.byte	0x00, 0xf5, 0x21, 0x00


	//----- nvinfo : EIATTR_SPARSE_MMA_MASK
	.align		4
.L_356:
        /*0088*/ 	.byte	0x03, 0x50
        /*008a*/ 	.short	0x0000


	//----- nvinfo : EIATTR_MAXREG_COUNT
	.align		4
        /*008c*/ 	.byte	0x03, 0x1b
        /*008e*/ 	.short	0x00ff


	//----- nvinfo : EIATTR_MERCURY_ISA_VERSION
	.align		4
        /*0090*/ 	.byte	0x03, 0x5f
        /*0092*/ 	.short	0x0101


	//----- nvinfo : EIATTR_VRC_CTA_INIT_COUNT
	.align		4
        /*0094*/ 	.byte	0x02, 0x4a
	.zero		1
	.zero		1


	//----- nvinfo : EIATTR_EXIT_INSTR_OFFSETS
	.align		4
        /*0098*/ 	.byte	0x04, 0x1c
        /*009a*/ 	.short	(.L_358 - .L_357)


	//   ....[0]....
.L_357:
        /*009c*/ 	.word	0x00000080


	//   ....[1]....
        /*00a0*/ 	.word	0x000003c0


	//----- nvinfo : EIATTR_CRS_STACK_SIZE
	.align		4
.L_358:
        /*00a4*/ 	.byte	0x04, 0x1e
        /*00a6*/ 	.short	(.L_360 - .L_359)
.L_359:
        /*00a8*/ 	.word	0x00000000


	//----- nvinfo : EIATTR_CBANK_PARAM_SIZE
	.align		4
.L_360:
        /*00ac*/ 	.byte	0x03, 0x19
        /*00ae*/ 	.short	0x0040


	//----- nvinfo : EIATTR_PARAM_CBANK
	.align		4
        /*00b0*/ 	.byte	0x04, 0x0a
        /*00b2*/ 	.short	(.L_362 - .L_361)
	.align		4
.L_361:
        /*00b4*/ 	.word	index@(.nv.constant0._Z5EtattPKdS0_S0_S0_PdS1_S1_S1_)
        /*00b8*/ 	.short	0x0380
        /*00ba*/ 	.short	0x0040


	//----- nvinfo : EIATTR_SW_WAR
	.align		4
.L_362:
        /*00bc*/ 	.byte	0x04, 0x36
        /*00be*/ 	.short	(.L_364 - .L_363)
.L_363:
        /*00c0*/ 	.word	0x00000008
.L_364:


//--------------------- .nv.info._Z5AdamsPKdPdS1_ --------------------------
	.section	.nv.info._Z5AdamsPKdPdS1_,"",@"SHT_CUDA_INFO"
	.sectionflags	@""
	.align	4


	//----- nvinfo : EIATTR_CUDA_API_VERSION
	.align		4
        /*0000*/ 	.byte	0x04, 0x37
        /*0002*/ 	.short	(.L_366 - .L_365)
.L_365:
        /*0004*/ 	.word	0x00000082


	//----- nvinfo : EIATTR_KPARAM_INFO
	.align		4
.L_366:
        /*0008*/ 	.byte	0x04, 0x17
        /*000a*/ 	.short	(.L_368 - .L_367)
.L_367:
        /*000c*/ 	.word	0x00000000
        /*0010*/ 	.short	0x0002
        /*0012*/ 	.short	0x0010
        /*0014*/ 	.byte	0x00, 0xf5, 0x21, 0x00


	//----- nvinfo : EIATTR_KPARAM_INFO
	.align		4
.L_368:
        /*0018*/ 	.byte	0x04, 0x17
        /*001a*/ 	.short	(.L_370 - .L_369)
.L_369:
        /*001c*/ 	.word	0x00000000
        /*0020*/ 	.short	0x0001
        /*0022*/ 	.short	0x0008
        /*0024*/ 	.byte	0x00, 0xf5, 0x21, 0x00


	//----- nvinfo : EIATTR_KPARAM_INFO
	.align		4
.L_370:
        /*0028*/ 	.byte	0x04, 0x17
        /*002a*/ 	.short	(.L_372 - .L_371)
.L_371:
        /*002c*/ 	.word	0x00000000
        /*0030*/ 	.short	0x0000
        /*0032*/ 	.short	0x0000
        /*0034*/ 	.byte	0x00, 0xf5, 0x21, 0x00


	//----- nvinfo : EIATTR_SPARSE_MMA_MASK
	.align		4
.L_372:
        /*0038*/ 	.byte	0x03, 0x50
        /*003a*/ 	.short	0x0000


	//----- nvinfo : EIATTR_MAXREG_COUNT
	.align		4
        /*003c*/ 	.byte	0x03, 0x1b
        /*003e*/ 	.short	0x00ff


	//----- nvinfo : EIATTR_MERCURY_ISA_VERSION
	.align		4
        /*0040*/ 	.byte	0x03, 0x5f
        /*0042*/ 	.short	0x0101


	//----- nvinfo : EIATTR_VRC_CTA_INIT_COUNT
	.align		4
        /*0044*/ 	.byte	0x02, 0x4a
	.zero		1
	.zero		1


	//----- nvinfo : EIATTR_EXIT_INSTR_OFFSETS
	.align		4
        /*0048*/ 	.byte	0x04, 0x1c
        /*004a*/ 	.short	(.L_374 - .L_373)


	//   ....[0]....
.L_373:
        /*004c*/ 	.word	0x000000d0


	//   ....[1]....
        /*0050*/ 	.word	0x000001d0


	//----- nvinfo : EIATTR_CBANK_PARAM_SIZE
	.align		4
.L_374:
        /*0054*/ 	.byte	0x03, 0x19
        /*0056*/ 	.short	0x0018


	//----- nvinfo : EIATTR_PARAM_CBANK
	.align		4
        /*0058*/ 	.byte	0x04, 0x0a
        /*005a*/ 	.short	(.L_376 - .L_375)
	.align		4
.L_375:
        /*005c*/ 	.word	index@(.nv.constant0._Z5AdamsPKdPdS1_)
        /*0060*/ 	.short	0x0380
        /*0062*/ 	.short	0x0018


	//----- nvinfo : EIATTR_SW_WAR
	.align		4
.L_376:
        /*0064*/ 	.byte	0x04, 0x36
        /*0066*/ 	.short	(.L_378 - .L_377)
.L_377:
        /*0068*/ 	.word	0x00000008
.L_378:


//--------------------- .nv.info._Z9SubFluxx6dPKdS0_S0_S0_S0_S0_Pd --------------------------
	.section	.nv.info._Z9SubFluxx6dPKdS0_S0_S0_S0_S0_Pd,"",@"SHT_CUDA_INFO"
	.sectionflags	@""
	.align	4


	//----- nvinfo : EIATTR_CUDA_API_VERSION
	.align		4
        /*0000*/ 	.byte	0x04, 0x37
        /*0002*/ 	.short	(.L_380 - .L_379)
.L_379:
        /*0004*/ 	.word	0x00000082


	//----- nvinfo : EIATTR_KPARAM_INFO
	.align		4
.L_380:
        /*0008*/ 	.byte	0x04, 0x17
        /*000a*/ 	.short	(.L_382 - .L_381)
.L_381:
        /*000c*/ 	.word	0x00000000
        /*0010*/ 	.short	0x0007
        /*0012*/ 	.short	0x0038
        /*0014*/ 	.byte	0x00, 0xf5, 0x21, 0x00


	//----- nvinfo : EIATTR_KPARAM_INFO
	.align		4
.L_382:
        /*0018*/ 	.byte	0x04, 0x17
        /*001a*/ 	.short	(.L_384 - .L_383)
.L_383:
        /*001c*/ 	.word	0x00000000
        /*0020*/ 	.short	0x0006
        /*0022*/ 	.short	0x0030
        /*0024*/ 	.byte	0x00, 0xf5, 0x21, 0x00


	//----- nvinfo : EIATTR_KPARAM_INFO
	.align		4
.L_384:
        /*0028*/ 	.byte	0x04, 0x17
        /*002a*/ 	.short	(.L_386 - .L_385)
.L_385:
        /*002c*/ 	.word	0x00000000
        /*0030*/ 	.short	0x0005
        /*0032*/ 	.short	0x0028
        /*0034*/ 	.byte	0x00, 0xf5, 0x21, 0x00


	//----- nvinfo : EIATTR_KPARAM_INFO
	.align		4
.L_386:
        /*0038*/ 	.byte	0x04, 0x17
        /*003a*/ 	.short	(.L_388 - .L_387)
.L_387:
        /*003c*/ 	.word	0x00000000
        /*0040*/ 	.short	0x0004
        /*0042*/ 	.short	0x0020
        /*0044*/ 	.byte	0x00, 0xf5, 0x21, 0x00


	//----- nvinfo : EIATTR_KPARAM_INFO
	.align		4
.L_388:
        /*0048*/ 	.byte	0x04, 0x17
        /*004a*/ 	.short	(.L_390 - .L_389)
.L_389:
        /*004c*/ 	.word	0x00000000
        /*0050*/ 	.short	0x0003
        /*0052*/ 	.short	0x0018
        /*0054*/ 	.byte	0x00, 0xf5, 0x21, 0x00


	//----- nvinfo : EIATTR_KPARAM_INFO
	.align		4
.L_390:
        /*0058*/ 	.byte	0x04, 0x17
        /*005a*/ 	.short	(.L_392 - .L_391)
.L_391:
        /*005c*/ 	.word	0x00000000
        /*0060*/ 	.short	0x0002
        /*0062*/ 	.short	0x0010
        /*0064*/ 	.byte	0x00, 0xf5, 0x21, 0x00


	//----- nvinfo : EIATTR_KPARAM_INFO
	.align		4
.L_392:
        /*0068*/ 	.byte	0x04, 0x17
        /*006a*/ 	.short	(.L_394 - .L_393)
.L_393:
        /*006c*/ 	.word	0x00000000
        /*0070*/ 	.short	0x0001
        /*0072*/ 	.short	0x0008
        /*0074*/ 	.byte	0x00, 0xf5, 0x21, 0x00


	//----- nvinfo : EIATTR_KPARAM_INFO
	.align		4
.L_394:
        /*0078*/ 	.byte	0x04, 0x17
        /*007a*/ 	.short	(.L_396 - .L_395)
.L_395:
        /*007c*/ 	.word	0x00000000
        /*0080*/ 	.short	0x0000
        /*0082*/ 	.short	0x0000
        /*0084*/ 	.byte	0x00, 0xf0, 0x21, 0x00


	//----- nvinfo : EIATTR_SPARSE_MMA_MASK
	.align		4
.L_396:
        /*0088*/ 	.byte	0x03, 0x50
        /*008a*/ 	.short	0x0000


	//----- nvinfo : EIATTR_MAXREG_COUNT
	.align		4
        /*008c*/ 	.byte	0x03, 0x1b
        /*008e*/ 	.short	0x00ff


	//----- nvinfo : EIATTR_MERCURY_ISA_VERSION
	.align		4
        /*0090*/ 	.byte	0x03, 0x5f
        /*0092*/ 	.short	0x0101


	//----- nvinfo : EIATTR_VRC_CTA_INIT_COUNT
	.align		4
        /*0094*/ 	.byte	0x02, 0x4a
	.zero		1
	.zero		1


	//----- nvinfo : EIATTR_EXIT_INSTR_OFFSETS
	.align		4
        /*0098*/ 	.byte	0x04, 0x1c
        /*009a*/ 	.short	(.L_398 - .L_397)


	//   ....[0]....
.L_397:
        /*009c*/ 	.word	0x00000080


	//   ....[1]....
        /*00a0*/ 	.word	0x00000270


	//----- nvinfo : EIATTR_CBANK_PARAM_SIZE
	.align		4
.L_398:
        /*00a4*/ 	.byte	0x03, 0x19
        /*00a6*/ 	.short	0x0040


	//----- nvinfo : EIATTR_PARAM_CBANK
	.align		4
        /*00a8*/ 	.byte	0x04, 0x0a
        /*00aa*/ 	.short	(.L_400 - .L_399)
	.align		4
.L_399:
        /*00ac*/ 	.word	index@(.nv.constant0._Z9SubFluxx6dPKdS0_S0_S0_S0_S0_Pd)
        /*00b0*/ 	.short	0x0380
        /*00b2*/ 	.short	0x0040


	//----- nvinfo : EIATTR_SW_WAR
	.align		4
.L_400:
        /*00b4*/ 	.byte	0x04, 0x36
        /*00b6*/ 	.short	(.L_402 - .L_401)
.L_401:
        /*00b8*/ 	.word	0x00000008
.L_402:


//--------------------- .nv.info._Z9SubFluxx5dPKdS0_S0_S0_S0_S0_PdS1_S1_S1_S1_ --------------------------
	.section	.nv.info._Z9SubFluxx5dPKdS0_S0_S0_S0_S0_PdS1_S1_S1_S1_,"",@"SHT_CUDA_INFO"
	.sectionflags	@""
	.align	4


	//----- nvinfo : EIATTR_CUDA_API_VERSION
	.align		4
        /*0000*/ 	.byte	0x04, 0x37
        /*0002*/ 	.short	(.L_404 - .L_403)
.L_403:
        /*0004*/ 	.word	0x00000082


	//----- nvinfo : EIATTR_KPARAM_INFO
	.align		4
.L_404:
        /*0008*/ 	.byte	0x04, 0x17
        /*000a*/ 	.short	(.L_406 - .L_405)
.L_405:
        /*000c*/ 	.word	0x00000000
        /*0010*/ 	.short	0x000b
        /*0012*/ 	.short	0x0058
        /*0014*/ 	.byte	0x00, 0xf5, 0x21, 0x00


	//----- nvinfo : EIATTR_KPARAM_INFO
	.align		4
.L_406:
        /*0018*/ 	.byte	0x04, 0x17
        /*001a*/ 	.short	(.L_408 - .L_407)
.L_407:
        /*001c*/ 	.word	0x00000000
        /*0020*/ 	.short	0x000a
        /*0022*/ 	.short	0x0050
        /*0024*/ 	.byte	0x00, 0xf5, 0x21, 0x00


	//----- nvinfo : EIATTR_KPARAM_INFO
	.align		4
.L_408:
        /*0028*/ 	.byte	0x04, 0x17
        /*002a*/ 	.short	(.L_410 - .L_409)
.L_409:
        /*002c*/ 	.word	0x00000000
        /*0030*/ 	.short	0x0009
        /*0032*/ 	.short	0x0048
        /*0034*/ 	.byte	0x00, 0xf5, 0x21, 0x00


	//----- nvinfo : EIATTR_KPARAM_INFO
	.align		4
.L_410:
        /*0038*/ 	.byte	0x04, 0x17
        /*003a*/ 	.short	(.L_412 - .L_411)
.L_411:
        /*003c*/ 	.word	0x00000000
        /*0040*/ 	.short	0x0008
        /*0042*/ 	.short	0x0040
        /*0044*/ 	.byte	0x00, 0xf5, 0x21, 0x00


	//----- nvinfo : EIATTR_KPARAM_INFO
	.align		4
.L_412:
        /*0048*/ 	.byte	0x04, 0x17
        /*004a*/ 	.short	(.L_414 - .L_413)
.L_413:
        /*004c*/ 	.word	0x00000000
        /*0050*/ 	.short	0x0007
        /*0052*/ 	.short	0x0038
        /*0054*/ 	.byte	0x00, 0xf5, 0x21, 0x00


	//----- nvinfo : EIATTR_KPARAM_INFO
	.align		4
.L_414:
        /*0058*/ 	.byte	0x04, 0x17
        /*005a*/ 	.short	(.L_416 - .L_415)
.L_415:
        /*005c*/ 	.word	0x00000000
        /*0060*/ 	.short	0x0006
        /*0062*/ 	.short	0x0030
        /*0064*/ 	.byte	0x00, 0xf5, 0x21, 0x00


	//----- nvinfo : EIATTR_KPARAM_INFO
	.align		4
.L_416:
        /*0068*/ 	.byte	0x04, 0x17
        /*006a*/ 	.short	(.L_418 - .L_417)
.L_417:
        /*006c*/ 	.word	0x00000000
        /*0070*/ 	.short	0x0005
        /*0072*/ 	.short	0x0028
        /*0074*/ 	.byte	0x00, 0xf5, 0x21, 0x00


	//----- nvinfo : EIATTR_KPARAM_INFO
	.align		4
.L_418:
        /*0078*/ 	.byte	0x04, 0x17
        /*007a*/ 	.short	(.L_420 - .L_419)
.L_419:
        /*007c*/ 	.word	0x00000000
        /*0080*/ 	.short	0x0004
        /*0082*/ 	.short	0x0020
        /*0084*/ 	.byte	0x00, 0xf5, 0x21, 0x00


	//----- nvinfo : EIATTR_KPARAM_INFO
	.align		4
.L_420:
        /*0088*/ 	.byte	0x04, 0x17
        /*008a*/ 	.short	(.L_422 - .L_421)
.L_421:
        /*008c*/ 	.word	0x00000000
        /*0090*/ 	.short	0x0003
        /*0092*/ 	.short	0x0018
        /*0094*/ 	.byte	0x00, 0xf5, 0x21, 0x00


	//----- nvinfo : EIATTR_KPARAM_INFO
	.align		4
.L_422:
        /*0098*/ 	.byte	0x04, 0x17
        /*009a*/ 	.short	(.L_424 - .L_423)
.L_423:
        /*009c*/ 	.word	0x00000000
        /*00a0*/ 	.short	0x0002
        /*00a2*/ 	.short	0x0010
        /*00a4*/ 	.byte	0x00, 0xf5, 0x21, 0x00


	//----- nvinfo : EIATTR_KPARAM_INFO
	.align		4
.L_424:
        /*00a8*/ 	.byte	0x04, 0x17
        /*00aa*/ 	.short	(.L_426 - .L_425)
.L_425:
        /*00ac*/ 	.word	0x00000000
        /*00b0*/ 	.short	0x0001
        /*00b2*/ 	.short	0x0008
        /*00b4*/ 	.byte	0x00, 0xf5, 0x21, 0x00


	//----- nvinfo : EIATTR_KPARAM_INFO
	.align		4
.L_426:
        /*00b8*/ 	.byte	0x04, 0x17
        /*00ba*/ 	.short	(.L_428 - .L_427)
.L_427:
        /*00bc*/ 	.word	0x00000000
        /*00c0*/ 	.short	0x0000
        /*00c2*/ 	.short	0x0000
        /*00c4*/ 	.byte	0x00, 0xf0, 0x21, 0x00


	//----- nvinfo : EIATTR_SPARSE_MMA_MASK
	.align		4
.L_428:
        /*00c8*/ 	.byte	0x03, 0x50
        /*00ca*/ 	.short	0x0000


	//----- nvinfo : EIATTR_MAXREG_COUNT
	.align		4
        /*00cc*/ 	.byte	0x03, 0x1b
        /*00ce*/ 	.short	0x00ff


	//----- nvinfo : EIATTR_MERCURY_ISA_VERSION
	.align		4
        /*00d0*/ 	.byte	0x03, 0x5f
        /*00d2*/ 	.short	0x0101


	//----- nvinfo : EIATTR_VRC_CTA_INIT_COUNT
	.align		4
        /*00d4*/ 	.byte	0x02, 0x4a
	.zero		1
	.zero		1


	//----- nvinfo : EIATTR_EXIT_INSTR_OFFSETS
	.align		4
        /*00d8*/ 	.byte	0x04, 0x1c
        /*00da*/ 	.short	(.L_430 - .L_429)


	//   ....[0]....
.L_429:
        /*00dc*/ 	.word	0x00000080


	//   ....[1]....
        /*00e0*/ 	.word	0x00000410


	//----- nvinfo : EIATTR_CBANK_PARAM_SIZE
	.align		4
.L_430:
        /*00e4*/ 	.byte	0x03, 0x19
        /*00e6*/ 	.short	0x0060


	//----- nvinfo : EIATTR_PARAM_CBANK
	.align		4
        /*00e8*/ 	.byte	0x04, 0x0a
        /*00ea*/ 	.short	(.L_432 - .L_431)
	.align		4
.L_431:
        /*00ec*/ 	.word	index@(.nv.constant0._Z9SubFluxx5dPKdS0_S0_S0_S0_S0_PdS1_S1_S1_S1_)
        /*00f0*/ 	.short	0x0380
        /*00f2*/ 	.short	0x0060


	//----- nvinfo : EIATTR_SW_WAR
	.align		4
.L_432:
        /*00f4*/ 	.byte	0x04, 0x36
        /*00f6*/ 	.short	(.L_434 - .L_433)
.L_433:
        /*00f8*/ 	.word	0x00000008
.L_434:


//--------------------- .nv.info._Z9SubFluxx4ddPKdS0_S0_S0_S0_S0_S0_S0_Pd --------------------------
	.section	.nv.info._Z9SubFluxx4ddPKdS0_S0_S0_S0_S0_S0_S0_Pd,"",@"SHT_CUDA_INFO"
	.sectionflags	@""
	.align	4


	//----- nvinfo : EIATTR_CUDA_API_VERSION
	.align		4
        /*0000*/ 	.byte	0x04, 0x37
        /*0002*/ 	.short	(.L_436 - .L_435)
.L_435:
        /*0004*/ 	.word	0x00000082


	//----- nvinfo : EIATTR_KPARAM_INFO
	.align		4
.L_436:
        /*0008*/ 	.byte	0x04, 0x17
        /*000a*/ 	.short	(.L_438 - .L_437)
.L_437:
        /*000c*/ 	.word	0x00000000
        /*0010*/ 	.short	0x000a
        /*0012*/ 	.short	0x0050
        /*0014*/ 	.byte	0x00, 0xf5, 0x21, 0x00


	//----- nvinfo : EIATTR_KPARAM_INFO
	.align		4
.L_438:
        /*0018*/ 	.byte	0x04, 0x17
        /*001a*/ 	.short	(.L_440 - .L_439)
.L_439:
        /*001c*/ 	.word	0x00000000
        /*0020*/ 	.short	0x0009
        /*0022*/ 	.short	0x0048
        /*0024*/ 	.byte	0x00, 0xf5, 0x21, 0x00


	//----- nvinfo : EIATTR_KPARAM_INFO
	.align		4
.L_440:
        /*0028*/ 	.byte	0x04, 0x17
        /*002a*/ 	.short	(.L_442 - .L_441)
.L_441:
        /*002c*/ 	.word	0x00000000
        /*0030*/ 	.short	0x0008
        /*0032*/ 	.short	0x0040
        /*0034*/ 	.byte	0x00, 0xf5, 0x21, 0x00


	//----- nvinfo : EIATTR_KPARAM_INFO
	.align		4
.L_442:
        /*0038*/ 	.byte	0x04, 0x17
        /*003a*/ 	.short	(.L_444 - .L_443)
.L_443:
        /*003c*/ 	.word	0x00000000
        /*0040*/ 	.short	0x0007
        /*0042*/ 	.short	0x0038
        /*0044*/ 	.byte	0x00, 0xf5, 0x21, 0x00


	//----- nvinfo : EIATTR_KPARAM_INFO
	.align		4
.L_444:
        /*0048*/ 	.byte	0x04, 0x17
        /*004a*/ 	.short	(.L_446 - .L_445)
.L_445:
        /*004c*/ 	.word	0x00000000
        /*0050*/ 	.short	0x0006
        /*0052*/ 	.short	0x0030
        /*0054*/ 	.byte	0x00, 0xf5, 0x21, 0x00


	//----- nvinfo : EIATTR_KPARAM_INFO
	.align		4
.L_446:
        /*0058*/ 	.byte	0x04, 0x17
        /*005a*/ 	.short	(.L_448 - .L_447)
.L_447:
        /*005c*/ 	.word	0x00000000
        /*0060*/ 	.short	0x0005
        /*0062*/ 	.short	0x0028
        /*0064*/ 	.byte	0x00, 0xf5, 0x21, 0x00


	//----- nvinfo : EIATTR_KPARAM_INFO
	.align		4
.L_448:
        /*0068*/ 	.byte	0x04, 0x17
        /*006a*/ 	.short	(.L_450 - .L_449)
.L_449:
        /*006c*/ 	.word	0x00000000
        /*0070*/ 	.short	0x0004
        /*0072*/ 	.short	0x0020
        /*0074*/ 	.byte	0x00, 0xf5, 0x21, 0x00


	//----- nvinfo : EIATTR_KPARAM_INFO
	.align		4
.L_450:
        /*0078*/ 	.byte	0x04, 0x17
        /*007a*/ 	.short	(.L_452 - .L_451)
.L_451:
        /*007c*/ 	.word	0x00000000
        /*0080*/ 	.short	0x0003
        /*0082*/ 	.short	0x0018
        /*0084*/ 	.byte	0x00, 0xf5, 0x21, 0x00


	//----- nvinfo : EIATTR_KPARAM_INFO
	.align		4
.L_452:
        /*0088*/ 	.byte	0x04, 0x17
        /*008a*/ 	.short	(.L_454 - .L_453)
.L_453:
        /*008c*/ 	.word	0x00000000
        /*0090*/ 	.short	0x0002
        /*0092*/ 	.short	0x0010
        /*0094*/ 	.byte	0x00, 0xf5, 0x21, 0x00


	//----- nvinfo : EIATTR_KPARAM_INFO
	.align		4
.L_454:
        /*0098*/ 	.byte	0x04, 0x17
        /*009a*/ 	.short	(.L_456 - .L_455)
.L_455:
        /*009c*/ 	.word	0x00000000
        /*00a0*/ 	.short	0x0001
        /*00a2*/ 	.short	0x0008
        /*00a4*/ 	.byte	0x00, 0xf0, 0x21, 0x00


	//----- nvinfo : EIATTR_KPARAM_INFO
	.align		4
.L_456:
        /*00a8*/ 	.byte	0x04, 0x17
        /*00aa*/ 	.short	(.L_458 - .L_457)
.L_457:
        /*00ac*/ 	.word	0x00000000
        /*00b0*/ 	.short	0x0000
        /*00b2*/ 	.short	0x0000
        /*00b4*/ 	.byte	0x00, 0xf0, 0x21, 0x00


	//----- nvinfo : EIATTR_SPARSE_MMA_MASK
	.align		4
.L_458:
        /*00b8*/ 	.byte	0x03, 0x50
        /*00ba*/ 	.short	0x0000


	//----- nvinfo : EIATTR_MAXREG_COUNT
	.align		4
        /*00bc*/ 	.byte	0x03, 0x1b
        /*00be*/ 	.short	0x00ff


	//----- nvinfo : EIATTR_MERCURY_ISA_VERSION
	.align		4
        /*00c0*/ 	.byte	0x03, 0x5f
        /*00c2*/ 	.short	0x0101


	//----- nvinfo : EIATTR_VRC_CTA_INIT_COUNT
	.align		4
        /*00c4*/ 	.byte	0x02, 0x4a
	.zero		1
	.zero		1


	//----- nvinfo : EIATTR_EXIT_INSTR_OFFSETS
	.align		4
        /*00c8*/ 	.byte	0x04, 0x1c
        /*00ca*/ 	.short	(.L_460 - .L_459)


	//   ....[0]....
.L_459:
        /*00cc*/ 	.word	0x00000080


	//   ....[1]....
        /*00d0*/ 	.word	0x000002c0


	//----- nvinfo : EIATTR_CBANK_PARAM_SIZE
	.align		4
.L_460:
        /*00d4*/ 	.byte	0x03, 0x19
        /*00d6*/ 	.short	0x0058


	//----- nvinfo : EIATTR_PARAM_CBANK
	.align		4
        /*00d8*/ 	.byte	0x04, 0x0a
        /*00da*/ 	.short	(.L_462 - .L_461)
	.align		4
.L_461:
        /*00dc*/ 	.word	index@(.nv.constant0._Z9SubFluxx4ddPKdS0_S0_S0_S0_S0_S0_S0_Pd)
        /*00e0*/ 	.short	0x0380
        /*00e2*/ 	.short	0x0058


	//----- nvinfo : EIATTR_SW_WAR
	.align		4
.L_462:
        /*00e4*/ 	.byte	0x04, 0x36
        /*00e6*/ 	.short	(.L_464 - .L_463)
.L_463:
        /*00e8*/ 	.word	0x00000008
.L_464:


//--------------------- .nv.info._Z9SubFluxx3ddPKdS0_S0_S0_S0_S0_S0_S0_PdS1_ --------------------------
	.section	.nv.info._Z9SubFluxx3ddPKdS0_S0_S0_S0_S0_S0_S0_PdS1_,"",@"SHT_CUDA_INFO"
	.sectionflags	@""
	.align	4


	//----- nvinfo : EIATTR_CUDA_API_VERSION
	.align		4
        /*0000*/ 	.byte	0x04, 0x37
        /*0002*/ 	.short	(.L_466 - .L_465)
.L_465:
        /*0004*/ 	.word	0x00000082


	//----- nvinfo : EIATTR_KPARAM_INFO
	.align		4
.L_466:
        /*0008*/ 	.byte	0x04, 0x17
        /*000a*/ 	.short	(.L_468 - .L_467)
.L_467:
        /*000c*/ 	.word	0x00000000
        /*0010*/ 	.short	0x000b
        /*0012*/ 	.short	0x0058
        /*0014*/ 	.byte	0x00, 0xf5, 0x21, 0x00


	//----- nvinfo : EIATTR_KPARAM_INFO
	.align		4
.L_468:
        /*0018*/ 	.byte	0x04, 0x17
        /*001a*/ 	.short	(.L_470 - .L_469)
.L_469:
        /*001c*/ 	.word	0x00000000
        /*0020*/ 	.short	0x000a
        /*0022*/ 	.short	0x0050
        /*0024*/ 	.byte	0x00, 0xf5, 0x21, 0x00


	//----- nvinfo : EIATTR_KPARAM_INFO
	.align		4
.L_470:
        /*0028*/ 	.byte	0x04, 0x17
        /*002a*/ 	.short	(.L_472 - .L_471)
.L_471:
        /*002c*/ 	.word	0x00000000
        /*0030*/ 	.short	0x0009
        /*0032*/ 	.short	0x0048
        /*0034*/ 	.byte	0x00, 0xf5, 0x21, 0x00


	//----- nvinfo : EIATTR_KPARAM_INFO
	.align		4
.L_472:
        /*0038*/ 	.byte	0x04, 0x17
        /*003a*/ 	.short	(.L_474 - .L_473)
.L_473:
        /*003c*/ 	.word	0x00000000
        /*0040*/ 	.short	0x0008
        /*0042*/ 	.short	0x0040
        /*0044*/ 	.byte	0x00, 0xf5, 0x21, 0x00


	//----- nvinfo : EIATTR_KPARAM_INFO
	.align		4
.L_474:
        /*0048*/ 	.byte	0x04, 0x17
        /*004a*/ 	.short	(.L_476 - .L_475)
.L_475:
        /*004c*/ 	.word	0x00000000
        /*0050*/ 	.short	0x0007
        /*0052*/ 	.short	0x0038
        /*0054*/ 	.byte	0x00, 0xf5, 0x21, 0x00


	//----- nvinfo : EIATTR_KPARAM_INFO
	.align		4
.L_476:
        /*0058*/ 	.byte	0x04, 0x17
        /*005a*/ 	.short	(.L_478 - .L_477)
.L_477:
        /*005c*/ 	.word	0x00000000
        /*0060*/ 	.short	0x0006
        /*0062*/ 	.short	0x0030
        /*0064*/ 	.byte	0x00, 0xf5, 0x21, 0x00


	//----- nvinfo : EIATTR_KPARAM_INFO
	.align		4
.L_478:
        /*0068*/ 	.byte	0x04, 0x17
        /*006a*/ 	.short	(.L_480 - .L_479)
.L_479:
        /*006c*/ 	.word	0x00000000
        /*0070*/ 	.short	0x0005
        /*0072*/ 	.short	0x0028
        /*0074*/ 	.byte	0x00, 0xf5, 0x21, 0x00


	//----- nvinfo : EIATTR_KPARAM_INFO
	.align		4
.L_480:
        /*0078*/ 	.byte	0x04, 0x17
        /*007a*/ 	.short	(.L_482 - .L_481)
.L_481:
        /*007c*/ 	.word	0x00000000
        /*0080*/ 	.short	0x0004
        /*0082*/ 	.short	0x0020
        /*0084*/ 	.byte	0x00, 0xf5, 0x21, 0x00


	//----- nvinfo : EIATTR_KPARAM_INFO
	.align		4
.L_482:
        /*0088*/ 	.byte	0x04, 0x17
        /*008a*/ 	.short	(.L_484 - .L_483)
.L_483:
        /*008c*/ 	.word	0x00000000
        /*0090*/ 	.short	0x0003
        /*0092*/ 	.short	0x0018
        /*0094*/ 	.byte	0x00, 0xf5, 0x21, 0x00


	//----- nvinfo : EIATTR_KPARAM_INFO
	.align		4
.L_484:
        /*0098*/ 	.byte	0x04, 0x17
        /*009a*/ 	.short	(.L_486 - .L_485)
.L_485:
        /*009c*/ 	.word	0x00000000
        /*00a0*/ 	.short	0x0002
        /*00a2*/ 	.short	0x0010
        /*00a4*/ 	.byte	0x00, 0xf5, 0x21, 0x00


	//----- nvinfo : EIATTR_KPARAM_INFO
	.align		4
.L_486:
        /*00a8*/ 	.byte	0x04, 0x17
        /*00aa*/ 	.short	(.L_488 - .L_487)
.L_487:
        /*00ac*/ 	.word	0x00000000
        /*00b0*/ 	.short	0x0001
        /*00b2*/ 	.short	0x0008
        /*00b4*/ 	.byte	0x00, 0xf0, 0x21, 0x00


	//----- nvinfo : EIATTR_KPARAM_INFO
	.align		4
.L_488:
        /*00b8*/ 	.byte	0x04, 0x17
        /*00ba*/ 	.short	(.L_490 - .L_489)
.L_489:
        /*00bc*/ 	.word	0x00000000
        /*00c0*/ 	.short	0x0000
        /*00c2*/ 	.short	0x0000
        /*00c4*/ 	.byte	0x00, 0xf0, 0x21, 0x00


	//----- nvinfo : EIATTR_SPARSE_MMA_MASK
	.align		4
.L_490:
        /*00c8*/ 	.byte	0x03, 0x50
        /*00ca*/ 	.short	0x0000


	//----- nvinfo : EIATTR_MAXREG_COUNT
	.align		4
        /*00cc*/ 	.byte	0x03, 0x1b
        /*00ce*/ 	.short	0x00ff


	//----- nvinfo : EIATTR_MERCURY_ISA_VERSION
	.align		4
        /*00d0*/ 	.byte	0x03, 0x5f
        /*00d2*/ 	.short	0x0101


	//----- nvinfo : EIATTR_VRC_CTA_INIT_COUNT
	.align		4
        /*00d4*/ 	.byte	0x02, 0x4a
	.zero		1
	.zero		1


	//----- nvinfo : EIATTR_EXIT_INSTR_OFFSETS
	.align		4
        /*00d8*/ 	.byte	0x04, 0x1c
        /*00da*/ 	.short	(.L_492 - .L_491)


	//   ....[0]....
.L_491:
        /*00dc*/ 	.word	0x00000080


	//   ....[1]....
        /*00e0*/ 	.word	0x00000340


	//----- nvinfo : EIATTR_CBANK_PARAM_SIZE
	.align		4
.L_492:
        /*00e4*/ 	.byte	0x03, 0x19
        /*00e6*/ 	.short	0x0060


	//----- nvinfo : EIATTR_PARAM_CBANK
	.align		4
        /*00e8*/ 	.byte	0x04, 0x0a
        /*00ea*/ 	.short	(.L_494 - .L_493)
	.align		4
.L_493:
        /*00ec*/ 	.word	index@(.nv.constant0._Z9SubFluxx3ddPKdS0_S0_S0_S0_S0_S0_S0_PdS1_)
        /*00f0*/ 	.short	0x0380
        /*00f2*/ 	.short	0x0060


	//----- nvinfo : EIATTR_SW_WAR
	.align		4
.L_494:
        /*00f4*/ 	.byte	0x04, 0x36
        /*00f6*/ 	.short	(.L_496 - .L_495)
.L_495:
        /*00f8*/ 	.word	0x00000008
.L_496:


//--------------------- .nv.info._Z9SubFluxx2ddPKdS0_S0_S0_S0_S0_S0_S0_S0_S0_S0_PdS1_S1_S1_ --------------------------
	.section	.nv.info._Z9SubFluxx2ddPKdS0_S0_S0_S0_S0_S0_S0_S0_S0_S0_PdS1_S1_S1_,"",@"SHT_CUDA_INFO"
	.sectionflags	@""
	.align	4


	//----- nvinfo : EIATTR_CUDA_API_VERSION
	.align		4
        /*0000*/ 	.byte	0x04, 0x37
        /*0002*/ 	.short	(.L_498 - .L_497)
.L_497:
        /*0004*/ 	.word	0x00000082


	//----- nvinfo : EIATTR_KPARAM_INFO
	.align		4
.L_498:
        /*0008*/ 	.byte	0x04, 0x17
        /*000a*/ 	.short	(.L_500 - .L_499)
.L_499:
        /*000c*/ 	.word	0x00000000
        /*0010*/ 	.short	0x0010
        /*0012*/ 	.short	0x0080
        /*0014*/ 	.byte	0x00, 0xf5, 0x21, 0x00


	//----- nvinfo : EIATTR_KPARAM_INFO
	.align		4
.L_500:
        /*0018*/ 	.byte	0x04, 0x17
        /*001a*/ 	.short	(.L_502 - .L_501)
.L_501:
        /*001c*/ 	.word	0x00000000
        /*0020*/ 	.short	0x000f
        /*0022*/ 	.short	0x0078
        /*0024*/ 	.byte	0x00, 0xf5, 0x21, 0x00


	//----- nvinfo : EIATTR_KPARAM_INFO
	.align		4
.L_502:
        /*0028*/ 	.byte	0x04, 0x17
        /*002a*/ 	.short	(.L_504 - .L_503)
.L_503:
        /*002c*/ 	.word	0x00000000
        /*0030*/ 	.short	0x000e
        /*0032*/ 	.short	0x0070
        /*0034*/ 	.byte	0x00, 0xf5, 0x21, 0x00


	//----- nvinfo : EIATTR_KPARAM_INFO
	.align		4
.L_504:
        /*0038*/ 	.byte	0x04, 0x17
        /*003a*/ 	.short	(.L_506 - .L_505)
.L_505:
        /*003c*/ 	.word	0x00000000
        /*0040*/ 	.short	0x000d
        /*0042*/ 	.short	0x0068
        /*0044*/ 	.byte	0x00, 0xf5, 0x21, 0x00


	//----- nvinfo : EIATTR_KPARAM_INFO
	.align		4
.L_506:
        /*0048*/ 	.byte	0x04, 0x17
        /*004a*/ 	.short	(.L_508 - .L_507)
.L_507:
        /*004c*/ 	.word	0x00000000
        /*0050*/ 	.short	0x000c
        /*0052*/ 	.short	0x0060
        /*0054*/ 	.byte	0x00, 0xf5, 0x21, 0x00


	//----- nvinfo : EIATTR_KPARAM_INFO
	.align		4
.L_508:
        /*0058*/ 	.byte	0x04, 0x17
        /*005a*/ 	.short	(.L_510 - .L_509)
.L_509:
        /*005c*/ 	.word	0x00000000
        /*0060*/ 	.short	0x000b
        /*0062*/ 	.short	0x0058
        /*0064*/ 	.byte	0x00, 0xf5, 0x21, 0x00


	//----- nvinfo : EIATTR_KPARAM_INFO
	.align		4
.L_510:
        /*0068*/ 	.byte	0x04, 0x17
        /*006a*/ 	.short	(.L_512 - .L_511)
.L_511:
        /*006c*/ 	.word	0x00000000
        /*0070*/ 	.short	0x000a
        /*0072*/ 	.short	0x0050
        /*0074*/ 	.byte	0x00, 0xf5, 0x21, 0x00


	//----- nvinfo : EIATTR_KPARAM_INFO
	.align		4
.L_512:
        /*0078*/ 	.byte	0x04, 0x17
        /*007a*/ 	.short	(.L_514 - .L_513)
.L_513:
        /*007c*/ 	.word	0x00000000
        /*0080*/ 	.short	0x0009
        /*0082*/ 	.short	0x0048
        /*0084*/ 	.byte	0x00, 0xf5, 0x21, 0x00


	//----- nvinfo : EIATTR_KPARAM_INFO
	.align		4
.L_514:
        /*0088*/ 	.byte	0x04, 0x17
        /*008a*/ 	.short	(.L_516 - .L_515)
.L_515:
        /*008c*/ 	.word	0x00000000
        /*0090*/ 	.short	0x0008
        /*0092*/ 	.short	0x0040
        /*0094*/ 	.byte	0x00, 0xf5, 0x21, 0x00


	//----- nvinfo : EIATTR_KPARAM_INFO
	.align		4
.L_516:
        /*0098*/ 	.byte	0x04, 0x17
        /*009a*/ 	.short	(.L_518 - .L_517)
.L_517:
        /*009c*/ 	.word	0x00000000
        /*00a0*/ 	.short	0x0007
        /*00a2*/ 	.short	0x0038
        /*00a4*/ 	.byte	0x00, 0xf5, 0x21, 0x00


	//----- nvinfo : EIATTR_KPARAM_INFO
	.align		4
.L_518:
        /*00a8*/ 	.byte	0x04, 0x17
        /*00aa*/ 	.short	(.L_520 - .L_519)
.L_519:
        /*00ac*/ 	.word	0x00000000
        /*00b0*/ 	.short	0x0006
        /*00b2*/ 	.short	0x0030
        /*00b4*/ 	.byte	0x00, 0xf5, 0x21, 0x00


	//----- nvinfo : EIATTR_KPARAM_INFO
	.align		4
.L_520:
        /*00b8*/ 	.byte	0x04, 0x17
        /*00ba*/ 	.short	(.L_522 - .L_521)
.L_521:
        /*00bc*/ 	.word	0x00000000
        /*00c0*/ 	.short	0x0005
        /*00c2*/ 	.short	0x0028
        /*00c4*/ 	.byte	0x00, 0xf5, 0x21, 0x00


	//----- nvinfo : EIATTR_KPARAM_INFO
	.align		4
.L_522:
        /*00c8*/ 	.byte	0x04, 0x17
        /*00ca*/ 	.short	(.L_524 - .L_523)
.L_523:
        /*00cc*/ 	.word	0x00000000
        /*00d0*/ 	.short	0x0004
        /*00d2*/ 	.short	0x0020
        /*00d4*/ 	.byte	0x00, 0xf5, 0x21, 0x00


	//----- nvinfo : EIATTR_KPARAM_INFO
	.align		4
.L_524:
        /*00d8*/ 	.byte	0x04, 0x17
        /*00da*/ 	.short	(.L_526 - .L_525)
.L_525:
        /*00dc*/ 	.word	0x00000000
        /*00e0*/ 	.short	0x0003
        /*00e2*/ 	.short	0x0018
        /*00e4*/ 	.byte	0x00, 0xf5, 0x21, 0x00


	//----- nvinfo : EIATTR_KPARAM_INFO
	.align		4
.L_526:
        /*00e8*/ 	.byte	0x04, 0x17
        /*00ea*/ 	.short	(.L_528 - .L_527)
.L_527:
        /*00ec*/ 	.word	0x00000000
        /*00f0*/ 	.short	0x0002
        /*00f2*/ 	.short	0x0010
        /*00f4*/ 	.byte	0x00, 0xf5, 0x21, 0x00


	//----- nvinfo : EIATTR_KPARAM_INFO
	.align		4
.L_528:
        /*00f8*/ 	.byte	0x04, 0x17
        /*00fa*/ 	.short	(.L_530 - .L_529)
.L_529:
        /*00fc*/ 	.word	0x00000000
        /*0100*/ 	.short	0x0001
        /*0102*/ 	.short	0x0008
        /*0104*/ 	.byte	0x00, 0xf0, 0x21, 0x00


	//----- nvinfo : EIATTR_KPARAM_INFO
	.align		4
.L_530:
        /*0108*/ 	.byte	0x04, 0x17
        /*010a*/ 	.short	(.L_532 - .L_531)
.L_531:
        /*010c*/ 	.word	0x00000000
        /*0110*/ 	.short	0x0000
        /*0112*/ 	.short	0x0000
        /*0114*/ 	.byte	0x00, 0xf0, 0x21, 0x00


	//----- nvinfo : EIATTR_SPARSE_MMA_MASK
	.align		4
.L_532:
        /*0118*/ 	.byte	0x03, 0x50
        /*011a*/ 	.short	0x0000


	//----- nvinfo : EIATTR_MAXREG_COUNT
	.align		4
        /*011c*/ 	.byte	0x03, 0x1b
        /*011e*/ 	.short	0x00ff


	//----- nvinfo : EIATTR_MERCURY_ISA_VERSION
	.align		4
        /*0120*/ 	.byte	0x03, 0x5f
        /*0122*/ 	.short	0x0101


	//----- nvinfo : EIATTR_VRC_CTA_INIT_COUNT
	.align		4
        /*0124*/ 	.byte	0x02, 0x4a
	.zero		1
	.zero		1


	//----- nvinfo : EIATTR_EXIT_INSTR_OFFSETS
	.align		4
        /*0128*/ 	.byte	0x04, 0x1c
        /*012a*/ 	.short	(.L_534 - .L_533)


	//   ....[0]....
.L_533:
        /*012c*/ 	.word	0x00000080


	//   ....[1]....
        /*0130*/ 	.word	0x00000450


	//----- nvinfo : EIATTR_CBANK_PARAM_SIZE
	.align		4
.L_534:
        /*0134*/ 	.byte	0x03, 0x19
        /*0136*/ 	.short	0x0088


	//----- nvinfo : EIATTR_PARAM_CBANK
	.align		4
        /*0138*/ 	.byte	0x04, 0x0a
        /*013a*/ 	.short	(.L_536 - .L_535)
	.align		4
.L_535:
        /*013c*/ 	.word	index@(.nv.constant0._Z9SubFluxx2ddPKdS0_S0_S0_S0_S0_S0_S0_S0_S0_S0_PdS1_S1_S1_)
        /*0140*/ 	.short	0x0380
        /*0142*/ 	.short	0x0088


	//----- nvinfo : EIATTR_SW_WAR
	.align		4
.L_536:
        /*0144*/ 	.byte	0x04, 0x36
        /*0146*/ 	.short	(.L_538 - .L_537)
.L_537:
        /*0148*/ 	.word	0x00000008
.L_538:


//--------------------- .nv.info._Z9SubFluxx1PKdS0_S0_PdS1_S1_ --------------------------
	.section	.nv.info._Z9SubFluxx1PKdS0_S0_PdS1_S1_,"",@"SHT_CUDA_INFO"
	.sectionflags	@""
	.align	4


	//----- nvinfo : EIATTR_CUDA_API_VERSION
	.align		4
        /*0000*/ 	.byte	0x04, 0x37
        /*0002*/ 	.short	(.L_540 - .L_539)
.L_539:
        /*0004*/ 	.word	0x00000082


	//----- nvinfo : EIATTR_KPARAM_INFO
	.align		4
.L_540:
        /*0008*/ 	.byte	0x04, 0x17
        /*000a*/ 	.short	(.L_542 - .L_541)
.L_541:
        /*000c*/ 	.word	0x00000000
        /*0010*/ 	.short	0x0005
        /*0012*/ 	.short	0x0028
        /*0014*/ 	.byte	0x00, 0xf5, 0x21, 0x00


	//----- nvinfo : EIATTR_KPARAM_INFO
	.align		4
.L_542:
        /*0018*/ 	.byte	0x04, 0x17
        /*001a*/ 	.short	(.L_544 - .L_543)
.L_543:
        /*001c*/ 	.word	0x00000000
        /*0020*/ 	.short	0x0004
        /*0022*/ 	.short	0x0020
        /*0024*/ 	.byte	0x00, 0xf5, 0x21, 0x00


	//----- nvinfo : EIATTR_KPARAM_INFO
	.align		4
.L_544:
        /*0028*/ 	.byte	0x04, 0x17
        /*002a*/ 	.short	(.L_546 - .L_545)
.L_545:
        /*002c*/ 	.word	0x00000000
        /*0030*/ 	.short	0x0003
        /*0032*/ 	.short	0x0018
        /*0034*/ 	.byte	0x00, 0xf5, 0x21, 0x00


	//----- nvinfo : EIATTR_KPARAM_INFO
	.align		4
.L_546:
        /*0038*/ 	.byte	0x04, 0x17
        /*003a*/ 	.short	(.L_548 - .L_547)
.L_547:
        /*003c*/ 	.word	0x00000000
        /*0040*/ 	.short	0x0002
        /*0042*/ 	.short	0x0010
        /*0044*/ 	.byte	0x00, 0xf5, 0x21, 0x00


	//----- nvinfo : EIATTR_KPARAM_INFO
	.align		4
.L_548:
        /*0048*/ 	.byte	0x04, 0x17
        /*004a*/ 	.short	(.L_550 - .L_549)
.L_549:
        /*004c*/ 	.word	0x00000000
        /*0050*/ 	.short	0x0001
        /*0052*/ 	.short	0x0008
        /*0054*/ 	.byte	0x00, 0xf5, 0x21, 0x00


	//----- nvinfo : EIATTR_KPARAM_INFO
	.align		4
.L_550:
        /*0058*/ 	.byte	0x04, 0x17
        /*005a*/ 	.short	(.L_552 - .L_551)
.L_551:
        /*005c*/ 	.word	0x00000000
        /*0060*/ 	.short	0x0000
        /*0062*/ 	.short	0x0000
        /*0064*/ 	.byte	0x00, 0xf5, 0x21, 0x00


	//----- nvinfo : EIATTR_SPARSE_MMA_MASK
	.align		4
.L_552:
        /*0068*/ 	.byte	0x03, 0x50
        /*006a*/ 	.short	0x0000


	//----- nvinfo : EIATTR_MAXREG_COUNT
	.align		4
        /*006c*/ 	.byte	0x03, 0x1b
        /*006e*/ 	.short	0x00ff


	//----- nvinfo : EIATTR_MERCURY_ISA_VERSION
	.align		4
        /*0070*/ 	.byte	0x03, 0x5f
        /*0072*/ 	.short	0x0101


	//----- nvinfo : EIATTR_VRC_CTA_INIT_COUNT
	.align		4
        /*0074*/ 	.byte	0x02, 0x4a
	.zero		1
	.zero		1


	//----- nvinfo : EIATTR_EXIT_INSTR_OFFSETS
	.align		4
        /*0078*/ 	.byte	0x04, 0x1c
        /*007a*/ 	.short	(.L_554 - .L_553)


	//   ....[0]....
.L_553:
        /*007c*/ 	.word	0x00000080


	//   ....[1]....
        /*0080*/ 	.word	0x00000210


	//----- nvinfo : EIATTR_CBANK_PARAM_SIZE
	.align		4
.L_554:
        /*0084*/ 	.byte	0x03, 0x19
        /*0086*/ 	.short	0x0030


	//----- nvinfo : EIATTR_PARAM_CBANK
	.align		4
        /*0088*/ 	.byte	0x04, 0x0a
        /*008a*/ 	.short	(.L_556 - .L_555)
	.align		4
.L_555:
        /*008c*/ 	.word	index@(.nv.constant0._Z9SubFluxx1PKdS0_S0_PdS1_S1_)
        /*0090*/ 	.short	0x0380
        /*0092*/ 	.short	0x0030


	//----- nvinfo : EIATTR_SW_WAR
	.align		4
.L_556:
        /*0094*/ 	.byte	0x04, 0x36
        /*0096*/ 	.short	(.L_558 - .L_557)
.L_557:
        /*0098*/ 	.word	0x00000008
.L_558:


//--------------------- .nv.info._Z5DeriyILi2EEvPKdPd --------------------------
	.section	.nv.info._Z5DeriyILi2EEvPKdPd,"",@"SHT_CUDA_INFO"
	.sectionflags	@""
	.align	4


	//----- nvinfo : EIATTR_CUDA_API_VERSION
	.align		4
        /*0000*/ 	.byte	0x04, 0x37
        /*0002*/ 	.short	(.L_560 - .L_559)
.L_559:
        /*0004*/ 	.word	0x00000082


	//----- nvinfo : EIATTR_KPARAM_INFO
	.align		4
.L_560:
        /*0008*/ 	.byte	0x04, 0x17
        /*000a*/ 	.short	(.L_562 - .L_561)
.L_561:
        /*000c*/ 	.word	0x00000000
        /*0010*/ 	.short	0x0001
        /*0012*/ 	.short	0x0008
        /*0014*/ 	.byte	0x00, 0xf5, 0x21, 0x00


	//----- nvinfo : EIATTR_KPARAM_INFO
	.align		4
.L_562:
        /*0018*/ 	.byte	0x04, 0x17
        /*001a*/ 	.short	(.L_564 - .L_563)
.L_563:
        /*001c*/ 	.word	0x00000000
        /*0020*/ 	.short	0x0000
        /*0022*/ 	.short	0x0000
        /*0024*/ 	.byte	0x00, 0xf5, 0x21, 0x00


	//----- nvinfo : EIATTR_SPARSE_MMA_MASK
	.align		4
.L_564:
        /*0028*/ 	.byte	0x03, 0x50
        /*002a*/ 	.short	0x0000


	//----- nvinfo : EIATTR_MAXREG_COUNT
	.align		4
        /*002c*/ 	.byte	0x03, 0x1b
        /*002e*/ 	.short	0x00ff


	//----- nvinfo : EIATTR_NUM_BARRIERS
	.align		4
        /*0030*/ 	.byte	0x02, 0x4c
        /*0032*/ 	.byte	0x01
	.zero		1


	//----- nvinfo : EIATTR_MERCURY_ISA_VERSION
	.align		4
        /*0034*/ 	.byte	0x03, 0x5f
        /*0036*/ 	.short	0x0101


	//----- nvinfo : EIATTR_VRC_CTA_INIT_COUNT
	.align		4
        /*0038*/ 	.byte	0x02, 0x4a
	.zero		1
	.zero		1


	//----- nvinfo : EIATTR_EXIT_INSTR_OFFSETS
	.align		4
        /*003c*/ 	.byte	0x04, 0x1c
        /*003e*/ 	.short	(.L_566 - .L_565)


	//   ....[0]....
.L_565:
        /*0040*/ 	.word	0x000000e0


	//   ....[1]....
        /*0044*/ 	.word	0x00000410


	//   ....[2]....
        /*0048*/ 	.word	0x000005c0


	//   ....[3]....
        /*004c*/ 	.word	0x00000740


	//   ....[4]....
        /*0050*/ 	.word	0x00000770


	//----- nvinfo : EIATTR_CRS_STACK_SIZE
	.align		4
.L_566:
        /*0054*/ 	.byte	0x04, 0x1e
        /*0056*/ 	.short	(.L_568 - .L_567)
.L_567:
        /*0058*/ 	.word	0x00000000


	//----- nvinfo : EIATTR_CBANK_PARAM_SIZE
	.align		4
.L_568:
        /*005c*/ 	.byte	0x03, 0x19
        /*005e*/ 	.short	0x0010


	//----- nvinfo : EIATTR_PARAM_CBANK
	.align		4
        /*0060*/ 	.byte	0x04, 0x0a
        /*0062*/ 	.short	(.L_570 - .L_569)
	.align		4
.L_569:
        /*0064*/ 	.word	index@(.nv.constant0._Z5DeriyILi2EEvPKdPd)
        /*0068*/ 	.short	0x0380
        /*006a*/ 	.short	0x0010


	//----- nvinfo : EIATTR_SW_WAR
	.align		4
.L_570:
        /*006c*/ 	.byte	0x04, 0x36
        /*006e*/ 	.short	(.L_572 - .L_571)
.L_571:
        /*0070*/ 	.word	0x00000008
.L_572:


//--------------------- .nv.info._Z5DerixILi2EEvPKdPd --------------------------
	.section	.nv.info._Z5DerixILi2EEvPKdPd,"",@"SHT_CUDA_INFO"
	.sectionflags	@""
	.align	4


	//----- nvinfo : EIATTR_CUDA_API_VERSION
	.align		4
        /*0000*/ 	.byte	0x04, 0x37
        /*0002*/ 	.short	(.L_574 - .L_573)
.L_573:
        /*0004*/ 	.word	0x00000082


	//----- nvinfo : EIATTR_KPARAM_INFO
	.align		4
.L_574:
        /*0008*/ 	.byte	0x04, 0x17
        /*000a*/ 	.short	(.L_576 - .L_575)
.L_575:
        /*000c*/ 	.word	0x00000000
        /*0010*/ 	.short	0x0001
        /*0012*/ 	.short	0x0008
        /*0014*/ 	.byte	0x00, 0xf5, 0x21, 0x00


	//----- nvinfo : EIATTR_KPARAM_INFO
	.align		4
.L_576:
        /*0018*/ 	.byte	0x04, 0x17
        /*001a*/ 	.short	(.L_578 - .L_577)
.L_577:
        /*001c*/ 	.word	0x00000000
        /*0020*/ 	.short	0x0000
        /*0022*/ 	.short	0x0000
        /*0024*/ 	.byte	0x00, 0xf5, 0x21, 0x00


	//----- nvinfo : EIATTR_SPARSE_MMA_MASK
	.align		4
.L_578:
        /*0028*/ 	.byte	0x03, 0x50
        /*002a*/ 	.short	0x0000


	//----- nvinfo : EIATTR_MAXREG_COUNT
	.align		4
        /*002c*/ 	.byte	0x03, 0x1b
        /*002e*/ 	.short	0x00ff


	//----- nvinfo : EIATTR_NUM_BARRIERS
	.align		4
        /*0030*/ 	.byte	0x02, 0x4c
        /*0032*/ 	.byte	0x01
	.zero		1


	//----- nvinfo : EIATTR_MERCURY_ISA_VERSION
	.align		4
        /*0034*/ 	.byte	0x03, 0x5f
        /*0036*/ 	.short	0x0101


	//----- nvinfo : EIATTR_VRC_CTA_INIT_COUNT
	.align		4
        /*0038*/ 	.byte	0x02, 0x4a
	.zero		1
	.zero		1


	//----- nvinfo : EIATTR_EXIT_INSTR_OFFSETS
	.align		4
        /*003c*/ 	.byte	0x04, 0x1c
        /*003e*/ 	.short	(.L_580 - .L_579)


	//   ....[0]....
.L_579:
        /*0040*/ 	.word	0x000000e0


	//   ....[1]....
        /*0044*/ 	.word	0x000001d0


	//   ....[2]....
        /*0048*/ 	.word	0x00000420


	//----- nvinfo : EIATTR_CRS_STACK_SIZE
	.align		4
.L_580:
        /*004c*/ 	.byte	0x04, 0x1e
        /*004e*/ 	.short	(.L_582 - .L_581)
.L_581:
        /*0050*/ 	.word	0x00000000


	//----- nvinfo : EIATTR_CBANK_PARAM_SIZE
	.align		4
.L_582:
        /*0054*/ 	.byte	0x03, 0x19
        /*0056*/ 	.short	0x0010


	//----- nvinfo : EIATTR_PARAM_CBANK
	.align		4
        /*0058*/ 	.byte	0x04, 0x0a
        /*005a*/ 	.short	(.L_584 - .L_583)
	.align		4
.L_583:
        /*005c*/ 	.word	index@(.nv.constant0._Z5DerixILi2EEvPKdPd)
        /*0060*/ 	.short	0x0380
        /*0062*/ 	.short	0x0010


	//----- nvinfo : EIATTR_SW_WAR
	.align		4
.L_584:
        /*0064*/ 	.byte	0x04, 0x36
        /*0066*/ 	.short	(.L_586 - .L_585)
.L_585:
        /*0068*/ 	.word	0x00000008
.L_586:


//--------------------- .nv.info._Z5DeriyILi1EEvPKdPd --------------------------
	.section	.nv.info._Z5DeriyILi1EEvPKdPd,"",@"SHT_CUDA_INFO"
	.sectionflags	@""
	.align	4


	//----- nvinfo : EIATTR_CUDA_API_VERSION
	.align		4
        /*0000*/ 	.byte	0x04, 0x37
        /*0002*/ 	.short	(.L_588 - .L_587)
.L_587:
        /*0004*/ 	.word	0x00000082


	//----- nvinfo : EIATTR_KPARAM_INFO
	.align		4
.L_588:
        /*0008*/ 	.byte	0x04, 0x17
        /*000a*/ 	.short	(.L_590 - .L_589)
.L_589:
        /*000c*/ 	.word	0x00000000
        /*0010*/ 	.short	0x0001
        /*0012*/ 	.short	0x0008
        /*0014*/ 	.byte	0x00, 0xf5, 0x21, 0x00


	//----- nvinfo : EIATTR_KPARAM_INFO
	.align		4
.L_590:
        /*0018*/ 	.byte	0x04, 0x17
        /*001a*/ 	.short	(.L_592 - .L_591)
.L_591:
        /*001c*/ 	.word	0x00000000
        /*0020*/ 	.short	0x0000
        /*0022*/ 	.short	0x0000
        /*0024*/ 	.byte	0x00, 0xf5, 0x21, 0x00


	//----- nvinfo : EIATTR_SPARSE_MMA_MASK
	.align		4
.L_592:
        /*0028*/ 	.byte	0x03, 0x50
        /*002a*/ 	.short	0x0000


	//----- nvinfo : EIATTR_MAXREG_COUNT
	.align		4
        /*002c*/ 	.byte	0x03, 0x1b
        /*002e*/ 	.short	0x00ff


	//----- nvinfo : EIATTR_NUM_BARRIERS
	.align		4
        /*0030*/ 	.byte	0x02, 0x4c
        /*0032*/ 	.byte	0x01
	.zero		1


	//----- nvinfo : EIATTR_MERCURY_ISA_VERSION
	.align		4
        /*0034*/ 	.byte	0x03, 0x5f
        /*0036*/ 	.short	0x0101


	//----- nvinfo : EIATTR_VRC_CTA_INIT_COUNT
	.align		4
        /*0038*/ 	.byte	0x02, 0x4a
	.zero		1
	.zero		1


	//----- nvinfo : EIATTR_EXIT_INSTR_OFFSETS
	.align		4
        /*003c*/ 	.byte	0x04, 0x1c
        /*003e*/ 	.short	(.L_594 - .L_593)


	//   ....[0]....
.L_593:
        /*0040*/ 	.word	0x000000e0


	//   ....[1]....
        /*0044*/ 	.word	0x00000410


	//   ....[2]....
        /*0048*/ 	.word	0x000005c0


	//   ....[3]....
        /*004c*/ 	.word	0x00000700


	//   ....[4]....
        /*0050*/ 	.word	0x00000730


	//----- nvinfo : EIATTR_CRS_STACK_SIZE
	.align		4
.L_594:
        /*0054*/ 	.byte	0x04, 0x1e
        /*0056*/ 	.short	(.L_596 - .L_595)
.L_595:
        /*0058*/ 	.word	0x00000000


	//----- nvinfo : EIATTR_CBANK_PARAM_SIZE
	.align		4
.L_596:
        /*005c*/ 	.byte	0x03, 0x19
        /*005e*/ 	.short	0x0010


	//----- nvinfo : EIATTR_PARAM_CBANK
	.align		4
        /*0060*/ 	.byte	0x04, 0x0a
        /*0062*/ 	.short	(.L_598 - .L_597)
	.align		4
.L_597:
        /*0064*/ 	.word	index@(.nv.constant0._Z5DeriyILi1EEvPKdPd)
        /*0068*/ 	.short	0x0380
        /*006a*/ 	.short	0x0010


	//----- nvinfo : EIATTR_SW_WAR
	.align		4
.L_598:
        /*006c*/ 	.byte	0x04, 0x36
        /*006e*/ 	.short	(.L_600 - .L_599)
.L_599:
        /*0070*/ 	.word	0x00000008
.L_600:


//--------------------- .nv.info._Z5DerixILi1EEvPKdPd --------------------------
	.section	.nv.info._Z5DerixILi1EEvPKdPd,"",@"SHT_CUDA_INFO"
	.sectionflags	@""
	.align	4


	//----- nvinfo : EIATTR_CUDA_API_VERSION
	.align		4
        /*0000*/ 	.byte	0x04, 0x37
        /*0002*/ 	.short	(.L_602 - .L_601)
.L_601:
        /*0004*/ 	.word	0x00000082


	//----- nvinfo : EIATTR_KPARAM_INFO
	.align		4
.L_602:
        /*0008*/ 	.byte	0x04, 0x17
        /*000a*/ 	.short	(.L_604 - .L_603)
.L_603:
        /*000c*/ 	.word	0x00000000
        /*0010*/ 	.short	0x0001
        /*0012*/ 	.short	0x0008
        /*0014*/ 	.byte	0x00, 0xf5, 0x21, 0x00


	//----- nvinfo : EIATTR_KPARAM_INFO
	.align		4
.L_604:
        /*0018*/ 	.byte	0x04, 0x17
        /*001a*/ 	.short	(.L_606 - .L_605)
.L_605:
        /*001c*/ 	.word	0x00000000
        /*0020*/ 	.short	0x0000
        /*0022*/ 	.short	0x0000
        /*0024*/ 	.byte	0x00, 0xf5, 0x21, 0x00


	//----- nvinfo : EIATTR_SPARSE_MMA_MASK
	.align		4
.L_606:
        /*0028*/ 	.byte	0x03, 0x50
        /*002a*/ 	.short	0x0000


	//----- nvinfo : EIATTR_MAXREG_COUNT
	.align		4
        /*002c*/ 	.byte	0x03, 0x1b
        /*002e*/ 	.short	0x00ff


	//----- nvinfo : EIATTR_NUM_BARRIERS
	.align		4
        /*0030*/ 	.byte	0x02, 0x4c
        /*0032*/ 	.byte	0x01
	.zero		1


	//----- nvinfo : EIATTR_MERCURY_ISA_VERSION
	.align		4
        /*0034*/ 	.byte	0x03, 0x5f
        /*0036*/ 	.short	0x0101


	//----- nvinfo : EIATTR_VRC_CTA_INIT_COUNT
	.align		4
        /*0038*/ 	.byte	0x02, 0x4a
	.zero		1
	.zero		1


	//----- nvinfo : EIATTR_EXIT_INSTR_OFFSETS
	.align		4
        /*003c*/ 	.byte	0x04, 0x1c
        /*003e*/ 	.short	(.L_608 - .L_607)


	//   ....[0]....
.L_607:
        /*0040*/ 	.word	0x000000e0


	//   ....[1]....
        /*0044*/ 	.word	0x000001d0


	//   ....[2]....
        /*0048*/ 	.word	0x000003f0


	//----- nvinfo : EIATTR_CRS_STACK_SIZE
	.align		4
.L_608:
        /*004c*/ 	.byte	0x04, 0x1e
        /*004e*/ 	.short	(.L_610 - .L_609)
.L_609:
        /*0050*/ 	.word	0x00000000


	//----- nvinfo : EIATTR_CBANK_PARAM_SIZE
	.align		4
.L_610:
        /*0054*/ 	.byte	0x03, 0x19
        /*0056*/ 	.short	0x0010


	//----- nvinfo : EIATTR_PARAM_CBANK
	.align		4
        /*0058*/ 	.byte	0x04, 0x0a
        /*005a*/ 	.short	(.L_612 - .L_611)
	.align		4
.L_611:
        /*005c*/ 	.word	index@(.nv.constant0._Z5DerixILi1EEvPKdPd)
        /*0060*/ 	.short	0x0380
        /*0062*/ 	.short	0x0010


	//----- nvinfo : EIATTR_SW_WAR
	.align		4
.L_612:
        /*0064*/ 	.byte	0x04, 0x36
        /*0066*/ 	.short	(.L_614 - .L_613)
.L_613:
        /*0068*/ 	.word	0x00000008
.L_614:


//--------------------- .nv.callgraph             --------------------------
	.section	.nv.callgraph,"",@"SHT_CUDA_CALLGRAPH"
	.align	4
	.sectionentsize	8
	.align		4
        /*0000*/ 	.word	0x00000000
	.align		4
        /*0004*/ 	.word	0xffffffff
	.align		4
        /*0008*/ 	.word	0x00000000
	.align		4
        /*000c*/ 	.word	0xfffffffe
	.align		4
        /*0010*/ 	.word	0x00000000
	.align		4
        /*0014*/ 	.word	0xfffffffd
	.align		4
        /*0018*/ 	.word	0x00000000
	.align		4
        /*001c*/ 	.word	0xfffffffc


//--------------------- .nv.constant3             --------------------------
	.section	.nv.constant3,"a",@progbits
	.align	8
.nv.constant3:
	.type		deriv_consts,@object
	.size		deriv_consts,(adams_consts - deriv_consts)
deriv_consts:
	.zero		32
	.type		adams_consts,@object
	.size		adams_consts,(etatt_consts - adams_consts)
adams_consts:
	.zero		16
	.type		etatt_consts,@object
	.size		etatt_consts,(dev_nx - etatt_consts)
etatt_consts:
	.zero		16
	.type		dev_nx,@object
	.size		dev_nx,(dev_ny - dev_nx)
dev_nx:
	.zero		4
	.type		dev_ny,@object
	.size		dev_ny,(pointsPerThread - dev_ny)
dev_ny:
	.zero		4
	.type		pointsPerThread,@object
	.size		pointsPerThread,(.L_5 - pointsPerThread)
pointsPerThread:
	.zero		4
.L_5:


//--------------------- .nv.constant4             --------------------------
	.section	.nv.constant4,"a",@progbits
	.align	8
	.align		8
.nv.constant4:
        /*0000*/ 	.dword	_ZN30_INTERNAL_42c33635_4_k_cu_main4cuda3std3__45__cpo5beginE
	.align		8
        /*0008*/ 	.dword	_ZN30_INTERNAL_42c33635_4_k_cu_main4cuda3std3__45__cpo3endE
	.align		8
        /*0010*/ 	.dword	_ZN30_INTERNAL_42c33635_4_k_cu_main4cuda3std3__45__cpo6cbeginE
	.align		8
        /*0018*/ 	.dword	_ZN30_INTERNAL_42c33635_4_k_cu_main4cuda3std3__45__cpo4cendE
	.align		8
        /*0020*/ 	.dword	_ZN30_INTERNAL_42c33635_4_k_cu_main4cuda3std3__45__cpo6rbeginE
	.align		8
        /*0028*/ 	.dword	_ZN30_INTERNAL_42c33635_4_k_cu_main4cuda3std3__45__cpo4rendE
	.align		8
        /*0030*/ 	.dword	_ZN30_INTERNAL_42c33635_4_k_cu_main4cuda3std3__45__cpo7crbeginE
	.align		8
        /*0038*/ 	.dword	_ZN30_INTERNAL_42c33635_4_k_cu_main4cuda3std3__45__cpo5crendE
	.align		8
        /*0040*/ 	.dword	_ZN30_INTERNAL_42c33635_4_k_cu_main4cuda3std3__432_GLOBAL__N__42c33635_4_k_cu_main6ignoreE
	.align		8
        /*0048*/ 	.dword	_ZN30_INTERNAL_42c33635_4_k_cu_main4cuda3std3__419piecewise_constructE
	.align		8
        /*0050*/ 	.dword	_ZN30_INTERNAL_42c33635_4_k_cu_main4cuda3std3__48in_placeE
	.align		8
        /*0058*/ 	.dword	_ZN30_INTERNAL_42c33635_4_k_cu_main4cuda3std3__420unreachable_sentinelE
	.align		8
        /*0060*/ 	.dword	_ZN30_INTERNAL_42c33635_4_k_cu_main4cuda3std3__47nulloptE
	.align		8
        /*0068*/ 	.dword	_ZN30_INTERNAL_42c33635_4_k_cu_main4cuda3std3__48unexpectE
	.align		8
        /*0070*/ 	.dword	_ZN30_INTERNAL_42c33635_4_k_cu_main4cuda3std6ranges3__45__cpo4swapE
	.align		8
        /*0078*/ 	.dword	_ZN30_INTERNAL_42c33635_4_k_cu_main4cuda3std6ranges3__45__cpo9iter_moveE
	.align		8
        /*0080*/ 	.dword	_ZN30_INTERNAL_42c33635_4_k_cu_main4cuda3std6ranges3__45__cpo5beginE
	.align		8
        /*0088*/ 	.dword	_ZN30_INTERNAL_42c33635_4_k_cu_main4cuda3std6ranges3__45__cpo3endE
	.align		8
        /*0090*/ 	.dword	_ZN30_INTERNAL_42c33635_4_k_cu_main4cuda3std6ranges3__45__cpo6cbeginE
	.align		8
        /*0098*/ 	.dword	_ZN30_INTERNAL_42c33635_4_k_cu_main4cuda3std6ranges3__45__cpo4cendE
	.align		8
        /*00a0*/ 	.dword	_ZN30_INTERNAL_42c33635_4_k_cu_main4cuda3std6ranges3__45__cpo7advanceE
	.align		8
        /*00a8*/ 	.dword	_ZN30_INTERNAL_42c33635_4_k_cu_main4cuda3std6ranges3__45__cpo9iter_swapE
	.align		8
        /*00b0*/ 	.dword	_ZN30_INTERNAL_42c33635_4_k_cu_main4cuda3std6ranges3__45__cpo4nextE
	.align		8
        /*00b8*/ 	.dword	_ZN30_INTERNAL_42c33635_4_k_cu_main4cuda3std6ranges3__45__cpo4prevE
	.align		8
        /*00c0*/ 	.dword	_ZN30_INTERNAL_42c33635_4_k_cu_main4cuda3std6ranges3__45__cpo4dataE
	.align		8
        /*00c8*/ 	.dword	_ZN30_INTERNAL_42c33635_4_k_cu_main4cuda3std6ranges3__45__cpo5cdataE
	.align		8
        /*00d0*/ 	.dword	_ZN30_INTERNAL_42c33635_4_k_cu_main4cuda3std6ranges3__45__cpo4sizeE
	.align		8
        /*00d8*/ 	.dword	_ZN30_INTERNAL_42c33635_4_k_cu_main4cuda3std6ranges3__45__cpo5ssizeE
	.align		8
        /*00e0*/ 	.dword	_ZN30_INTERNAL_42c33635_4_k_cu_main4cuda3std6ranges3__45__cpo8distanceE
	.align		8
        /*00e8*/ 	.dword	_ZN30_INTERNAL_42c33635_4_k_cu_main6thrust24THRUST_300001_SM_1000_NS8cuda_cub3parE
	.align		8
        /*00f0*/ 	.dword	_ZN30_INTERNAL_42c33635_4_k_cu_main6thrust24THRUST_300001_SM_1000_NS8cuda_cub10par_nosyncE
	.align		8
        /*00f8*/ 	.dword	_ZN30_INTERNAL_42c33635_4_k_cu_main6thrust24THRUST_300001_SM_1000_NS6system6detail10sequential3seqE
	.align		8
        /*0100*/ 	.dword	_ZN30_INTERNAL_42c33635_4_k_cu_main6thrust24THRUST_300001_SM_1000_NS12placeholders2_1E
	.align		8
        /*0108*/ 	.dword	_ZN30_INTERNAL_42c33635_4_k_cu_main6thrust24THRUST_300001_SM_1000_NS12placeholders2_2E
	.align		8
        /*0110*/ 	.dword	_ZN30_INTERNAL_42c33635_4_k_cu_main6thrust24THRUST_300001_SM_1000_NS12placeholders2_3E
	.align		8
        /*0118*/ 	.dword	_ZN30_INTERNAL_42c33635_4_k_cu_main6thrust24THRUST_300001_SM_1000_NS12placeholders2_4E
	.align		8
        /*0120*/ 	.dword	_ZN30_INTERNAL_42c33635_4_k_cu_main6thrust24THRUST_300001_SM_1000_NS12placeholders2_5E
	.align		8
        /*0128*/ 	.dword	_ZN30_INTERNAL_42c33635_4_k_cu_main6thrust24THRUST_300001_SM_1000_NS12placeholders2_6E
	.align		8
        /*0130*/ 	.dword	_ZN30_INTERNAL_42c33635_4_k_cu_main6thrust24THRUST_300001_SM_1000_NS12placeholders2_7E
	.align		8
        /*0138*/ 	.dword	_ZN30_INTERNAL_42c33635_4_k_cu_main6thrust24THRUST_300001_SM_1000_NS12placeholders2_8E
	.align		8
        /*0140*/ 	.dword	_ZN30_INTERNAL_42c33635_4_k_cu_main6thrust24THRUST_300001_SM_1000_NS12placeholders2_9E
	.align		8
        /*0148*/ 	.dword	_ZN30_INTERNAL_42c33635_4_k_cu_main6thrust24THRUST_300001_SM_1000_NS12placeholders3_10E
	.align		8
        /*0150*/ 	.dword	_ZN30_INTERNAL_42c33635_4_k_cu_main6thrust24THRUST_300001_SM_1000_NS3seqE


//--------------------- .text._ZN3cub18CUB_300001_SM_10006detail6reduce28DeviceReduceSingleTileKernelINS2_10policy_hubIdyN4cuda3std3__44plusIdEEE10Policy1000EPdSC_iS9_ddNS7_10__identityEEEvT0_T1_T2_T3_T4_T6_ --------------------------
	.section	.text._ZN3cub18CUB_300001_SM_10006detail6reduce28DeviceReduceSingleTileKernelINS2_10policy_hubIdyN4cuda3std3__44plusIdEEE10Policy1000EPdSC_iS9_ddNS7_10__identityEEEvT0_T1_T2_T3_T4_T6_,"ax",@progbits
	.align	128
        .global         _ZN3cub18CUB_300001_SM_10006detail6reduce28DeviceReduceSingleTileKernelINS2_10policy_hubIdyN4cuda3std3__44plusIdEEE10Policy1000EPdSC_iS9_ddNS7_10__identityEEEvT0_T1_T2_T3_T4_T6_
        .type           _ZN3cub18CUB_300001_SM_10006detail6reduce28DeviceReduceSingleTileKernelINS2_10policy_hubIdyN4cuda3std3__44plusIdEEE10Policy1000EPdSC_iS9_ddNS7_10__identityEEEvT0_T1_T2_T3_T4_T6_,@function
        .size           _ZN3cub18CUB_300001_SM_10006detail6reduce28DeviceReduceSingleTileKernelINS2_10policy_hubIdyN4cuda3std3__44plusIdEEE10Policy1000EPdSC_iS9_ddNS7_10__identityEEEvT0_T1_T2_T3_T4_T6_,(.L_x_225 - _ZN3cub18CUB_300001_SM_10006detail6reduce28DeviceReduceSingleTileKernelINS2_10policy_hubIdyN4cuda3std3__44plusIdEEE10Policy1000EPdSC_iS9_ddNS7_10__identityEEEvT0_T1_T2_T3_T4_T6_)
        .other          _ZN3cub18CUB_300001_SM_10006detail6reduce28DeviceReduceSingleTileKernelINS2_10policy_hubIdyN4cuda3std3__44plusIdEEE10Policy1000EPdSC_iS9_ddNS7_10__identityEEEvT0_T1_T2_T3_T4_T6_,@"STO_CUDA_ENTRY STV_DEFAULT"
_ZN3cub18CUB_300001_SM_10006detail6reduce28DeviceReduceSingleTileKernelINS2_10policy_hubIdyN4cuda3std3__44plusIdEEE10Policy1000EPdSC_iS9_ddNS7_10__identityEEEvT0_T1_T2_T3_T4_T6_:
.text._ZN3cub18CUB_300001_SM_10006detail6reduce28DeviceReduceSingleTileKernelINS2_10policy_hubIdyN4cuda3std3__44plusIdEEE10Policy1000EPdSC_iS9_ddNS7_10__identityEEEvT0_T1_T2_T3_T4_T6_:
[----:B------:R-:W-:Y:S01]  /*0000*/  LDC R1, c[0x0][0x37c] ;  /* 0x0000df00ff017b82 */ /* 0x000fe20000000800 */
[----:B------:R-:W0:Y:S01]  /*0010*/  LDCU UR4, c[0x0][0x390] ;  /* 0x00007200ff0477ac */ /* 0x000e220008000800 */
[----:B------:R-:W1:Y:S01]  /*0020*/  LDCU.64 UR6, c[0x0][0x358] ;  /* 0x00006b00ff0677ac */ /* 0x000e620008000a00 */
[----:B0-----:R-:W-:-:S05]  /*0030*/  IMAD.U32 R4, RZ, RZ, UR4 ;  /* 0x00000004ff047e24 */ /* 0x001fca000f8e00ff */
[----:B------:R-:W-:-:S13]  /*0040*/  ISETP.NE.AND P0, PT, R4, RZ, PT ;  /* 0x000000ff0400720c */ /* 0x000fda0003f05270 */
[----:B-1----:R-:W-:Y:S05]  /*0050*/  @P0 BRA `(.L_x_0) ;  /* 0x00000000001c0947 */ /* 0x002fea0003800000 */
[----:B------:R-:W0:Y:S02]  /*0060*/  S2R R0, SR_TID.X ;  /* 0x0000000000007919 */ /* 0x000e240000002100 */
[----:B0-----:R-:W-:-:S13]  /*0070*/  ISETP.NE.AND P0, PT, R0, RZ, PT ;  /* 0x000000ff0000720c */ /* 0x001fda0003f05270 */
[----:B------:R-:W-:Y:S05]  /*0080*/  @P0 EXIT ;  /* 0x000000000000094d */ /* 0x000fea0003800000 */
[----:B------:R-:W0:Y:S08]  /*0090*/  LDC.64 R2, c[0x0][0x388] ;  /* 0x0000e200ff027b82 */ /* 0x000e300000000a00 */
[----:B------:R-:W0:Y:S02]  /*00a0*/  LDC.64 R4, c[0x0][0x398] ;  /* 0x0000e600ff047b82 */ /* 0x000e240000000a00 */
[----:B0-----:R-:W-:Y:S01]  /*00b0*/  STG.E.64 desc[UR6][R2.64], R4 ;  /* 0x0000000402007986 */ /* 0x001fe2000c101b06 */
[----:B------:R-:W-:Y:S05]  /*00c0*/  EXIT ;  /* 0x000000000000794d */ /* 0x000fea0003800000 */
.L_x_0:
[----:B------:R-:W-:Y:S01]  /*00d0*/  ISETP.GT.AND P0, PT, R4, 0xdff, PT ;  /* 0x00000dff0400780c */ /* 0x000fe20003f04270 */
[----:B------:R-:W-:-:S12]  /*00e0*/  BSSY.RECONVERGENT B0, `(.L_x_1) ;  /* 0x0000242000007945 */ /* 0x000fd80003800200 */
[----:B------:R-:W-:Y:S05]  /*00f0*/  @P0 BRA `(.L_x_2) ;  /* 0x0000001400180947 */ /* 0x000fea0003800000 */
[----:B------:R-:W0:Y:S01]  /*0100*/  S2R R5, SR_TID.X ;  /* 0x0000000000057919 */ /* 0x000e220000002100 */
[----:B------:R-:W-:Y:S01]  /*0110*/  BSSY.RECONVERGENT B1, `(.L_x_3) ;  /* 0x0000009000017945 */ /* 0x000fe20003800200 */
[----:B------:R-:W-:Y:S02]  /*0120*/  CS2R R2, SRZ ;  /* 0x0000000000027805 */ /* 0x000fe4000001ff00 */
[----:B0-----:R-:W-:Y:S01]  /*0130*/  ISETP.GE.AND P0, PT, R5, R4, PT ;  /* 0x000000040500720c */ /* 0x001fe20003f06270 */
[----:B------:R-:W-:-:S12]  /*0140*/  IMAD.MOV.U32 R7, RZ, RZ, R5 ;  /* 0x000000ffff077224 */ /* 0x000fd800078e0005 */
[----:B------:R-:W-:Y:S05]  /*0150*/  @P0 BRA `(.L_x_4) ;  /* 0x0000000000100947 */ /* 0x000fea0003800000 */
[----:B------:R-:W0:Y:S02]  /*0160*/  LDC.64 R2, c[0x0][0x380] ;  /* 0x0000e000ff027b82 */ /* 0x000e240000000a00 */
[----:B0-----:R-:W-:-:S06]  /*0170*/  IMAD.WIDE.U32 R2, R5, 0x8, R2 ;  /* 0x0000000805027825 */ /* 0x001fcc00078e0002 */
[----:B------:R-:W5:Y:S01]  /*0180*/  LDG.E.64.CONSTANT R2, desc[UR6][R2.64] ;  /* 0x0000000602027981 */ /* 0x000f62000c1e9b00 */
[----:B------:R-:W-:-:S07]  /*0190*/  VIADD R7, R5, 0x200 ;  /* 0x0000020005077836 */ /* 0x000fce0000000000 */
.L_x_4:
[----:B------:R-:W-:Y:S05]  /*01a0*/  BSYNC.RECONVERGENT B1 ;  /* 0x0000000000017941 */ /* 0x000fea0003800200 */
.L_x_3:
[----:B------:R-:W-:Y:S01]  /*01b0*/  ISETP.GE.AND P0, PT, R7, R4, PT ;  /* 0x000000040700720c */ /* 0x000fe20003f06270 */
[----:B------:R-:W-:-:S12]  /*01c0*/  BSSY.RECONVERGENT B1, `(.L_x_5) ;  /* 0x0000076000017945 */ /* 0x000fd80003800200 */
[----:B------:R-:W-:Y:S05]  /*01d0*/  @P0 BRA `(.L_x_6) ;  /* 0x0000000400d00947 */ /* 0x000fea0003800000 */
[----:B------:R-:W-:Y:S01]  /*01e0*/  LOP3.LUT R9, RZ, R7, RZ, 0x33, !PT ;  /* 0x00000007ff097212 */ /* 0x000fe200078e33ff */
[----:B------:R-:W-:Y:S04]  /*01f0*/  BSSY.RECONVERGENT B2, `(.L_x_7) ;  /* 0x0000017000027945 */ /* 0x000fe80003800200 */
[----:B------:R-:W-:-:S05]  /*0200*/  IMAD.IADD R0, R9, 0x1, R4 ;  /* 0x0000000109007824 */ /* 0x000fca00078e0204 */
[C---:B------:R-:W-:Y:S02]  /*0210*/  LOP3.LUT R6, R0.reuse, 0x600, RZ, 0xc0, !PT ;  /* 0x0000060000067812 */ /* 0x040fe400078ec0ff */
[----:B------:R-:W-:Y:S02]  /*0220*/  ISETP.GE.U32.AND P0, PT, R0, 0x600, PT ;  /* 0x000006000000780c */ /* 0x000fe40003f06070 */
[----:B------:R-:W-:-:S13]  /*0230*/  ISETP.NE.AND P1, PT, R6, 0x600, PT ;  /* 0x000006000600780c */ /* 0x000fda0003f25270 */
[----:B------:R-:W-:Y:S05]  /*0240*/  @!P1 BRA `(.L_x_8) ;  /* 0x0000000000449947 */ /* 0x000fea0003800000 */
[----:B------:R-:W0:Y:S01]  /*0250*/  LDC.64 R8, c[0x0][0x380] ;  /* 0x0000e000ff087b82 */ /* 0x000e220000000a00 */
[----:B------:R-:W-:-:S04]  /*0260*/  LEA.HI R0, R0, 0x1, RZ, 0x17 ;  /* 0x0000000100007811 */ /* 0x000fc800078fb8ff */
[----:B------:R-:W-:-:S05]  /*0270*/  LOP3.LUT R0, R0, 0x3, RZ, 0xc0, !PT ;  /* 0x0000000300007812 */ /* 0x000fca00078ec0ff */
[----:B------:R-:W-:Y:S02]  /*0280*/  IMAD.MOV R0, RZ, RZ, -R0 ;  /* 0x000000ffff007224 */ /* 0x000fe400078e0a00 */
[----:B0-----:R-:W-:-:S04]  /*0290*/  IMAD.WIDE.U32 R8, R7, 0x8, R8 ;  /* 0x0000000807087825 */ /* 0x001fc800078e0008 */
[----:B------:R-:W-:Y:S02]  /*02a0*/  IMAD.MOV.U32 R6, RZ, RZ, R8 ;  /* 0x000000ffff067224 */ /* 0x000fe400078e0008 */
[----:B------:R-:W-:-:S07]  /*02b0*/  IMAD.MOV.U32 R11, RZ, RZ, R9 ;  /* 0x000000ffff0b7224 */ /* 0x000fce00078e0009 */
.L_x_9:
[----:B------:R-:W-:Y:S02]  /*02c0*/  IMAD.MOV.U32 R8, RZ, RZ, R6 ;  /* 0x000000ffff087224 */ /* 0x000fe400078e0006 */
[----:B------:R-:W-:-:S06]  /*02d0*/  IMAD.MOV.U32 R9, RZ, RZ, R11 ;  /* 0x000000ffff097224 */ /* 0x000fcc00078e000b */
[----:B------:R-:W2:Y:S01]  /*02e0*/  LDG.E.64.CONSTANT R8, desc[UR6][R8.64] ;  /* 0x0000000608087981 */ /* 0x000ea2000c1e9b00 */
[----:B------:R-:W-:Y:S01]  /*02f0*/  VIADD R0, R0, 0x1 ;  /* 0x0000000100007836 */ /* 0x000fe20000000000 */
[----:B------:R-:W-:Y:S01]  /*0300*/  IADD3 R6, P2, PT, R6, 0x1000, RZ ;  /* 0x0000100006067810 */ /* 0x000fe20007f5e0ff */
[----:B------:R-:W-:-:S03]  /*0310*/  VIADD R7, R7, 0x200 ;  /* 0x0000020007077836 */ /* 0x000fc60000000000 */
[----:B------:R-:W-:Y:S01]  /*0320*/  ISETP.NE.AND P1, PT, R0, RZ, PT ;  /* 0x000000ff0000720c */ /* 0x000fe20003f25270 */
[----:B------:R-:W-:Y:S01]  /*0330*/  IMAD.X R11, RZ, RZ, R11, P2 ;  /* 0x000000ffff0b7224 */ /* 0x000fe200010e060b */
[----:B--2--5:R-:W-:-:S11]  /*0340*/  DADD R2, R8, R2 ;  /* 0x0000000008027229 */ /* 0x024fd60000000002 */
[----:B------:R-:W-:Y:S05]  /*0350*/  @P1 BRA `(.L_x_9) ;  /* 0xfffffffc00d81947 */ /* 0x000fea000383ffff */
.L_x_8:
[----:B------:R-:W-:Y:S05]  /*0360*/  BSYNC.RECONVERGENT B2 ;  /* 0x0000000000027941 */ /* 0x000fea0003800200 */
.L_x_7:
[----:B------:R-:W-:Y:S05]  /*0370*/  @!P0 BRA `(.L_x_6) ;  /* 0x0000000400688947 */ /* 0x000fea0003800000 */
[----:B------:R-:W-:Y:S01]  /*0380*/  IMAD.IADD R0, R4, 0x1, -R7 ;  /* 0x0000000104007824 */ /* 0x000fe200078e0a07 */
[----:B------:R-:W-:Y:S01]  /*0390*/  BSSY.RECONVERGENT B2, `(.L_x_10) ;  /* 0x0000031000027945 */ /* 0x000fe20003800200 */
[----:B------:R-:W-:-:S03]  /*03a0*/  PLOP3.LUT P0, PT, PT, PT, PT, 0x80, 0x8 ;  /* 0x000000000008781c */ /* 0x000fc60003f0f070 */
[----:B------:R-:W-:-:S13]  /*03b0*/  ISETP.GT.AND P1, PT, R0, 0x1800, PT ;  /* 0x000018000000780c */ /* 0x000fda0003f24270 */
[----:B------:R-:W-:Y:S05]  /*03c0*/  @!P1 BRA `(.L_x_11) ;  /* 0x0000000000b49947 */ /* 0x000fea0003800000 */
[----:B------:R-:W-:Y:S01]  /*03d0*/  PLOP3.LUT P0, PT, PT, PT, PT, 0x8, 0x80 ;  /* 0x000000000080781c */ /* 0x000fe20003f0e170 */
[----:B------:R-:W-:-:S12]  /*03e0*/  VIADD R0, R4, 0xffffe800 ;  /* 0xffffe80004007836 */ /* 0x000fd80000000000 */
.L_x_12:
[----:B------:R-:W0:Y:S02]  /*03f0*/  LDC.64 R32, c[0x0][0x380] ;  /* 0x0000e000ff207b82 */ /* 0x000e240000000a00 */
[----:B0-----:R-:W-:-:S05]  /*0400*/  IMAD.WIDE R14, R7, 0x8, R32 ;  /* 0x00000008070e7825 */ /* 0x001fca00078e0220 */
[----:B------:R-:W2:Y:S04]  /*0410*/  LDG.E.64.CONSTANT R8, desc[UR6][R14.64] ;  /* 0x000000060e087981 */ /* 0x000ea8000c1e9b00 */
[----:B------:R-:W3:Y:S04]  /*0420*/  LDG.E.64.CONSTANT R10, desc[UR6][R14.64+0x1000] ;  /* 0x001000060e0a7981 */ /* 0x000ee8000c1e9b00 */
[----:B------:R-:W4:Y:S01]  /*0430*/  LDG.E.64.CONSTANT R12, desc[UR6][R14.64+0x2000] ;  /* 0x002000060e0c7981 */ /* 0x000f22000c1e9b00 */
[----:B------:R-:W-:-:S03]  /*0440*/  VIADD R41, R7, 0x800 ;  /* 0x0000080007297836 */ /* 0x000fc60000000000 */
[----:B------:R-:W4:Y:S01]  /*0450*/  LDG.E.64.CONSTANT R30, desc[UR6][R14.64+0x3000] ;  /* 0x003000060e1e7981 */ /* 0x000f22000c1e9b00 */
[----:B------:R-:W-:-:S05]  /*0460*/  IMAD.WIDE R40, R41, 0x8, R32 ;  /* 0x0000000829287825 */ /* 0x000fca00078e0220 */
[----:B------:R-:W4:Y:S04]  /*0470*/  LDG.E.64.CONSTANT R28, desc[UR6][R40.64] ;  /* 0x00000006281c7981 */ /* 0x000f28000c1e9b00 */
[----:B------:R-:W4:Y:S04]  /*0480*/  LDG.E.64.CONSTANT R26, desc[UR6][R40.64+0x1000] ;  /* 0x00100006281a7981 */ /* 0x000f28000c1e9b00 */
        /* <DEDUP_REMOVED lines=12> */
[----:B------:R-:W4:Y:S04]  /*0550*/  LDG.E.64.CONSTANT R34, desc[UR6][R44.64+0x2000] ;  /* 0x002000062c227981 */ /* 0x000f28000c1e9b00 */
[----:B------:R-:W4:Y:S01]  /*0560*/  LDG.E.64.CONSTANT R32, desc[UR6][R44.64+0x3000] ;  /* 0x003000062c207981 */ /* 0x000f22000c1e9b00 */
[----:B------:R-:W-:-:S05]  /*0570*/  VIADD R7, R7, 0x2000 ;  /* 0x0000200007077836 */ /* 0x000fca0000000000 */
[----:B------:R-:W-:Y:S01]  /*0580*/  ISETP.GE.AND P1, PT, R7, R0, PT ;  /* 0x000000000700720c */ /* 0x000fe20003f26270 */
[----:B--2--5:R-:W-:-:S08]  /*0590*/  DADD R8, R8, R2 ;  /* 0x0000000008087229 */ /* 0x024fd00000000002 */
[----:B---3--:R-:W-:-:S08]  /*05a0*/  DADD R8, R8, R10 ;  /* 0x0000000008087229 */ /* 0x008fd0000000000a */
[----:B----4-:R-:W-:-:S08]  /*05b0*/  DADD R8, R8, R12 ;  /* 0x0000000008087229 */ /* 0x010fd0000000000c */
[----:B------:R-:W-:-:S08]  /*05c0*/  DADD R8, R8, R30 ;  /* 0x0000000008087229 */ /* 0x000fd0000000001e */
        /* <DEDUP_REMOVED lines=11> */
[----:B------:R-:W-:Y:S01]  /*0680*/  DADD R2, R8, R32 ;  /* 0x0000000008027229 */ /* 0x000fe20000000020 */
[----:B------:R-:W-:Y:S10]  /*0690*/  @!P1 BRA `(.L_x_12) ;  /* 0xfffffffc00549947 */ /* 0x000ff4000383ffff */
.L_x_11:
[----:B------:R-:W-:Y:S05]  /*06a0*/  BSYNC.RECONVERGENT B2 ;  /* 0x0000000000027941 */ /* 0x000fea0003800200 */
.L_x_10:
[----:B------:R-:W-:Y:S01]  /*06b0*/  IMAD.IADD R0, R4, 0x1, -R7 ;  /* 0x0000000104007824 */ /* 0x000fe200078e0a07 */
[----:B------:R-:W-:Y:S04]  /*06c0*/  BSSY.RECONVERGENT B2, `(.L_x_13) ;  /* 0x0000019000027945 */ /* 0x000fe80003800200 */
[----:B------:R-:W-:-:S13]  /*06d0*/  ISETP.GT.AND P1, PT, R0, 0x800, PT ;  /* 0x000008000000780c */ /* 0x000fda0003f24270 */
[----:B------:R-:W-:Y:S05]  /*06e0*/  @!P1 BRA `(.L_x_14) ;  /* 0x0000000000589947 */ /* 0x000fea0003800000 */
        /* <DEDUP_REMOVED lines=12> */
[----:B------:R-:W-:Y:S01]  /*07b0*/  PLOP3.LUT P0, PT, PT, PT, PT, 0x8, 0x80 ;  /* 0x000000000080781c */ /* 0x000fe20003f0e170 */
[----:B------:R-:W-:Y:S01]  /*07c0*/  VIADD R7, R7, 0x1000 ;  /* 0x0000100007077836 */ /* 0x000fe20000000000 */
[----:B--2--5:R-:W-:-:S08]  /*07d0*/  DADD R10, R2, R10 ;  /* 0x00000000020a7229 */ /* 0x024fd0000000000a */
[----:B---3--:R-:W-:-:S08]  /*07e0*/  DADD R10, R10, R12 ;  /* 0x000000000a0a7229 */ /* 0x008fd0000000000c */
[----:B----4-:R-:W-:-:S08]  /*07f0*/  DADD R10, R10, R14 ;  /* 0x000000000a0a7229 */ /* 0x010fd0000000000e */
[----:B------:R-:W-:-:S08]  /*0800*/  DADD R10, R10, R16 ;  /* 0x000000000a0a7229 */ /* 0x000fd00000000010 */
[----:B------:R-:W-:-:S08]  /*0810*/  DADD R10, R10, R20 ;  /* 0x000000000a0a7229 */ /* 0x000fd00000000014 */
[----:B------:R-:W-:-:S08]  /*0820*/  DADD R10, R10, R22 ;  /* 0x000000000a0a7229 */ /* 0x000fd00000000016 */
[----:B------:R-:W-:-:S08]  /*0830*/  DADD R10, R10, R24 ;  /* 0x000000000a0a7229 */ /* 0x000fd00000000018 */
[----:B------:R-:W-:-:S11]  /*0840*/  DADD R2, R10, R26 ;  /* 0x000000000a027229 */ /* 0x000fd6000000001a */
.L_x_14:
[----:B------:R-:W-:Y:S05]  /*0850*/  BSYNC.RECONVERGENT B2 ;  /* 0x0000000000027941 */ /* 0x000fea0003800200 */
.L_x_13:
[----:B------:R-:W-:-:S13]  /*0860*/  ISETP.LT.OR P0, PT, R7, R4, P0 ;  /* 0x000000040700720c */ /* 0x000fda0000701670 */
[----:B------:R-:W-:Y:S05]  /*0870*/  @!P0 BRA `(.L_x_6) ;  /* 0x0000000000288947 */ /* 0x000fea0003800000 */
[----:B------:R-:W0:Y:S02]  /*0880*/  LDC.64 R8, c[0x0][0x380] ;  /* 0x0000e000ff087b82 */ /* 0x000e240000000a00 */
[----:B0-----:R-:W-:-:S05]  /*0890*/  IMAD.WIDE R6, R7, 0x8, R8 ;  /* 0x0000000807067825 */ /* 0x001fca00078e0208 */
[----:B------:R-:W2:Y:S04]  /*08a0*/  LDG.E.64.CONSTANT R8, desc[UR6][R6.64] ;  /* 0x0000000606087981 */ /* 0x000ea8000c1e9b00 */
[----:B------:R-:W3:Y:S04]  /*08b0*/  LDG.E.64.CONSTANT R10, desc[UR6][R6.64+0x1000] ;  /* 0x00100006060a7981 */ /* 0x000ee8000c1e9b00 */
[----:B------:R-:W4:Y:S04]  /*08c0*/  LDG.E.64.CONSTANT R12, desc[UR6][R6.64+0x2000] ;  /* 0x00200006060c7981 */ /* 0x000f28000c1e9b00 */
[----:B------:R-:W4:Y:S01]  /*08d0*/  LDG.E.64.CONSTANT R14, desc[UR6][R6.64+0x3000] ;  /* 0x00300006060e7981 */ /* 0x000f22000c1e9b00 */
[----:B--2--5:R-:W-:-:S08]  /*08e0*/  DADD R8, R2, R8 ;  /* 0x0000000002087229 */ /* 0x024fd00000000008 */
[----:B---3--:R-:W-:-:S08]  /*08f0*/  DADD R8, R8, R10 ;  /* 0x0000000008087229 */ /* 0x008fd0000000000a */
[----:B----4-:R-:W-:-:S08]  /*0900*/  DADD R8, R8, R12 ;  /* 0x0000000008087229 */ /* 0x010fd0000000000c */
[----:B------:R-:W-:-:S11]  /*0910*/  DADD R2, R8, R14 ;  /* 0x0000000008027229 */ /* 0x000fd6000000000e */
.L_x_6:
[----:B------:R-:W-:Y:S05]  /*0920*/  BSYNC.RECONVERGENT B1 ;  /* 0x0000000000017941 */ /* 0x000fea0003800200 */
.L_x_5:
[----:B------:R-:W-:-:S13]  /*0930*/  ISETP.GE.AND P0, PT, R4, 0x200, PT ;  /* 0x000002000400780c */ /* 0x000fda0003f06270 */
[----:B------:R-:W-:Y:S05]  /*0940*/  @!P0 BRA `(.L_x_15) ;  /* 0x0000000400148947 */ /* 0x000fea0003800000 */
[----:B------:R-:W0:Y:S01]  /*0950*/  S2R R12, SR_LANEID ;  /* 0x00000000000c7919 */ /* 0x000e220000000000 */
[----:B-----5:R-:W-:Y:S04]  /*0960*/  SHFL.DOWN PT, R6, R2, 0x1, 0x1f ;  /* 0x08201f0002067f89 */ /* 0x020fe800000e0000 */
[----:B------:R-:W1:Y:S02]  /*0970*/  SHFL.DOWN PT, R7, R3, 0x1, 0x1f ;  /* 0x08201f0003077f89 */ /* 0x000e6400000e0000 */
[----:B-1----:R-:W-:Y:S01]  /*0980*/  DADD R6, R6, R2 ;  /* 0x0000000006067229 */ /* 0x002fe20000000002 */
[C---:B0-----:R-:W-:Y:S02]  /*0990*/  ISETP.GT.AND P0, PT, R12.reuse, 0x1e, PT ;  /* 0x0000001e0c00780c */ /* 0x041fe40003f04270 */
[----:B------:R-:W-:-:S07]  /*09a0*/  ISETP.NE.AND P1, PT, R12, RZ, PT ;  /* 0x000000ff0c00720c */ /* 0x000fce0003f25270 */
[----:B------:R-:W-:Y:S02]  /*09b0*/  FSEL R8, R2, R6, P0 ;  /* 0x0000000602087208 */ /* 0x000fe40000000000 */
[----:B------:R-:W-:Y:S02]  /*09c0*/  FSEL R9, R3, R7, P0 ;  /* 0x0000000703097208 */ /* 0x000fe40000000000 */
[----:B------:R-:W-:Y:S01]  /*09d0*/  ISETP.GT.AND P0, PT, R12, 0x1d, PT ;  /* 0x0000001d0c00780c */ /* 0x000fe20003f04270 */
[----:B------:R-:W-:Y:S01]  /*09e0*/  SHFL.DOWN PT, R6, R8, 0x2, 0x1f ;  /* 0x08401f0008067f89 */ /* 0x000fe200000e0000 */
[----:B------:R-:W-:Y:S02]  /*09f0*/  @!P1 MOV R4, 0x400 ;  /* 0x0000040000049802 */ /* 0x000fe40000000f00 */
[----:B------:R-:W-:Y:S01]  /*0a00*/  @!P1 SHF.R.U32.HI R0, RZ, 0x2, R5 ;  /* 0x00000002ff009819 */ /* 0x000fe20000011605 */
[----:B------:R-:W0:Y:S03]  /*0a10*/  SHFL.DOWN PT, R7, R9, 0x2, 0x1f ;  /* 0x08401f0009077f89 */ /* 0x000e2600000e0000 */
[----:B------:R-:W-:Y:S01]  /*0a20*/  @!P1 LOP3.LUT R0, R0, 0xf8, RZ, 0xc0, !PT ;  /* 0x000000f800009812 */ /* 0x000fe200078ec0ff */
[----:B0-----:R-:W-:-:S10]  /*0a30*/  DADD R6, R6, R8 ;  /* 0x0000000006067229 */ /* 0x001fd40000000008 */
[----:B------:R-:W-:Y:S02]  /*0a40*/  FSEL R6, R8, R6, P0 ;  /* 0x0000000608067208 */ /* 0x000fe40000000000 */
[----:B------:R-:W-:Y:S02]  /*0a50*/  FSEL R7, R9, R7, P0 ;  /* 0x0000000709077208 */ /* 0x000fe40000000000 */
[----:B------:R-:W-:Y:S01]  /*0a60*/  ISETP.GT.AND P0, PT, R12, 0x1b, PT ;  /* 0x0000001b0c00780c */ /* 0x000fe20003f04270 */
[----:B------:R-:W-:Y:S04]  /*0a70*/  SHFL.DOWN PT, R2, R6, 0x4, 0x1f ;  /* 0x08801f0006027f89 */ /* 0x000fe800000e0000 */
[----:B------:R-:W0:Y:S01]  /*0a80*/  SHFL.DOWN PT, R3, R7, 0x4, 0x1f ;  /* 0x08801f0007037f89 */ /* 0x000e2200000e0000 */
[----:B------:R-:W1:Y:S01]  /*0a90*/  @!P1 S2R R9, SR_CgaCtaId ;  /* 0x0000000000099919 */ /* 0x000e620000008800 */
[----:B0-----:R-:W-:-:S10]  /*0aa0*/  DADD R2, R2, R6 ;  /* 0x0000000002027229 */ /* 0x001fd40000000006 */
[----:B------:R-:W-:Y:S02]  /*0ab0*/  FSEL R10, R6, R2, P0 ;  /* 0x00000002060a7208 */ /* 0x000fe40000000000 */
[----:B------:R-:W-:Y:S02]  /*0ac0*/  FSEL R11, R7, R3, P0 ;  /* 0x00000003070b7208 */ /* 0x000fe40000000000 */
[----:B------:R-:W-:Y:S01]  /*0ad0*/  ISETP.GT.AND P0, PT, R12, 0x17, PT ;  /* 0x000000170c00780c */ /* 0x000fe20003f04270 */
[----:B------:R-:W-:Y:S04]  /*0ae0*/  SHFL.DOWN PT, R2, R10, 0x8, 0x1f ;  /* 0x09001f000a027f89 */ /* 0x000fe800000e0000 */
[----:B------:R-:W0:Y:S02]  /*0af0*/  SHFL.DOWN PT, R3, R11, 0x8, 0x1f ;  /* 0x09001f000b037f89 */ /* 0x000e2400000e0000 */
[----:B0-----:R-:W-:-:S10]  /*0b00*/  DADD R2, R2, R10 ;  /* 0x0000000002027229 */ /* 0x001fd4000000000a */
[----:B------:R-:W-:Y:S02]  /*0b10*/  FSEL R6, R10, R2, P0 ;  /* 0x000000020a067208 */ /* 0x000fe40000000000 */
[----:B------:R-:W-:Y:S02]  /*0b20*/  FSEL R7, R11, R3, P0 ;  /* 0x000000030b077208 */ /* 0x000fe40000000000 */
[----:B-1----:R-:W-:Y:S01]  /*0b30*/  @!P1 LEA R11, R9, R4, 0x18 ;  /* 0x00000004090b9211 */ /* 0x002fe200078ec0ff */
[----:B------:R-:W-:Y:S01]  /*0b40*/  SHFL.DOWN PT, R2, R6, 0x10, 0x1f ;  /* 0x0a001f0006027f89 */ /* 0x000fe200000e0000 */
[----:B------:R-:W-:-:S03]  /*0b50*/  ISETP.NE.AND P0, PT, R5, RZ, PT ;  /* 0x000000ff0500720c */ /* 0x000fc60003f05270 */
[----:B------:R-:W0:Y:S01]  /*0b60*/  SHFL.DOWN PT, R3, R7, 0x10, 0x1f ;  /* 0x0a001f0007037f89 */ /* 0x000e2200000e0000 */
[----:B------:R-:W-:Y:S01]  /*0b70*/  @!P1 IMAD.IADD R11, R0, 0x1, R11 ;  /* 0x00000001000b9824 */ /* 0x000fe200078e020b */
[----:B0-----:R-:W-:-:S07]  /*0b80*/  DADD R8, R2, R6 ;  /* 0x0000000002087229 */ /* 0x001fce0000000006 */
[----:B------:R1:W-:Y:S01]  /*0b90*/  @!P1 STS.64 [R11+0x10], R8 ;  /* 0x000010080b009388 */ /* 0x0003e20000000a00 */
[----:B------:R-:W-:Y:S01]  /*0ba0*/  BAR.SYNC.DEFER_BLOCKING 0x0 ;  /* 0x0000000000007b1d */ /* 0x000fe20000010000 */
[----:B------:R-:W-:-:S04]  /*0bb0*/  ISETP.GT.AND P1, PT, R12, 0xf, PT ;  /* 0x0000000f0c00780c */ /* 0x000fc80003f24270 */
[----:B------:R-:W-:Y:S02]  /*0bc0*/  FSEL R2, R6, R8, P1 ;  /* 0x0000000806027208 */ /* 0x000fe40000800000 */
[----:B------:R-:W-:Y:S01]  /*0bd0*/  FSEL R3, R7, R9, P1 ;  /* 0x0000000907037208 */ /* 0x000fe20000800000 */
[----:B------:R-:W-:Y:S06]  /*0be0*/  @P0 BRA `(.L_x_16) ;  /* 0x0000001800440947 */ /* 0x000fec0003800000 */
[----:B------:R-:W0:Y:S01]  /*0bf0*/  S2UR UR5, SR_CgaCtaId ;  /* 0x00000000000579c3 */ /* 0x000e220000008800 */
[----:B------:R-:W-:Y:S02]  /*0c00*/  UMOV UR4, 0x400 ;  /* 0x0000040000047882 */ /* 0x000fe40000000000 */
[----:B0-----:R-:W-:-:S09]  /*0c10*/  ULEA UR4, UR5, UR4, 0x18 ;  /* 0x0000000405047291 */ /* 0x001fd2000f8ec0ff */
[----:B------:R-:W0:Y:S04]  /*0c20*/  LDS.64 R4, [UR4+0x18] ;  /* 0x00001804ff047984 */ /* 0x000e280008000a00 */
[----:B-1----:R-:W1:Y:S04]  /*0c30*/  LDS.128 R8, [UR4+0x20] ;  /* 0x00002004ff087984 */ /* 0x002e680008000c00 */
[----:B------:R-:W2:Y:S01]  /*0c40*/  LDS.128 R12, [UR4+0x30] ;  /* 0x00003004ff0c7984 */ /* 0x000ea20008000c00 */
[----:B0-----:R-:W-:-:S03]  /*0c50*/  DADD R2, R2, R4 ;  /* 0x0000000002027229 */ /* 0x001fc60000000004 */
[----:B------:R-:W0:Y:S05]  /*0c60*/  LDS.128 R4, [UR4+0x40] ;  /* 0x00004004ff047984 */ /* 0x000e2a0008000c00 */
[----:B-1----:R-:W-:-:S08]  /*0c70*/  DADD R2, R2, R8 ;  /* 0x0000000002027229 */ /* 0x002fd00000000008 */
[----:B------:R-:W-:Y:S01]  /*0c80*/  DADD R2, R2, R10 ;  /* 0x0000000002027229 */ /* 0x000fe2000000000a */
[----:B------:R-:W1:Y:S07]  /*0c90*/  LDS.128 R8, [UR4+0x50] ;  /* 0x00005004ff087984 */ /* 0x000e6e0008000c00 */
[----:B--2---:R-:W-:-:S08]  /*0ca0*/  DADD R2, R2, R12 ;  /* 0x0000000002027229 */ /* 0x004fd0000000000c */
[----:B------:R-:W-:Y:S01]  /*0cb0*/  DADD R2, R2, R14 ;  /* 0x0000000002027229 */ /* 0x000fe2000000000e */
[----:B------:R-:W2:Y:S07]  /*0cc0*/  LDS.128 R12, [UR4+0x60] ;  /* 0x00006004ff0c7984 */ /* 0x000eae0008000c00 */
[----:B0-----:R-:W-:-:S08]  /*0cd0*/  DADD R2, R2, R4 ;  /* 0x0000000002027229 */ /* 0x001fd00000000004 */
[----:B------:R-:W-:Y:S01]  /*0ce0*/  DADD R2, R2, R6 ;  /* 0x0000000002027229 */ /* 0x000fe20000000006 */
[----:B------:R-:W0:Y:S07]  /*0cf0*/  LDS.128 R4, [UR4+0x70] ;  /* 0x00007004ff047984 */ /* 0x000e2e0008000c00 */
[----:B-1----:R-:W-:-:S08]  /*0d00*/  DADD R2, R2, R8 ;  /* 0x0000000002027229 */ /* 0x002fd00000000008 */
[----:B------:R-:W-:Y:S01]  /*0d10*/  DADD R2, R2, R10 ;  /* 0x0000000002027229 */ /* 0x000fe2000000000a */
[----:B------:R-:W1:Y:S07]  /*0d20*/  LDS.128 R8, [UR4+0x80] ;  /* 0x00008004ff087984 */ /* 0x000e6e0008000c00 */
[----:B--2---:R-:W-:-:S08]  /*0d30*/  DADD R2, R2, R12 ;  /* 0x0000000002027229 */ /* 0x004fd0000000000c */
[----:B------:R-:W-:-:S08]  /*0d40*/  DADD R2, R2, R14 ;  /* 0x0000000002027229 */ /* 0x000fd0000000000e */
[----:B0-----:R-:W-:-:S08]  /*0d50*/  DADD R2, R2, R4 ;  /* 0x0000000002027229 */ /* 0x001fd00000000004 */
[----:B------:R-:W-:-:S08]  /*0d60*/  DADD R2, R2, R6 ;  /* 0x0000000002027229 */ /* 0x000fd00000000006 */
[----:B-1----:R-:W-:-:S08]  /*0d70*/  DADD R2, R2, R8 ;  /* 0x0000000002027229 */ /* 0x002fd00000000008 */
[----:B------:R-:W-:Y:S01]  /*0d80*/  DADD R2, R2, R10 ;  /* 0x0000000002027229 */ /* 0x000fe2000000000a */
[----:B------:R-:W-:Y:S10]  /*0d90*/  BRA `(.L_x_16) ;  /* 0x0000001400d87947 */ /* 0x000ff40003800000 */
.L_x_15:
[----:B------:R-:W-:Y:S01]  /*0da0*/  LOP3.LUT R0, R5, 0x3e0, RZ, 0xc0, !PT ;  /* 0x000003e005007812 */ /* 0x000fe200078ec0ff */
[----:B------:R-:W0:Y:S03]  /*0db0*/  S2R R10, SR_LANEID ;  /* 0x00000000000a7919 */ /* 0x000e260000000000 */
[----:B------:R-:W-:Y:S01]  /*0dc0*/  LOP3.LUT R9, RZ, R0, RZ, 0x33, !PT ;  /* 0x00000000ff097212 */ /* 0x000fe200078e33ff */
[----:B------:R-:W-:-:S04]  /*0dd0*/  VIADD R7, R0, 0x20 ;  /* 0x0000002000077836 */ /* 0x000fc80000000000 */
[----:B------:R-:W-:Y:S01]  /*0de0*/  IMAD.IADD R9, R9, 0x1, R4 ;  /* 0x0000000109097824 */ /* 0x000fe200078e0204 */
[----:B------:R-:W-:-:S04]  /*0df0*/  ISETP.GT.AND P0, PT, R7, R4, PT ;  /* 0x000000040700720c */ /* 0x000fc80003f04270 */
[----:B------:R-:W-:-:S05]  /*0e00*/  SEL R11, R9, 0x1f, P0 ;  /* 0x0000001f090b7807 */ /* 0x000fca0000000000 */
[----:B-----5:R-:W-:Y:S04]  /*0e10*/  SHFL.DOWN PT, R6, R2, 0x1, R11 ;  /* 0x0820000002067989 */ /* 0x020fe800000e000b */
[----:B------:R-:W1:Y:S01]  /*0e20*/  SHFL.DOWN PT, R7, R3, 0x1, R11 ;  /* 0x0820000003077989 */ /* 0x000e6200000e000b */
[C---:B0-----:R-:W-:Y:S01]  /*0e30*/  ISETP.GE.AND P0, PT, R10.reuse, R11, PT ;  /* 0x0000000b0a00720c */ /* 0x041fe20003f06270 */
[C---:B------:R-:W-:Y:S01]  /*0e40*/  VIADD R0, R10.reuse, 0x2 ;  /* 0x000000020a007836 */ /* 0x040fe20000000000 */
[----:B------:R-:W-:Y:S01]  /*0e50*/  ISETP.NE.AND P1, PT, R10, RZ, PT ;  /* 0x000000ff0a00720c */ /* 0x000fe20003f25270 */
[----:B-1----:R-:W-:-:S12]  /*0e60*/  DADD R6, R6, R2 ;  /* 0x0000000006067229 */ /* 0x002fd80000000002 */
[----:B------:R-:W0:Y:S01]  /*0e70*/  @!P1 S2R R12, SR_CgaCtaId ;  /* 0x00000000000c9919 */ /* 0x000e220000008800 */
[----:B------:R-:W-:Y:S02]  /*0e80*/  FSEL R8, R6, R2, !P0 ;  /* 0x0000000206087208 */ /* 0x000fe40004000000 */
[----:B------:R-:W-:Y:S02]  /*0e90*/  FSEL R9, R7, R3, !P0 ;  /* 0x0000000307097208 */ /* 0x000fe40004000000 */
[----:B------:R-:W-:Y:S01]  /*0ea0*/  ISETP.GT.AND P0, PT, R0, R11, PT ;  /* 0x0000000b0000720c */ /* 0x000fe20003f04270 */
[----:B------:R-:W-:Y:S01]  /*0eb0*/  SHFL.DOWN PT, R6, R8, 0x2, R11 ;  /* 0x0840000008067989 */ /* 0x000fe200000e000b */
[----:B------:R-:W-:-:S03]  /*0ec0*/  VIADD R0, R10, 0x4 ;  /* 0x000000040a007836 */ /* 0x000fc60000000000 */
[----:B------:R-:W1:Y:S02]  /*0ed0*/  SHFL.DOWN PT, R7, R9, 0x2, R11 ;  /* 0x0840000009077989 */ /* 0x000e6400000e000b */
[----:B-1----:R-:W-:-:S10]  /*0ee0*/  DADD R6, R6, R8 ;  /* 0x0000000006067229 */ /* 0x002fd40000000008 */
[----:B------:R-:W-:Y:S02]  /*0ef0*/  FSEL R6, R8, R6, P0 ;  /* 0x0000000608067208 */ /* 0x000fe40000000000 */
[----:B------:R-:W-:Y:S02]  /*0f00*/  FSEL R7, R9, R7, P0 ;  /* 0x0000000709077208 */ /* 0x000fe40000000000 */
        /* <DEDUP_REMOVED lines=16> */
[----:B------:R-:W-:Y:S02]  /*1010*/  @!P1 MOV R9, 0x400 ;  /* 0x0000040000099802 */ /* 0x000fe40000000f00 */
[----:B------:R-:W-:Y:S01]  /*1020*/  @!P1 SHF.R.U32.HI R8, RZ, 0x2, R5 ;  /* 0x00000002ff089819 */ /* 0x000fe20000011605 */
[----:B------:R-:W1:Y:S01]  /*1030*/  SHFL.DOWN PT, R3, R7, 0x10, R11 ;  /* 0x0a00000007037989 */ /* 0x000e6200000e000b */
[----:B0-----:R-:W-:-:S02]  /*1040*/  @!P1 LEA R9, R12, R9, 0x18 ;  /* 0x000000090c099211 */ /* 0x001fc400078ec0ff */
[----:B------:R-:W-:-:S05]  /*1050*/  @!P1 LOP3.LUT R8, R8, 0xf8, RZ, 0xc0, !PT ;  /* 0x000000f808089812 */ /* 0x000fca00078ec0ff */
[----:B------:R-:W-:Y:S01]  /*1060*/  @!P1 IMAD.IADD R9, R8, 0x1, R9 ;  /* 0x0000000108099824 */ /* 0x000fe200078e0209 */
[----:B-1----:R-:W-:-:S10]  /*1070*/  DADD R2, R2, R6 ;  /* 0x0000000002027229 */ /* 0x002fd40000000006 */
[----:B------:R-:W-:Y:S02]  /*1080*/  FSEL R2, R6, R2, P0 ;  /* 0x0000000206027208 */ /* 0x000fe40000000000 */
[----:B------:R-:W-:Y:S02]  /*1090*/  FSEL R3, R7, R3, P0 ;  /* 0x0000000307037208 */ /* 0x000fe40000000000 */
[----:B------:R-:W-:-:S03]  /*10a0*/  ISETP.NE.AND P0, PT, R5, RZ, PT ;  /* 0x000000ff0500720c */ /* 0x000fc60003f05270 */
[----:B------:R0:W-:Y:S01]  /*10b0*/  @!P1 STS.64 [R9+0x10], R2 ;  /* 0x0000100209009388 */ /* 0x0001e20000000a00 */
[----:B------:R-:W-:Y:S09]  /*10c0*/  BAR.SYNC.DEFER_BLOCKING 0x0 ;  /* 0x0000000000007b1d */ /* 0x000ff20000010000 */
[----:B------:R-:W-:Y:S05]  /*10d0*/  @P0 BRA `(.L_x_16) ;  /* 0x0000001400080947 */ /* 0x000fea0003800000 */
[----:B------:R-:W1:Y:S01]  /*10e0*/  S2UR UR5, SR_CgaCtaId ;  /* 0x00000000000579c3 */ /* 0x000e620000008800 */
[----:B------:R-:W-:Y:S01]  /*10f0*/  UMOV UR4, 0x400 ;  /* 0x0000040000047882 */ /* 0x000fe20000000000 */
[----:B------:R-:W-:Y:S01]  /*1100*/  ISETP.GT.AND P1, PT, R4, 0x20, PT ;  /* 0x000000200400780c */ /* 0x000fe20003f24270 */
[----:B-1----:R-:W-:-:S09]  /*1110*/  ULEA UR4, UR5, UR4, 0x18 ;  /* 0x0000000405047291 */ /* 0x002fd2000f8ec0ff */
[----:B------:R-:W1:Y:S04]  /*1120*/  LDS.64 R6, [UR4+0x18] ;  /* 0x00001804ff067984 */ /* 0x000e680008000a00 */
[----:B------:R-:W2:Y:S04]  /*1130*/  LDS.128 R12, [UR4+0x20] ;  /* 0x00002004ff0c7984 */ /* 0x000ea80008000c00 */
[----:B0-----:R-:W0:Y:S01]  /*1140*/  LDS.128 R8, [UR4+0x30] ;  /* 0x00003004ff087984 */ /* 0x001e220008000c00 */
[----:B-1----:R-:W-:-:S10]  /*1150*/  DADD R6, R2, R6 ;  /* 0x0000000002067229 */ /* 0x002fd40000000006 */
[----:B------:R-:W-:Y:S02]  /*1160*/  FSEL R2, R6, R2, P1 ;  /* 0x0000000206027208 */ /* 0x000fe40000800000 */
[----:B------:R-:W-:Y:S02]  /*1170*/  FSEL R3, R7, R3, P1 ;  /* 0x0000000307037208 */ /* 0x000fe40000800000 */
[----:B------:R-:W-:-:S04]  /*1180*/  ISETP.GT.AND P1, PT, R4, 0x40, PT ;  /* 0x000000400400780c */ /* 0x000fc80003f24270 */
[----:B--2---:R-:W-:-:S10]  /*1190*/  DADD R12, R12, R2 ;  /* 0x000000000c0c7229 */ /* 0x004fd40000000002 */
[----:B------:R-:W-:Y:S02]  /*11a0*/  FSEL R2, R12, R2, P1 ;  /* 0x000000020c027208 */ /* 0x000fe40000800000 */
[----:B------:R-:W-:Y:S02]  /*11b0*/  FSEL R3, R13, R3, P1 ;  /* 0x000000030d037208 */ /* 0x000fe40000800000 */
[----:B------:R-:W-:-:S04]  /*11c0*/  ISETP.GT.AND P1, PT, R4, 0x60, PT ;  /* 0x000000600400780c */ /* 0x000fc80003f24270 */
[----:B------:R-:W-:-:S10]  /*11d0*/  DADD R14, R2, R14 ;  /* 0x00000000020e7229 */ /* 0x000fd4000000000e */
[----:B------:R-:W-:Y:S02]  /*11e0*/  FSEL R2, R14, R2, P1 ;  /* 0x000000020e027208 */ /* 0x000fe40000800000 */
[----:B------:R-:W-:Y:S02]  /*11f0*/  FSEL R3, R15, R3, P1 ;  /* 0x000000030f037208 */ /* 0x000fe40000800000 */
[----:B------:R-:W1:Y:S01]  /*1200*/  LDS.128 R12, [UR4+0x40] ;  /* 0x00004004ff0c7984 */ /* 0x000e620008000c00 */
[----:B------:R-:W-:-:S03]  /*1210*/  ISETP.GT.AND P1, PT, R4, 0x80, PT ;  /* 0x000000800400780c */ /* 0x000fc60003f24270 */
[----:B0-----:R-:W-:-:S10]  /*1220*/  DADD R8, R8, R2 ;  /* 0x0000000008087229 */ /* 0x001fd40000000002 */
[----:B------:R-:W-:Y:S02]  /*1230*/  FSEL R2, R8, R2, P1 ;  /* 0x0000000208027208 */ /* 0x000fe40000800000 */
[----:B------:R-:W-:Y:S02]  /*1240*/  FSEL R3, R9, R3, P1 ;  /* 0x0000000309037208 */ /* 0x000fe40000800000 */
[----:B------:R-:W-:-:S04]  /*1250*/  ISETP.GT.AND P1, PT, R4, 0xa0, PT ;  /* 0x000000a00400780c */ /* 0x000fc80003f24270 */
[----:B------:R-:W-:-:S10]  /*1260*/  DADD R10, R2, R10 ;  /* 0x00000000020a7229 */ /* 0x000fd4000000000a */
[----:B------:R-:W-:Y:S02]  /*1270*/  FSEL R2, R10, R2, P1 ;  /* 0x000000020a027208 */ /* 0x000fe40000800000 */
[----:B------:R-:W-:Y:S02]  /*1280*/  FSEL R3, R11, R3, P1 ;  /* 0x000000030b037208 */ /* 0x000fe40000800000 */
[----:B------:R-:W0:Y:S01]  /*1290*/  LDS.128 R8, [UR4+0x50] ;  /* 0x00005004ff087984 */ /* 0x000e220008000c00 */
[----:B------:R-:W-:-:S03]  /*12a0*/  ISETP.GT.AND P1, PT, R4, 0xc0, PT ;  /* 0x000000c00400780c */ /* 0x000fc60003f24270 */
[----:B-1----:R-:W-:-:S10]  /*12b0*/  DADD R12, R12, R2 ;  /* 0x000000000c0c7229 */ /* 0x002fd40000000002 */
        /* <DEDUP_REMOVED lines=33> */
[----:B------:R-:W-:-:S04]  /*14d0*/  ISETP.GT.AND P1, PT, R4, 0x1c0, PT ;  /* 0x000001c00400780c */ /* 0x000fc80003f24270 */
[----:B-1----:R-:W-:-:S10]  /*14e0*/  DADD R12, R12, R2 ;  /* 0x000000000c0c7229 */ /* 0x002fd40000000002 */
[----:B------:R-:W-:Y:S02]  /*14f0*/  FSEL R2, R12, R2, P1 ;  /* 0x000000020c027208 */ /* 0x000fe40000800000 */
[----:B------:R-:W-:Y:S02]  /*1500*/  FSEL R3, R13, R3, P1 ;  /* 0x000000030d037208 */ /* 0x000fe40000800000 */
[----:B------:R-:W-:-:S04]  /*1510*/  ISETP.GT.AND P1, PT, R4, 0x1e0, PT ;  /* 0x000001e00400780c */ /* 0x000fc80003f24270 */
[----:B------:R-:W-:-:S10]  /*1520*/  DADD R14, R2, R14 ;  /* 0x00000000020e7229 */ /* 0x000fd4000000000e */
[----:B------:R-:W-:Y:S02]  /*1530*/  FSEL R2, R14, R2, P1 ;  /* 0x000000020e027208 */ /* 0x000fe40000800000 */
[----:B------:R-:W-:Y:S01]  /*1540*/  FSEL R3, R15, R3, P1 ;  /* 0x000000030f037208 */ /* 0x000fe20000800000 */
[----:B------:R-:W-:Y:S06]  /*1550*/  BRA `(.L_x_16) ;  /* 0x0000000c00e87947 */ /* 0x000fec0003800000 */
.L_x_2:
[----:B------:R-:W0:Y:S01]  /*1560*/  S2R R41, SR_TID.X ;  /* 0x0000000000297919 */ /* 0x000e220000002100 */
[----:B------:R-:W1:Y:S02]  /*1570*/  LDCU.64 UR4, c[0x0][0x380] ;  /* 0x00007000ff0477ac */ /* 0x000e640008000a00 */
[----:B-1----:R-:W-:Y:S02]  /*1580*/  IMAD.U32 R2, RZ, RZ, UR4 ;  /* 0x00000004ff027e24 */ /* 0x002fe4000f8e00ff */
[----:B------:R-:W-:Y:S02]  /*1590*/  IMAD.U32 R3, RZ, RZ, UR5 ;  /* 0x00000005ff037e24 */ /* 0x000fe4000f8e00ff */
[----:B0-----:R-:W-:-:S05]  /*15a0*/  IMAD.WIDE.U32 R18, R41, 0x8, R2 ;  /* 0x0000000829127825 */ /* 0x001fca00078e0002 */
[----:B------:R-:W2:Y:S04]  /*15b0*/  LDG.E.64.CONSTANT R20, desc[UR6][R18.64] ;  /* 0x0000000612147981 */ /* 0x000ea8000c1e9b00 */
[----:B------:R-:W2:Y:S04]  /*15c0*/  LDG.E.64.CONSTANT R6, desc[UR6][R18.64+0x1000] ;  /* 0x0010000612067981 */ /* 0x000ea8000c1e9b00 */
[----:B------:R-:W3:Y:S04]  /*15d0*/  LDG.E.64.CONSTANT R8, desc[UR6][R18.64+0x2000] ;  /* 0x0020000612087981 */ /* 0x000ee8000c1e9b00 */
[----:B------:R-:W4:Y:S04]  /*15e0*/  LDG.E.64.CONSTANT R10, desc[UR6][R18.64+0x3000] ;  /* 0x00300006120a7981 */ /* 0x000f28000c1e9b00 */
[----:B------:R-:W5:Y:S04]  /*15f0*/  LDG.E.64.CONSTANT R12, desc[UR6][R18.64+0x4000] ;  /* 0x00400006120c7981 */ /* 0x000f68000c1e9b00 */
[----:B------:R-:W5:Y:S04]  /*1600*/  LDG.E.64.CONSTANT R14, desc[UR6][R18.64+0x5000] ;  /* 0x00500006120e7981 */ /* 0x000f68000c1e9b00 */
[----:B------:R-:W5:Y:S01]  /*1610*/  LDG.E.64.CONSTANT R16, desc[UR6][R18.64+0x6000] ;  /* 0x0060000612107981 */ /* 0x000f62000c1e9b00 */
[----:B------:R-:W-:Y:S01]  /*1620*/  ISETP.GE.U32.AND P0, PT, R4, 0x1c00, PT ;  /* 0x00001c000400780c */ /* 0x000fe20003f06070 */
[----:B------:R-:W-:Y:S01]  /*1630*/  UMOV UR4, 0xe00 ;  /* 0x00000e0000047882 */ /* 0x000fe20000000000 */
[----:B--2---:R-:W-:-:S08]  /*1640*/  DADD R6, R20, R6 ;  /* 0x0000000014067229 */ /* 0x004fd00000000006 */
[----:B---3--:R-:W-:-:S08]  /*1650*/  DADD R6, R8, R6 ;  /* 0x0000000008067229 */ /* 0x008fd00000000006 */
[----:B----4-:R-:W-:-:S08]  /*1660*/  DADD R6, R10, R6 ;  /* 0x000000000a067229 */ /* 0x010fd00000000006 */
[----:B-----5:R-:W-:-:S08]  /*1670*/  DADD R6, R12, R6 ;  /* 0x000000000c067229 */ /* 0x020fd00000000006 */
[----:B------:R-:W-:-:S08]  /*1680*/  DADD R6, R14, R6 ;  /* 0x000000000e067229 */ /* 0x000fd00000000006 */
[----:B------:R-:W-:Y:S01]  /*1690*/  DADD R6, R16, R6 ;  /* 0x0000000010067229 */ /* 0x000fe20000000006 */
[----:B------:R-:W-:Y:S10]  /*16a0*/  @!P0 BRA `(.L_x_17) ;  /* 0x00000000006c8947 */ /* 0x000ff40003800000 */
[----:B------:R-:W0:Y:S01]  /*16b0*/  LDC R22, c[0x0][0x390] ;  /* 0x0000e400ff167b82 */ /* 0x000e220000000800 */
[----:B------:R-:W-:Y:S01]  /*16c0*/  VIADD R23, R4, 0xfffff200 ;  /* 0xfffff20004177836 */ /* 0x000fe20000000000 */
[----:B------:R-:W-:-:S06]  /*16d0*/  UMOV UR4, 0xe00 ;  /* 0x00000e0000047882 */ /* 0x000fcc0000000000 */
[----:B------:R-:W1:Y:S02]  /*16e0*/  LDC.64 R2, c[0x0][0x380] ;  /* 0x0000e000ff027b82 */ /* 0x000e640000000a00 */
.L_x_19:
[----:B------:R-:W-:-:S04]  /*16f0*/  VIADD R9, R41, UR4 ;  /* 0x0000000429097c36 */ /* 0x000fc80008000000 */
[----:B-1----:R-:W-:-:S05]  /*1700*/  IMAD.WIDE.U32 R8, R9, 0x8, R2 ;  /* 0x0000000809087825 */ /* 0x002fca00078e0002 */
[----:B------:R-:W2:Y:S04]  /*1710*/  LDG.E.64.CONSTANT R4, desc[UR6][R8.64] ;  /* 0x0000000608047981 */ /* 0x000ea8000c1e9b00 */
[----:B------:R-:W3:Y:S04]  /*1720*/  LDG.E.64.CONSTANT R10, desc[UR6][R8.64+0x1000] ;  /* 0x00100006080a7981 */ /* 0x000ee8000c1e9b00 */
[----:B------:R-:W4:Y:S04]  /*1730*/  LDG.E.64.CONSTANT R12, desc[UR6][R8.64+0x2000] ;  /* 0x00200006080c7981 */ /* 0x000f28000c1e9b00 */
[----:B------:R-:W5:Y:S04]  /*1740*/  LDG.E.64.CONSTANT R14, desc[UR6][R8.64+0x3000] ;  /* 0x00300006080e7981 */ /* 0x000f68000c1e9b00 */
[----:B------:R-:W5:Y:S04]  /*1750*/  LDG.E.64.CONSTANT R16, desc[UR6][R8.64+0x4000] ;  /* 0x0040000608107981 */ /* 0x000f68000c1e9b00 */
[----:B------:R-:W5:Y:S04]  /*1760*/  LDG.E.64.CONSTANT R18, desc[UR6][R8.64+0x5000] ;  /* 0x0050000608127981 */ /* 0x000f68000c1e9b00 */
[----:B------:R-:W5:Y:S01]  /*1770*/  LDG.E.64.CONSTANT R20, desc[UR6][R8.64+0x6000] ;  /* 0x0060000608147981 */ /* 0x000f62000c1e9b00 */
[----:B--2---:R-:W-:-:S08]  /*1780*/  DADD R4, R4, R6 ;  /* 0x0000000004047229 */ /* 0x004fd00000000006 */
[----:B---3--:R-:W-:-:S08]  /*1790*/  DADD R4, R10, R4 ;  /* 0x000000000a047229 */ /* 0x008fd00000000004 */
[----:B----4-:R-:W-:-:S08]  /*17a0*/  DADD R4, R12, R4 ;  /* 0x000000000c047229 */ /* 0x010fd00000000004 */
[----:B-----5:R-:W-:-:S08]  /*17b0*/  DADD R4, R14, R4 ;  /* 0x000000000e047229 */ /* 0x020fd00000000004 */
[----:B------:R-:W-:Y:S01]  /*17c0*/  DADD R16, R16, R4 ;  /* 0x0000000010107229 */ /* 0x000fe20000000004 */
[----:B0-----:R-:W-:-:S04]  /*17d0*/  IMAD.MOV.U32 R4, RZ, RZ, R22 ;  /* 0x000000ffff047224 */ /* 0x001fc800078e0016 */
[----:B------:R-:W-:-:S03]  /*17e0*/  VIADD R0, R4, -UR4 ;  /* 0x8000000404007c36 */ /* 0x000fc60008000000 */
[----:B------:R-:W-:Y:S02]  /*17f0*/  DADD R16, R18, R16 ;  /* 0x0000000012107229 */ /* 0x000fe40000000010 */
[----:B------:R-:W-:-:S06]  /*1800*/  ISETP.GE.AND P0, PT, R0, 0xe00, PT ;  /* 0x00000e000000780c */ /* 0x000fcc0003f06270 */
[----:B------:R-:W-:-:S07]  /*1810*/  DADD R6, R20, R16 ;  /* 0x0000000014067229 */ /* 0x000fce0000000010 */
[----:B------:R-:W-:Y:S05]  /*1820*/  @!P0 BRA `(.L_x_18) ;  /* 0x00000008001c8947 */ /* 0x000fea0003800000 */
[----:B------:R-:W-:-:S06]  /*1830*/  UIADD3 UR4, UPT, UPT, UR4, 0xe00, URZ ;  /* 0x00000e0004047890 */ /* 0x000fcc000fffe0ff */
[----:B------:R-:W-:-:S13]  /*1840*/  ISETP.LT.AND P0, PT, R23, UR4, PT ;  /* 0x0000000417007c0c */ /* 0x000fda000bf01270 */
[----:B------:R-:W-:Y:S05]  /*1850*/  @!P0 BRA `(.L_x_19) ;  /* 0xfffffffc00a48947 */ /* 0x000fea000383ffff */
.L_x_17:
[----:B------:R-:W-:-:S13]  /*1860*/  ISETP.LE.AND P0, PT, R4, UR4, PT ;  /* 0x0000000404007c0c */ /* 0x000fda000bf03270 */
[----:B------:R-:W-:Y:S05]  /*1870*/  @P0 BRA `(.L_x_18) ;  /* 0x0000000800080947 */ /* 0x000fea0003800000 */
[----:B------:R-:W-:Y:S01]  /*1880*/  VIADD R0, R4, -UR4 ;  /* 0x8000000404007c36 */ /* 0x000fe20008000000 */
[----:B------:R-:W-:Y:S04]  /*1890*/  BSSY.RECONVERGENT B1, `(.L_x_18) ;  /* 0x0000080000017945 */ /* 0x000fe80003800200 */
[----:B------:R-:W-:-:S13]  /*18a0*/  ISETP.GE.AND P0, PT, R41, R0, PT ;  /* 0x000000002900720c */ /* 0x000fda0003f06270 */
[----:B------:R-:W-:Y:S05]  /*18b0*/  @P0 BRA `(.L_x_20) ;  /* 0x0000000400f40947 */ /* 0x000fea0003800000 */
[----:B------:R-:W-:Y:S01]  /*18c0*/  LOP3.LUT R5, RZ, R41, RZ, 0x33, !PT ;  /* 0x00000029ff057212 */ /* 0x000fe200078e33ff */
[----:B------:R-:W-:Y:S01]  /*18d0*/  BSSY.RECONVERGENT B2, `(.L_x_21) ;  /* 0x0000014000027945 */ /* 0x000fe20003800200 */
[----:B------:R-:W-:Y:S02]  /*18e0*/  IMAD.MOV.U32 R45, RZ, RZ, R41 ;  /* 0x000000ffff2d7224 */ /* 0x000fe400078e0029 */
[----:B------:R-:W-:-:S04]  /*18f0*/  IADD3 R4, PT, PT, R4, -UR4, R5 ;  /* 0x8000000404047c10 */ /* 0x000fc8000fffe005 */
[C---:B------:R-:W-:Y:S02]  /*1900*/  LOP3.LUT R5, R4.reuse, 0x600, RZ, 0xc0, !PT ;  /* 0x0000060004057812 */ /* 0x040fe400078ec0ff */
[----:B------:R-:W-:Y:S02]  /*1910*/  ISETP.GE.U32.AND P1, PT, R4, 0x600, PT ;  /* 0x000006000400780c */ /* 0x000fe40003f26070 */
[----:B------:R-:W-:-:S13]  /*1920*/  ISETP.NE.AND P0, PT, R5, 0x600, PT ;  /* 0x000006000500780c */ /* 0x000fda0003f05270 */
[----:B------:R-:W-:Y:S05]  /*1930*/  @!P0 BRA `(.L_x_22) ;  /* 0x0000000000348947 */ /* 0x000fea0003800000 */
[----:B------:R-:W-:Y:S01]  /*1940*/  LEA.HI R4, R4, 0x1, RZ, 0x17 ;  /* 0x0000000104047811 */ /* 0x000fe200078fb8ff */
[----:B------:R-:W-:Y:S02]  /*1950*/  VIADD R9, R41, UR4 ;  /* 0x0000000429097c36 */ /* 0x000fe40008000000 */
[----:B------:R-:W-:Y:S01]  /*1960*/  IMAD.MOV.U32 R45, RZ, RZ, R41 ;  /* 0x000000ffff2d7224 */ /* 0x000fe200078e0029 */
[----:B------:R-:W-:-:S05]  /*1970*/  LOP3.LUT R4, R4, 0x3, RZ, 0xc0, !PT ;  /* 0x0000000304047812 */ /* 0x000fca00078ec0ff */
[----:B------:R-:W-:-:S07]  /*1980*/  IMAD.MOV R8, RZ, RZ, -R4 ;  /* 0x000000ffff087224 */ /* 0x000fce00078e0a04 */
.L_x_23:
[----:B------:R-:W-:-:S06]  /*1990*/  IMAD.WIDE.U32 R4, R9, 0x8, R2 ;  /* 0x0000000809047825 */ /* 0x000fcc00078e0002 */
[----:B------:R-:W2:Y:S01]  /*19a0*/  LDG.E.64.CONSTANT R4, desc[UR6][R4.64] ;  /* 0x0000000604047981 */ /* 0x000ea2000c1e9b00 */
[----:B------:R-:W-:Y:S02]  /*19b0*/  VIADD R8, R8, 0x1 ;  /* 0x0000000108087836 */ /* 0x000fe40000000000 */
[----:B------:R-:W-:Y:S02]  /*19c0*/  VIADD R45, R45, 0x200 ;  /* 0x000002002d2d7836 */ /* 0x000fe40000000000 */
[----:B------:R-:W-:Y:S01]  /*19d0*/  VIADD R9, R9, 0x200 ;  /* 0x0000020009097836 */ /* 0x000fe20000000000 */
[----:B------:R-:W-:Y:S01]  /*19e0*/  ISETP.NE.AND P0, PT, R8, RZ, PT ;  /* 0x000000ff0800720c */ /* 0x000fe20003f05270 */
[----:B--2---:R-:W-:-:S12]  /*19f0*/  DADD R6, R4, R6 ;  /* 0x0000000004067229 */ /* 0x004fd80000000006 */
[----:B------:R-:W-:Y:S05]  /*1a00*/  @P0 BRA `(.L_x_23) ;  /* 0xfffffffc00e00947 */ /* 0x000fea000383ffff */
.L_x_22:
[----:B------:R-:W-:Y:S05]  /*1a10*/  BSYNC.RECONVERGENT B2 ;  /* 0x0000000000027941 */ /* 0x000fea0003800200 */
.L_x_21:
[----:B------:R-:W-:Y:S05]  /*1a20*/  @!P1 BRA `(.L_x_20) ;  /* 0x0000000400989947 */ /* 0x000fea0003800000 */
[----:B------:R-:W0:Y:S01]  /*1a30*/  LDCU.64 UR8, c[0x0][0x380] ;  /* 0x00007000ff0877ac */ /* 0x000e220008000a00 */
[----:B------:R-:W-:Y:S01]  /*1a40*/  IMAD.IADD R9, R0, 0x1, -R45 ;  /* 0x0000000100097824 */ /* 0x000fe200078e0a2d */
[C---:B------:R-:W-:Y:S01]  /*1a50*/  IADD3 R5, P0, PT, R45.reuse, UR4, RZ ;  /* 0x000000042d057c10 */ /* 0x040fe2000ff1e0ff */
[----:B------:R-:W-:Y:S01]  /*1a60*/  BSSY.RECONVERGENT B2, `(.L_x_24) ;  /* 0x0000039000027945 */ /* 0x000fe20003800200 */
[----:B------:R-:W-:Y:S02]  /*1a70*/  VIADD R43, R45, UR4 ;  /* 0x000000042d2b7c36 */ /* 0x000fe40008000000 */
[----:B------:R-:W-:Y:S01]  /*1a80*/  ISETP.GT.AND P1, PT, R9, 0x1800, PT ;  /* 0x000018000900780c */ /* 0x000fe20003f24270 */
[----:B------:R-:W-:Y:S01]  /*1a90*/  IMAD.X R8, RZ, RZ, RZ, P0 ;  /* 0x000000ffff087224 */ /* 0x000fe200000e06ff */
[----:B0-----:R-:W-:-:S04]  /*1aa0*/  LEA R4, P0, R5, UR8, 0x3 ;  /* 0x0000000805047c11 */ /* 0x001fc8000f8018ff */
[----:B------:R-:W-:Y:S02]  /*1ab0*/  LEA.HI.X R5, R5, UR9, R8, 0x3, P0 ;  /* 0x0000000905057c11 */ /* 0x000fe400080f1c08 */
[----:B------:R-:W-:-:S05]  /*1ac0*/  IADD3 R4, P0, PT, R4, 0x2000, RZ ;  /* 0x0000200004047810 */ /* 0x000fca0007f1e0ff */
[----:B------:R-:W-:Y:S01]  /*1ad0*/  IMAD.X R5, RZ, RZ, R5, P0 ;  /* 0x000000ffff057224 */ /* 0x000fe200000e0605 */
[----:B------:R-:W-:Y:S01]  /*1ae0*/  PLOP3.LUT P0, PT, PT, PT, PT, 0x80, 0x8 ;  /* 0x000000000008781c */ /* 0x000fe20003f0f070 */
[----:B------:R-:W-:-:S12]  /*1af0*/  @!P1 BRA `(.L_x_25) ;  /* 0x0000000000bc9947 */ /* 0x000fd80003800000 */
[----:B------:R-:W-:Y:S01]  /*1b00*/  PLOP3.LUT P0, PT, PT, PT, PT, 0x8, 0x80 ;  /* 0x000000000080781c */ /* 0x000fe20003f0e170 */
[----:B------:R-:W-:-:S12]  /*1b10*/  VIADD R40, R0, 0xffffe800 ;  /* 0xffffe80000287836 */ /* 0x000fd80000000000 */
.L_x_26:
[C---:B------:R-:W-:Y:S01]  /*1b20*/  IMAD.WIDE.U32 R38, R43.reuse, 0x8, R2 ;  /* 0x000000082b267825 */ /* 0x040fe200078e0002 */
[----:B------:R-:W2:Y:S04]  /*1b30*/  LDG.E.64.CONSTANT R8, desc[UR6][R4.64+-0x1000] ;  /* 0xfff0000604087981 */ /* 0x000ea8000c1e9b00 */
[----:B------:R-:W3:Y:S04]  /*1b40*/  LDG.E.64.CONSTANT R10, desc[UR6][R4.64] ;  /* 0x00000006040a7981 */ /* 0x000ee8000c1e9b00 */
[----:B------:R-:W4:Y:S01]  /*1b50*/  LDG.E.64.CONSTANT R38, desc[UR6][R38.64] ;  /* 0x0000000626267981 */ /* 0x000f22000c1e9b00 */
[----:B------:R-:W-:-:S03]  /*1b60*/  VIADD R15, R43, 0x800 ;  /* 0x000008002b0f7836 */ /* 0x000fc60000000000 */
[----:B------:R-:W5:Y:S01]  /*1b70*/  LDG.E.64.CONSTANT R12, desc[UR6][R4.64+0x1000] ;  /* 0x00100006040c7981 */ /* 0x000f62000c1e9b00 */
[----:B------:R-:W-:-:S03]  /*1b80*/  IMAD.WIDE.U32 R14, R15, 0x8, R2 ;  /* 0x000000080f0e7825 */ /* 0x000fc600078e0002 */
[----:B------:R-:W5:Y:S04]  /*1b90*/  LDG.E.64.CONSTANT R16, desc[UR6][R4.64+0x3000] ;  /* 0x0030000604107981 */ /* 0x000f68000c1e9b00 */
[----:B------:R-:W5:Y:S04]  /*1ba0*/  LDG.E.64.CONSTANT R14, desc[UR6][R14.64] ;  /* 0x000000060e0e7981 */ /* 0x000f68000c1e9b00 */
[----:B------:R-:W5:Y:S01]  /*1bb0*/  LDG.E.64.CONSTANT R18, desc[UR6][R4.64+0x4000] ;  /* 0x0040000604127981 */ /* 0x000f62000c1e9b00 */
        /* <DEDUP_REMOVED lines=11> */
[----:B------:R-:W5:Y:S04]  /*1c70*/  LDG.E.64.CONSTANT R34, desc[UR6][R4.64+0xc000] ;  /* 0x00c0000604227981 */ /* 0x000f68000c1e9b00 */
[----:B------:R0:W5:Y:S01]  /*1c80*/  LDG.E.64.CONSTANT R36, desc[UR6][R4.64+0xd000] ;  /* 0x00d0000604247981 */ /* 0x000162000c1e9b00 */
[----:B------:R-:W-:-:S05]  /*1c90*/  VIADD R45, R45, 0x2000 ;  /* 0x000020002d2d7836 */ /* 0x000fca0000000000 */
[----:B------:R-:W-:Y:S02]  /*1ca0*/  ISETP.GE.AND P1, PT, R45, R40, PT ;  /* 0x000000282d00720c */ /* 0x000fe40003f26270 */
[----:B0-----:R-:W-:Y:S01]  /*1cb0*/  IADD3 R4, P2, PT, R4, 0x10000, RZ ;  /* 0x0001000004047810 */ /* 0x001fe20007f5e0ff */
[----:B------:R-:W-:-:S04]  /*1cc0*/  VIADD R43, R43, 0x2000 ;  /* 0x000020002b2b7836 */ /* 0x000fc80000000000 */
[----:B------:R-:W-:Y:S01]  /*1cd0*/  IMAD.X R5, RZ, RZ, R5, P2 ;  /* 0x000000ffff057224 */ /* 0x000fe200010e0605 */
[----:B----4-:R-:W-:-:S08]  /*1ce0*/  DADD R38, R38, R6 ;  /* 0x0000000026267229 */ /* 0x010fd00000000006 */
[----:B--2---:R-:W-:-:S08]  /*1cf0*/  DADD R8, R38, R8 ;  /* 0x0000000026087229 */ /* 0x004fd00000000008 */
[----:B---3--:R-:W-:-:S08]  /*1d00*/  DADD R8, R8, R10 ;  /* 0x0000000008087229 */ /* 0x008fd0000000000a */
[----:B-----5:R-:W-:-:S08]  /*1d10*/  DADD R8, R8, R12 ;  /* 0x0000000008087229 */ /* 0x020fd0000000000c */
        /* <DEDUP_REMOVED lines=13> */
.L_x_25:
[----:B------:R-:W-:Y:S05]  /*1df0*/  BSYNC.RECONVERGENT B2 ;  /* 0x0000000000027941 */ /* 0x000fea0003800200 */
.L_x_24:
[----:B------:R-:W-:Y:S01]  /*1e00*/  IMAD.IADD R8, R0, 0x1, -R45 ;  /* 0x0000000100087824 */ /* 0x000fe200078e0a2d */
[----:B------:R-:W-:Y:S04]  /*1e10*/  BSSY.RECONVERGENT B2, `(.L_x_27) ;  /* 0x000001c000027945 */ /* 0x000fe80003800200 */
[----:B------:R-:W-:-:S13]  /*1e20*/  ISETP.GT.AND P1, PT, R8, 0x800, PT ;  /* 0x000008000800780c */ /* 0x000fda0003f24270 */
[----:B------:R-:W-:Y:S05]  /*1e30*/  @!P1 BRA `(.L_x_28) ;  /* 0x0000000000649947 */ /* 0x000fea0003800000 */
        /* <DEDUP_REMOVED lines=9> */
[----:B------:R-:W5:Y:S04]  /*1ed0*/  LDG.E.64.CONSTANT R22, desc[UR6][R4.64+0x4000] ;  /* 0x0040000604167981 */ /* 0x000f68000c1e9b00 */
[----:B------:R0:W5:Y:S01]  /*1ee0*/  LDG.E.64.CONSTANT R8, desc[UR6][R4.64+0x5000] ;  /* 0x0050000604087981 */ /* 0x000162000c1e9b00 */
[----:B------:R-:W-:Y:S01]  /*1ef0*/  PLOP3.LUT P0, PT, PT, PT, PT, 0x8, 0x80 ;  /* 0x000000000080781c */ /* 0x000fe20003f0e170 */
[----:B------:R-:W-:-:S02]  /*1f00*/  VIADD R45, R45, 0x1000 ;  /* 0x000010002d2d7836 */ /* 0x000fc40000000000 */
[----:B------:R-:W-:Y:S01]  /*1f10*/  VIADD R43, R43, 0x1000 ;  /* 0x000010002b2b7836 */ /* 0x000fe20000000000 */
[----:B----4-:R-:W-:-:S08]  /*1f20*/  DADD R6, R6, R10 ;  /* 0x0000000006067229 */ /* 0x010fd0000000000a */
[----:B--2---:R-:W-:-:S08]  /*1f30*/  DADD R6, R6, R12 ;  /* 0x0000000006067229 */ /* 0x004fd0000000000c */
[----:B---3--:R-:W-:-:S08]  /*1f40*/  DADD R6, R6, R14 ;  /* 0x0000000006067229 */ /* 0x008fd0000000000e */
[----:B-----5:R-:W-:-:S08]  /*1f50*/  DADD R6, R6, R16 ;  /* 0x0000000006067229 */ /* 0x020fd00000000010 */
[----:B------:R-:W-:-:S08]  /*1f60*/  DADD R6, R6, R18 ;  /* 0x0000000006067229 */ /* 0x000fd00000000012 */
[----:B------:R-:W-:Y:S01]  /*1f70*/  DADD R6, R6, R20 ;  /* 0x0000000006067229 */ /* 0x000fe20000000014 */
[----:B------:R-:W-:-:S07]  /*1f80*/  IADD3 R10, P1, PT, R4, 0x8000, RZ ;  /* 0x00008000040a7810 */ /* 0x000fce0007f3e0ff */
[----:B------:R-:W-:Y:S01]  /*1f90*/  DADD R6, R6, R22 ;  /* 0x0000000006067229 */ /* 0x000fe20000000016 */
[----:B0-----:R-:W-:Y:S02]  /*1fa0*/  IMAD.X R5, RZ, RZ, R5, P1 ;  /* 0x000000ffff057224 */ /* 0x001fe400008e0605 */
[----:B------:R-:W-:-:S05]  /*1fb0*/  IMAD.MOV.U32 R4, RZ, RZ, R10 ;  /* 0x000000ffff047224 */ /* 0x000fca00078e000a */
[----:B------:R-:W-:-:S11]  /*1fc0*/  DADD R6, R6, R8 ;  /* 0x0000000006067229 */ /* 0x000fd60000000008 */
.L_x_28:
[----:B------:R-:W-:Y:S05]  /*1fd0*/  BSYNC.RECONVERGENT B2 ;  /* 0x0000000000027941 */ /* 0x000fea0003800200 */
.L_x_27:
[----:B------:R-:W-:-:S13]  /*1fe0*/  ISETP.LT.OR P0, PT, R45, R0, P0 ;  /* 0x000000002d00720c */ /* 0x000fda0000701670 */
[----:B------:R-:W-:Y:S05]  /*1ff0*/  @!P0 BRA `(.L_x_20) ;  /* 0x0000000000248947 */ /* 0x000fea0003800000 */
[----:B------:R-:W-:Y:S01]  /*2000*/  IMAD.WIDE.U32 R2, R43, 0x8, R2 ;  /* 0x000000082b027825 */ /* 0x000fe200078e0002 */
[----:B------:R-:W2:Y:S04]  /*2010*/  LDG.E.64.CONSTANT R8, desc[UR6][R4.64+-0x1000] ;  /* 0xfff0000604087981 */ /* 0x000ea8000c1e9b00 */
[----:B------:R-:W3:Y:S04]  /*2020*/  LDG.E.64.CONSTANT R10, desc[UR6][R4.64] ;  /* 0x00000006040a7981 */ /* 0x000ee8000c1e9b00 */
[----:B------:R-:W4:Y:S04]  /*2030*/  LDG.E.64.CONSTANT R2, desc[UR6][R2.64] ;  /* 0x0000000602027981 */ /* 0x000f28000c1e9b00 */
[----:B------:R-:W5:Y:S01]  /*2040*/  LDG.E.64.CONSTANT R12, desc[UR6][R4.64+0x1000] ;  /* 0x00100006040c7981 */ /* 0x000f62000c1e9b00 */
[----:B----4-:R-:W-:-:S08]  /*2050*/  DADD R6, R6, R2 ;  /* 0x0000000006067229 */ /* 0x010fd00000000002 */
[----:B--2---:R-:W-:-:S08]  /*2060*/  DADD R6, R6, R8 ;  /* 0x0000000006067229 */ /* 0x004fd00000000008 */
[----:B---3--:R-:W-:-:S08]  /*2070*/  DADD R6, R6, R10 ;  /* 0x0000000006067229 */ /* 0x008fd0000000000a */
[----:B-----5:R-:W-:-:S11]  /*2080*/  DADD R6, R6, R12 ;  /* 0x0000000006067229 */ /* 0x020fd6000000000c */
.L_x_20:
[----:B------:R-:W-:Y:S05]  /*2090*/  BSYNC.RECONVERGENT B1 ;  /* 0x0000000000017941 */ /* 0x000fea0003800200 */
.L_x_18:
[----:B------:R-:W0:Y:S01]  /*20a0*/  S2R R0, SR_LANEID ;  /* 0x0000000000007919 */ /* 0x000e220000000000 */
[----:B------:R-:W-:Y:S04]  /*20b0*/  SHFL.DOWN PT, R2, R6, 0x1, 0x1f ;  /* 0x08201f0006027f89 */ /* 0x000fe800000e0000 */
[----:B------:R-:W1:Y:S02]  /*20c0*/  SHFL.DOWN PT, R3, R7, 0x1, 0x1f ;  /* 0x08201f0007037f89 */ /* 0x000e6400000e0000 */
[----:B-1----:R-:W-:Y:S01]  /*20d0*/  DADD R2, R2, R6 ;  /* 0x0000000002027229 */ /* 0x002fe20000000006 */
[C---:B0-----:R-:W-:Y:S02]  /*20e0*/  ISETP.GT.AND P0, PT, R0.reuse, 0x1e, PT ;  /* 0x0000001e0000780c */ /* 0x041fe40003f04270 */
[----:B------:R-:W-:-:S07]  /*20f0*/  ISETP.NE.AND P1, PT, R0, RZ, PT ;  /* 0x000000ff0000720c */ /* 0x000fce0003f25270 */
        /* <DEDUP_REMOVED lines=15> */
[----:B------:R-:W-:Y:S01]  /*21f0*/  ISETP.GT.AND P0, PT, R0, 0x17, PT ;  /* 0x000000170000780c */ /* 0x000fe20003f04270 */
[----:B------:R-:W-:Y:S01]  /*2200*/  SHFL.DOWN PT, R2, R6, 0x8, 0x1f ;  /* 0x09001f0006027f89 */ /* 0x000fe200000e0000 */
[----:B------:R-:W-:-:S03]  /*2210*/  @!P1 MOV R8, 0x400 ;  /* 0x0000040000089802 */ /* 0x000fc60000000f00 */
[----:B------:R-:W0:Y:S01]  /*2220*/  SHFL.DOWN PT, R3, R7, 0x8, 0x1f ;  /* 0x09001f0007037f89 */ /* 0x000e2200000e0000 */
[----:B-1----:R-:W-:Y:S01]  /*2230*/  @!P1 LEA R11, R11, R8, 0x18 ;  /* 0x000000080b0b9211 */ /* 0x002fe200078ec0ff */
[----:B0-----:R-:W-:-:S10]  /*2240*/  DADD R2, R2, R6 ;  /* 0x0000000002027229 */ /* 0x001fd40000000006 */
[----:B------:R-:W-:Y:S02]  /*2250*/  FSEL R4, R6, R2, P0 ;  /* 0x0000000206047208 */ /* 0x000fe40000000000 */
[----:B------:R-:W-:Y:S02]  /*2260*/  FSEL R5, R7, R3, P0 ;  /* 0x0000000307057208 */ /* 0x000fe40000000000 */
[----:B------:R-:W-:Y:S01]  /*2270*/  @!P1 SHF.R.U32.HI R6, RZ, 0x2, R41 ;  /* 0x00000002ff069819 */ /* 0x000fe20000011629 */
[----:B------:R-:W-:Y:S01]  /*2280*/  SHFL.DOWN PT, R2, R4, 0x10, 0x1f ;  /* 0x0a001f0004027f89 */ /* 0x000fe200000e0000 */
[----:B------:R-:W-:Y:S02]  /*2290*/  ISETP.NE.AND P0, PT, R41, RZ, PT ;  /* 0x000000ff2900720c */ /* 0x000fe40003f05270 */
[----:B------:R-:W-:Y:S01]  /*22a0*/  @!P1 LOP3.LUT R6, R6, 0xf8, RZ, 0xc0, !PT ;  /* 0x000000f806069812 */ /* 0x000fe200078ec0ff */
[----:B------:R-:W0:Y:S04]  /*22b0*/  SHFL.DOWN PT, R3, R5, 0x10, 0x1f ;  /* 0x0a001f0005037f89 */ /* 0x000e2800000e0000 */
[----:B------:R-:W-:Y:S01]  /*22c0*/  @!P1 IMAD.IADD R11, R6, 0x1, R11 ;  /* 0x00000001060b9824 */ /* 0x000fe200078e020b */
[----:B0-----:R-:W-:-:S07]  /*22d0*/  DADD R2, R2, R4 ;  /* 0x0000000002027229 */ /* 0x001fce0000000004 */
[----:B------:R0:W-:Y:S01]  /*22e0*/  @!P1 STS.64 [R11+0x10], R2 ;  /* 0x000010020b009388 */ /* 0x0001e20000000a00 */
[----:B------:R-:W-:Y:S01]  /*22f0*/  BAR.SYNC.DEFER_BLOCKING 0x0 ;  /* 0x0000000000007b1d */ /* 0x000fe20000010000 */
[----:B------:R-:W-:-:S04]  /*2300*/  ISETP.GT.AND P1, PT, R0, 0xf, PT ;  /* 0x0000000f0000780c */ /* 0x000fc80003f24270 */
[----:B------:R-:W-:Y:S02]  /*2310*/  FSEL R0, R4, R2, P1 ;  /* 0x0000000204007208 */ /* 0x000fe40000800000 */
[----:B------:R-:W-:-:S03]  /*2320*/  FSEL R5, R5, R3, P1 ;  /* 0x0000000305057208 */ /* 0x000fc60000800000 */
[----:B0-----:R-:W-:Y:S02]  /*2330*/  IMAD.MOV.U32 R2, RZ, RZ, R0 ;  /* 0x000000ffff027224 */ /* 0x001fe400078e0000 */
[----:B------:R-:W-:Y:S01]  /*2340*/  IMAD.MOV.U32 R3, RZ, RZ, R5 ;  /* 0x000000ffff037224 */ /* 0x000fe200078e0005 */
[----:B------:R-:W-:Y:S06]  /*2350*/  @P0 BRA `(.L_x_16) ;  /* 0x0000000000680947 */ /* 0x000fec0003800000 */
[----:B------:R-:W0:Y:S01]  /*2360*/  S2UR UR5, SR_CgaCtaId ;  /* 0x00000000000579c3 */ /* 0x000e220000008800 */
[----:B------:R-:W-:Y:S02]  /*2370*/  UMOV UR4, 0x400 ;  /* 0x0000040000047882 */ /* 0x000fe40000000000 */
[----:B0-----:R-:W-:-:S09]  /*2380*/  ULEA UR4, UR5, UR4, 0x18 ;  /* 0x0000000405047291 */ /* 0x001fd2000f8ec0ff */
[----:B------:R-:W0:Y:S04]  /*2390*/  LDS.64 R4, [UR4+0x18] ;  /* 0x00001804ff047984 */ /* 0x000e280008000a00 */
[----:B------:R-:W1:Y:S04]  /*23a0*/  LDS.128 R8, [UR4+0x20] ;  /* 0x00002004ff087984 */ /* 0x000e680008000c00 */
        /* <DEDUP_REMOVED lines=20> */
[----:B------:R-:W-:-:S11]  /*24f0*/  DADD R2, R2, R10 ;  /* 0x0000000002027229 */ /* 0x000fd6000000000a */
.L_x_16:
[----:B------:R-:W-:Y:S05]  /*2500*/  BSYNC.RECONVERGENT B0 ;  /* 0x0000000000007941 */ /* 0x000fea0003800200 */
.L_x_1:
[----:B------:R-:W-:Y:S05]  /*2510*/  @P0 EXIT ;  /* 0x000000000000094d */ /* 0x000fea0003800000 */
[----:B------:R-:W0:Y:S01]  /*2520*/  LDCU.64 UR4, c[0x0][0x398] ;  /* 0x00007300ff0477ac */ /* 0x000e220008000a00 */
[----:B------:R-:W2:Y:S01]  /*2530*/  LDC.64 R4, c[0x0][0x388] ;  /* 0x0000e200ff047b82 */ /* 0x000ea20000000a00 */
[----:B0-----:R-:W-:-:S07]  /*2540*/  DADD R2, R2, UR4 ;  /* 0x0000000402027e29 */ /* 0x001fce0008000000 */
[----:B--2---:R-:W-:Y:S01]  /*2550*/  STG.E.64 desc[UR6][R4.64], R2 ;  /* 0x0000000204007986 */ /* 0x004fe2000c101b06 */
[----:B------:R-:W-:Y:S05]  /*2560*/  EXIT ;  /* 0x000000000000794d */ /* 0x000fea0003800000 */
.L_x_29:
[----:B------:R-:W-:-:S00]  /*2570*/  BRA `(.L_x_29) ;  /* 0xfffffffc00fc7947 */ /* 0x000fc0000383ffff */
[----:B------:R-:W-:-:S00]  /*2580*/  NOP ;  /* 0x0000000000007918 */ /* 0x000fc00000000000 */
[----:B------:R-:W-:-:S00]  /*2590*/  NOP ;  /* 0x0000000000007918 */ /* 0x000fc00000000000 */
[----:B------:R-:W-:-:S00]  /*25a0*/  NOP ;  /* 0x0000000000007918 */ /* 0x000fc00000000000 */
[----:B------:R-:W-:-:S00]  /*25b0*/  NOP ;  /* 0x0000000000007918 */ /* 0x000fc00000000000 */
[----:B------:R-:W-:-:S00]  /*25c0*/  NOP ;  /* 0x0000000000007918 */ /* 0x000fc00000000000 */
[----:B------:R-:W-:-:S00]  /*25d0*/  NOP ;  /* 0x0000000000007918 */ /* 0x000fc00000000000 */
[----:B------:R-:W-:-:S00]  /*25e0*/  NOP ;  /* 0x0000000000007918 */ /* 0x000fc00000000000 */
[----:B------:R-:W-:-:S00]  /*25f0*/  NOP ;  /* 0x0000000000007918 */ /* 0x000fc00000000000 */
.L_x_225:


//--------------------- .text._ZN3cub18CUB_300001_SM_10006detail6reduce18DeviceReduceKernelINS2_10policy_hubIdyN4cuda3std3__44plusIdEEE10Policy1000EN6thrust24THRUST_300001_SM_1000_NS6detail15normal_iteratorINSD_10device_ptrIdEEEEyS9_dNS7_10__identityEEEvT0_PT3_T1_NS0_13GridEvenShareISN_EET2_T4_ --------------------------
	.section	.text._ZN3cub18CUB_300001_SM_10006detail6reduce18DeviceReduceKernelINS2_10policy_hubIdyN4cuda3std3__44plusIdEEE10Policy1000EN6thrust24THRUST_300001_SM_1000_NS6detail15normal_iteratorINSD_10device_ptrIdEEEEyS9_dNS7_10__identityEEEvT0_PT3_T1_NS0_13GridEvenShareISN_EET2_T4_,"ax",@progbits
	.align	128
        .global         _ZN3cub18CUB_300001_SM_10006detail6reduce18DeviceReduceKernelINS2_10policy_hubIdyN4cuda3std3__44plusIdEEE10Policy1000EN6thrust24THRUST_300001_SM_1000_NS6detail15normal_iteratorINSD_10device_ptrIdEEEEyS9_dNS7_10__identityEEEvT0_PT3_T1_NS0_13GridEvenShareISN_EET2_T4_
        .type           _ZN3cub18CUB_300001_SM_10006detail6reduce18DeviceReduceKernelINS2_10policy_hubIdyN4cuda3std3__44plusIdEEE10Policy1000EN6thrust24THRUST_300001_SM_1000_NS6detail15normal_iteratorINSD_10device_ptrIdEEEEyS9_dNS7_10__identityEEEvT0_PT3_T1_NS0_13GridEvenShareISN_EET2_T4_,@function
        .size           _ZN3cub18CUB_300001_SM_10006detail6reduce18DeviceReduceKernelINS2_10policy_hubIdyN4cuda3std3__44plusIdEEE10Policy1000EN6thrust24THRUST_300001_SM_1000_NS6detail15normal_iteratorINSD_10device_ptrIdEEEEyS9_dNS7_10__identityEEEvT0_PT3_T1_NS0_13GridEvenShareISN_EET2_T4_,(.L_x_226 - _ZN3cub18CUB_300001_SM_10006detail6reduce18DeviceReduceKernelINS2_10policy_hubIdyN4cuda3std3__44plusIdEEE10Policy1000EN6thrust24THRUST_300001_SM_1000_NS6detail15normal_iteratorINSD_10device_ptrIdEEEEyS9_dNS7_10__identityEEEvT0_PT3_T1_NS0_13GridEvenShareISN_EET2_T4_)
        .other          _ZN3cub18CUB_300001_SM_10006detail6reduce18DeviceReduceKernelINS2_10policy_hubIdyN4cuda3std3__44plusIdEEE10Policy1000EN6thrust24THRUST_300001_SM_1000_NS6detail15normal_iteratorINSD_10device_ptrIdEEEEyS9_dNS7_10__identityEEEvT0_PT3_T1_NS0_13GridEvenShareISN_EET2_T4_,@"STO_CUDA_ENTRY STV_DEFAULT"
_ZN3cub18CUB_300001_SM_10006detail6reduce18DeviceReduceKernelINS2_10policy_hubIdyN4cuda3std3__44plusIdEEE10Policy1000EN6thrust24THRUST_300001_SM_1000_NS6detail15normal_iteratorINSD_10device_ptrIdEEEEyS9_dNS7_10__identityEEEvT0_PT3_T1_NS0_13GridEvenShareISN_EET2_T4_:
.text._ZN3cub18CUB_300001_SM_10006detail6reduce18DeviceReduceKernelINS2_10policy_hubIdyN4cuda3std3__44plusIdEEE10Policy1000EN6thrust24THRUST_300001_SM_1000_NS6detail15normal_iteratorINSD_10device_ptrIdEEEEyS9_dNS7_10__identityEEEvT0_PT3_T1_NS0_13GridEvenShareISN_EET2_T4_:
[----:B------:R-:W-:Y:S08]  /*0000*/  LDC R1, c[0x0][0x37c] ;  /* 0x0000df00ff017b82 */ /* 0x000ff00000000800 */
[----:B------:R-:W0:Y:S01]  /*0010*/  S2UR UR18, SR_CTAID.X ;  /* 0x00000000001279c3 */ /* 0x000e220000002500 */
[----:B------:R-:W1:Y:S01]  /*0020*/  LDCU.64 UR4, c[0x0][0x3b8] ;  /* 0x00007700ff0477ac */ /* 0x000e620008000a00 */
[----:B------:R-:W-:Y:S01]  /*0030*/  BSSY.RECONVERGENT B0, `(.L_x_30) ;  /* 0x0000277000007945 */ /* 0x000fe20003800200 */
[----:B------:R-:W2:Y:S01]  /*0040*/  LDCU UR11, c[0x0][0x3c0] ;  /* 0x00007800ff0b77ac */ /* 0x000ea20008000800 */
[----:B------:R-:W3:Y:S01]  /*0050*/  LDCU.64 UR16, c[0x0][0x358] ;  /* 0x00006b00ff1077ac */ /* 0x000ee20008000a00 */
[----:B-1----:R-:W-:-:S02]  /*0060*/  IMAD.U32 R12, RZ, RZ, UR4 ;  /* 0x00000004ff0c7e24 */ /* 0x002fc4000f8e00ff */
[----:B------:R-:W-:Y:S01]  /*0070*/  IMAD.U32 R3, RZ, RZ, UR5 ;  /* 0x00000005ff037e24 */ /* 0x000fe2000f8e00ff */
[----:B--2---:R-:W-:Y:S02]  /*0080*/  UIMAD UR5, UR11, 0xe00, URZ ;  /* 0x00000e000b0578a4 */ /* 0x004fe4000f8e02ff */
[----:B0-----:R-:W-:Y:S02]  /*0090*/  UIMAD UR9, UR18, 0xe00, URZ ;  /* 0x00000e00120978a4 */ /* 0x001fe4000f8e02ff */
[----:B------:R-:W-:-:S04]  /*00a0*/  USHF.R.S32.HI UR4, URZ, 0x1f, UR5 ;  /* 0x0000001fff047899 */ /* 0x000fc80008011405 */
[----:B------:R-:W-:-:S04]  /*00b0*/  IADD3 R13, P1, PT, R12, -UR9, RZ ;  /* 0x800000090c0d7c10 */ /* 0x000fc8000ff3e0ff */
[----:B------:R-:W-:Y:S02]  /*00c0*/  ISETP.GT.U32.AND P0, PT, R13, 0xdff, PT ;  /* 0x00000dff0d00780c */ /* 0x000fe40003f04070 */
[----:B------:R-:W-:-:S04]  /*00d0*/  IADD3.X R2, PT, PT, R3, -0x1, RZ, P1, !PT ;  /* 0xffffffff03027810 */ /* 0x000fc80000ffe4ff */
[----:B------:R-:W-:-:S13]  /*00e0*/  ISETP.GT.U32.AND.EX P0, PT, R2, RZ, PT, P0 ;  /* 0x000000ff0200720c */ /* 0x000fda0003f04100 */
[----:B---3--:R-:W-:Y:S05]  /*00f0*/  @P0 BRA `(.L_x_31) ;  /* 0x0000001400280947 */ /* 0x008fea0003800000 */
[----:B------:R-:W0:Y:S01]  /*0100*/  S2R R0, SR_TID.X ;  /* 0x0000000000007919 */ /* 0x000e220000002100 */
[----:B------:R-:W-:Y:S01]  /*0110*/  VIADD R3, R12, -UR9 ;  /* 0x800000090c037c36 */ /* 0x000fe20008000000 */
[----:B------:R-:W-:Y:S01]  /*0120*/  BSSY.RECONVERGENT B1, `(.L_x_32) ;  /* 0x000000a000017945 */ /* 0x000fe20003800200 */
[----:B------:R-:W-:-:S03]  /*0130*/  CS2R R8, SRZ ;  /* 0x0000000000087805 */ /* 0x000fc6000001ff00 */
[----:B0-----:R-:W-:Y:S01]  /*0140*/  ISETP.GE.AND P0, PT, R0, R3, PT ;  /* 0x000000030000720c */ /* 0x001fe20003f06270 */
[----:B------:R-:W-:-:S12]  /*0150*/  IMAD.MOV.U32 R2, RZ, RZ, R0 ;  /* 0x000000ffff027224 */ /* 0x000fd800078e0000 */
[----:B------:R-:W-:Y:S05]  /*0160*/  @P0 BRA `(.L_x_33) ;  /* 0x0000000000140947 */ /* 0x000fea0003800000 */
[----:B------:R-:W0:Y:S01]  /*0170*/  LDC.64 R8, c[0x0][0x380] ;  /* 0x0000e000ff087b82 */ /* 0x000e220000000a00 */
[----:B------:R-:W-:-:S04]  /*0180*/  VIADD R5, R0, UR9 ;  /* 0x0000000900057c36 */ /* 0x000fc80008000000 */
[----:B0-----:R-:W-:-:S06]  /*0190*/  IMAD.WIDE.U32 R8, R5, 0x8, R8 ;  /* 0x0000000805087825 */ /* 0x001fcc00078e0008 */
[----:B------:R-:W5:Y:S01]  /*01a0*/  LDG.E.64 R8, desc[UR16][R8.64] ;  /* 0x0000001008087981 */ /* 0x000f62000c1e1b00 */
[----:B------:R-:W-:-:S07]  /*01b0*/  VIADD R2, R0, 0x200 ;  /* 0x0000020000027836 */ /* 0x000fce0000000000 */
.L_x_33:
[----:B------:R-:W-:Y:S05]  /*01c0*/  BSYNC.RECONVERGENT B1 ;  /* 0x0000000000017941 */ /* 0x000fea0003800200 */
.L_x_32:
[----:B------:R-:W-:Y:S01]  /*01d0*/  ISETP.GE.AND P0, PT, R2, R3, PT ;  /* 0x000000030200720c */ /* 0x000fe20003f06270 */
[----:B------:R-:W-:-:S12]  /*01e0*/  BSSY.RECONVERGENT B1, `(.L_x_34) ;  /* 0x0000078000017945 */ /* 0x000fd80003800200 */
[----:B------:R-:W-:Y:S05]  /*01f0*/  @P0 BRA `(.L_x_35) ;  /* 0x0000000400d80947 */ /* 0x000fea0003800000 */
[----:B------:R-:W-:Y:S01]  /*0200*/  LOP3.LUT R5, RZ, R2, RZ, 0x33, !PT ;  /* 0x00000002ff057212 */ /* 0x000fe200078e33ff */
[----:B------:R-:W-:Y:S03]  /*0210*/  BSSY.RECONVERGENT B2, `(.L_x_36) ;  /* 0x0000036000027945 */ /* 0x000fe60003800200 */
[----:B------:R-:W-:-:S04]  /*0220*/  IADD3 R12, PT, PT, R12, -UR9, R5 ;  /* 0x800000090c0c7c10 */ /* 0x000fc8000fffe005 */
[C---:B------:R-:W-:Y:S02]  /*0230*/  ISETP.GE.U32.AND P1, PT, R12.reuse, 0x1e00, PT ;  /* 0x00001e000c00780c */ /* 0x040fe40003f26070 */
[----:B------:R-:W-:-:S04]  /*0240*/  LEA.HI R4, R12, 0x1, RZ, 0x17 ;  /* 0x000000010c047811 */ /* 0x000fc800078fb8ff */
[----:B------:R-:W-:-:S04]  /*0250*/  LOP3.LUT R5, R4, 0xf, RZ, 0xc0, !PT ;  /* 0x0000000f04057812 */ /* 0x000fc800078ec0ff */
[----:B------:R-:W-:-:S03]  /*0260*/  ISETP.NE.AND P0, PT, R5, RZ, PT ;  /* 0x000000ff0500720c */ /* 0x000fc60003f05270 */
[----:B------:R-:W-:Y:S10]  /*0270*/  @!P1 BRA `(.L_x_37) ;  /* 0x0000000000bc9947 */ /* 0x000ff40003800000 */
[----:B------:R-:W0:Y:S01]  /*0280*/  LDCU.64 UR4, c[0x0][0x380] ;  /* 0x00007000ff0477ac */ /* 0x000e220008000a00 */
[----:B------:R-:W-:Y:S01]  /*0290*/  IMAD.WIDE.U32 R6, R2, 0x8, RZ ;  /* 0x0000000802067825 */ /* 0x000fe200078e00ff */
[----:B------:R-:W-:-:S03]  /*02a0*/  LOP3.LUT R26, R4, 0xfffff0, RZ, 0xc0, !PT ;  /* 0x00fffff0041a7812 */ /* 0x000fc600078ec0ff */
[----:B------:R-:W-:Y:S02]  /*02b0*/  IMAD.U32 R11, RZ, RZ, UR18 ;  /* 0x00000012ff0b7e24 */ /* 0x000fe4000f8e00ff */
[----:B------:R-:W-:Y:S02]  /*02c0*/  IMAD.MOV R26, RZ, RZ, -R26 ;  /* 0x000000ffff1a7224 */ /* 0x000fe400078e0a1a */
[----:B------:R-:W-:-:S03]  /*02d0*/  IMAD.WIDE.U32 R6, R11, 0x7000, R6 ;  /* 0x000070000b067825 */ /* 0x000fc600078e0006 */
[----:B0-----:R-:W-:-:S04]  /*02e0*/  IADD3 R6, P1, PT, R6, UR4, RZ ;  /* 0x0000000406067c10 */ /* 0x001fc8000ff3e0ff */
[----:B------:R-:W-:-:S04]  /*02f0*/  IADD3 R6, P2, PT, R6, 0x8000, RZ ;  /* 0x0000800006067810 */ /* 0x000fc80007f5e0ff */
[----:B------:R-:W-:-:S09]  /*0300*/  IADD3.X R7, PT, PT, RZ, UR5, R7, P2, P1 ;  /* 0x00000005ff077c10 */ /* 0x000fd200097e2407 */
.L_x_38:
[----:B------:R-:W2:Y:S04]  /*0310*/  LDG.E.64 R10, desc[UR16][R6.64+-0x8000] ;  /* 0xff800010060a7981 */ /* 0x000ea8000c1e1b00 */
[----:B------:R-:W3:Y:S04]  /*0320*/  LDG.E.64 R12, desc[UR16][R6.64+-0x7000] ;  /* 0xff900010060c7981 */ /* 0x000ee8000c1e1b00 */
[----:B------:R-:W4:Y:S04]  /*0330*/  LDG.E.64 R14, desc[UR16][R6.64+-0x6000] ;  /* 0xffa00010060e7981 */ /* 0x000f28000c1e1b00 */
[----:B------:R-:W4:Y:S04]  /*0340*/  LDG.E.64 R16, desc[UR16][R6.64+-0x5000] ;  /* 0xffb0001006107981 */ /* 0x000f28000c1e1b00 */
[----:B------:R-:W4:Y:S04]  /*0350*/  LDG.E.64 R18, desc[UR16][R6.64+-0x4000] ;  /* 0xffc0001006127981 */ /* 0x000f28000c1e1b00 */
[----:B------:R-:W4:Y:S04]  /*0360*/  LDG.E.64 R20, desc[UR16][R6.64+-0x3000] ;  /* 0xffd0001006147981 */ /* 0x000f28000c1e1b00 */
[----:B------:R-:W4:Y:S04]  /*0370*/  LDG.E.64 R24, desc[UR16][R6.64+-0x2000] ;  /* 0xffe0001006187981 */ /* 0x000f28000c1e1b00 */
[----:B------:R-:W4:Y:S01]  /*0380*/  LDG.E.64 R22, desc[UR16][R6.64+-0x1000] ;  /* 0xfff0001006167981 */ /* 0x000f22000c1e1b00 */
[----:B--2--5:R-:W-:-:S03]  /*0390*/  DADD R10, R10, R8 ;  /* 0x000000000a0a7229 */ /* 0x024fc60000000008 */
[----:B------:R-:W2:Y:S05]  /*03a0*/  LDG.E.64 R8, desc[UR16][R6.64] ;  /* 0x0000001006087981 */ /* 0x000eaa000c1e1b00 */
[----:B---3--:R-:W-:Y:S02]  /*03b0*/  DADD R12, R10, R12 ;  /* 0x000000000a0c7229 */ /* 0x008fe4000000000c */
[----:B------:R-:W3:Y:S06]  /*03c0*/  LDG.E.64 R10, desc[UR16][R6.64+0x1000] ;  /* 0x00100010060a7981 */ /* 0x000eec000c1e1b00 */
[----:B----4-:R-:W-:-:S02]  /*03d0*/  DADD R14, R12, R14 ;  /* 0x000000000c0e7229 */ /* 0x010fc4000000000e */
[----:B------:R-:W4:Y:S06]  /*03e0*/  LDG.E.64 R12, desc[UR16][R6.64+0x2000] ;  /* 0x00200010060c7981 */ /* 0x000f2c000c1e1b00 */
[----:B------:R-:W-:Y:S02]  /*03f0*/  DADD R16, R14, R16 ;  /* 0x000000000e107229 */ /* 0x000fe40000000010 */
[----:B------:R-:W4:Y:S06]  /*0400*/  LDG.E.64 R14, desc[UR16][R6.64+0x3000] ;  /* 0x00300010060e7981 */ /* 0x000f2c000c1e1b00 */
[----:B------:R-:W-:-:S02]  /*0410*/  DADD R18, R16, R18 ;  /* 0x0000000010127229 */ /* 0x000fc40000000012 */
[----:B------:R-:W4:Y:S06]  /*0420*/  LDG.E.64 R16, desc[UR16][R6.64+0x4000] ;  /* 0x0040001006107981 */ /* 0x000f2c000c1e1b00 */
[----:B------:R-:W-:Y:S02]  /*0430*/  DADD R20, R18, R20 ;  /* 0x0000000012147229 */ /* 0x000fe40000000014 */
[----:B------:R-:W4:Y:S06]  /*0440*/  LDG.E.64 R18, desc[UR16][R6.64+0x5000] ;  /* 0x0050001006127981 */ /* 0x000f2c000c1e1b00 */
[----:B------:R-:W-:-:S02]  /*0450*/  DADD R24, R20, R24 ;  /* 0x0000000014187229 */ /* 0x000fc40000000018 */
[----:B------:R-:W4:Y:S06]  /*0460*/  LDG.E.64 R20, desc[UR16][R6.64+0x6000] ;  /* 0x0060001006147981 */ /* 0x000f2c000c1e1b00 */
[----:B------:R-:W-:Y:S02]  /*0470*/  DADD R22, R24, R22 ;  /* 0x0000000018167229 */ /* 0x000fe40000000016 */
[----:B------:R0:W4:Y:S01]  /*0480*/  LDG.E.64 R24, desc[UR16][R6.64+0x7000] ;  /* 0x0070001006187981 */ /* 0x000122000c1e1b00 */
[----:B------:R-:W-:Y:S02]  /*0490*/  VIADD R26, R26, 0x10 ;  /* 0x000000101a1a7836 */ /* 0x000fe40000000000 */
[----:B------:R-:W-:-:S03]  /*04a0*/  VIADD R2, R2, 0x2000 ;  /* 0x0000200002027836 */ /* 0x000fc60000000000 */
[----:B------:R-:W-:Y:S02]  /*04b0*/  ISETP.NE.AND P1, PT, R26, RZ, PT ;  /* 0x000000ff1a00720c */ /* 0x000fe40003f25270 */
[----:B0-----:R-:W-:-:S05]  /*04c0*/  IADD3 R6, P2, PT, R6, 0x10000, RZ ;  /* 0x0001000006067810 */ /* 0x001fca0007f5e0ff */
[----:B------:R-:W-:Y:S01]  /*04d0*/  IMAD.X R7, RZ, RZ, R7, P2 ;  /* 0x000000ffff077224 */ /* 0x000fe200010e0607 */
[----:B--2---:R-:W-:-:S08]  /*04e0*/  DADD R8, R22, R8 ;  /* 0x0000000016087229 */ /* 0x004fd00000000008 */
[----:B---3--:R-:W-:-:S08]  /*04f0*/  DADD R8, R8, R10 ;  /* 0x0000000008087229 */ /* 0x008fd0000000000a */
[----:B----4-:R-:W-:-:S08]  /*0500*/  DADD R8, R8, R12 ;  /* 0x0000000008087229 */ /* 0x010fd0000000000c */
[----:B------:R-:W-:-:S08]  /*0510*/  DADD R8, R8, R14 ;  /* 0x0000000008087229 */ /* 0x000fd0000000000e */
[----:B------:R-:W-:-:S08]  /*0520*/  DADD R8, R8, R16 ;  /* 0x0000000008087229 */ /* 0x000fd00000000010 */
[----:B------:R-:W-:-:S08]  /*0530*/  DADD R8, R8, R18 ;  /* 0x0000000008087229 */ /* 0x000fd00000000012 */
[----:B------:R-:W-:-:S08]  /*0540*/  DADD R8, R8, R20 ;  /* 0x0000000008087229 */ /* 0x000fd00000000014 */
[----:B------:R-:W-:Y:S01]  /*0550*/  DADD R8, R8, R24 ;  /* 0x0000000008087229 */ /* 0x000fe20000000018 */
[----:B------:R-:W-:Y:S10]  /*0560*/  @P1 BRA `(.L_x_38) ;  /* 0xfffffffc00681947 */ /* 0x000ff4000383ffff */
.L_x_37:
[----:B------:R-:W-:Y:S05]  /*0570*/  BSYNC.RECONVERGENT B2 ;  /* 0x0000000000027941 */ /* 0x000fea0003800200 */
.L_x_36:
[----:B------:R-:W-:Y:S05]  /*0580*/  @!P0 BRA `(.L_x_35) ;  /* 0x0000000000f48947 */ /* 0x000fea0003800000 */
[----:B------:R-:W-:Y:S01]  /*0590*/  ISETP.GE.U32.AND P1, PT, R5, 0x8, PT ;  /* 0x000000080500780c */ /* 0x000fe20003f26070 */
[----:B------:R-:W-:Y:S01]  /*05a0*/  BSSY.RECONVERGENT B2, `(.L_x_39) ;  /* 0x000001a000027945 */ /* 0x000fe20003800200 */
[----:B------:R-:W-:-:S04]  /*05b0*/  LOP3.LUT R26, R4, 0x7, RZ, 0xc0, !PT ;  /* 0x00000007041a7812 */ /* 0x000fc800078ec0ff */
[----:B------:R-:W-:-:S07]  /*05c0*/  ISETP.NE.AND P0, PT, R26, RZ, PT ;  /* 0x000000ff1a00720c */ /* 0x000fce0003f05270 */
[----:B------:R-:W-:Y:S06]  /*05d0*/  @!P1 BRA `(.L_x_40) ;  /* 0x0000000000589947 */ /* 0x000fec0003800000 */
[----:B------:R-:W0:Y:S01]  /*05e0*/  LDCU.64 UR4, c[0x0][0x380] ;  /* 0x00007000ff0477ac */ /* 0x000e220008000a00 */
[----:B------:R-:W-:-:S04]  /*05f0*/  IADD3 R5, P1, PT, R2, UR9, RZ ;  /* 0x0000000902057c10 */ /* 0x000fc8000ff3e0ff */
[----:B------:R-:W-:Y:S02]  /*0600*/  LEA.HI.X.SX32 R6, R2, RZ, 0x1, P1 ;  /* 0x000000ff02067211 */ /* 0x000fe400008f0eff */
[----:B0-----:R-:W-:-:S04]  /*0610*/  LEA R24, P1, R5, UR4, 0x3 ;  /* 0x0000000405187c11 */ /* 0x001fc8000f8218ff */
[----:B------:R-:W-:-:S05]  /*0620*/  LEA.HI.X R25, R5, UR5, R6, 0x3, P1 ;  /* 0x0000000505197c11 */ /* 0x000fca00088f1c06 */
        /* <DEDUP_REMOVED lines=17> */
.L_x_40:
[----:B------:R-:W-:Y:S05]  /*0740*/  BSYNC.RECONVERGENT B2 ;  /* 0x0000000000027941 */ /* 0x000fea0003800200 */
.L_x_39:
        /* <DEDUP_REMOVED lines=14> */
[----:B------:R-:W4:Y:S01]  /*0830*/  LDG.E.64 R14, desc[UR16][R4.64+0x3000] ;  /* 0x00300010040e7981 */ /* 0x000f22000c1e1b00 */
[----:B------:R-:W-:Y:S01]  /*0840*/  VIADD R2, R2, 0x800 ;  /* 0x0000080002027836 */ /* 0x000fe20000000000 */
[----:B--2--5:R-:W-:-:S08]  /*0850*/  DADD R6, R8, R6 ;  /* 0x0000000008067229 */ /* 0x024fd00000000006 */
[----:B---3--:R-:W-:-:S08]  /*0860*/  DADD R6, R6, R10 ;  /* 0x0000000006067229 */ /* 0x008fd0000000000a */
[----:B----4-:R-:W-:-:S08]  /*0870*/  DADD R6, R6, R12 ;  /* 0x0000000006067229 */ /* 0x010fd0000000000c */
[----:B------:R-:W-:-:S11]  /*0880*/  DADD R8, R6, R14 ;  /* 0x0000000006087229 */ /* 0x000fd6000000000e */
.L_x_42:
[----:B------:R-:W-:Y:S05]  /*0890*/  BSYNC.RECONVERGENT B2 ;  /* 0x0000000000027941 */ /* 0x000fea0003800200 */
.L_x_41:
[----:B------:R-:W-:Y:S05]  /*08a0*/  @!P0 BRA `(.L_x_35) ;  /* 0x00000000002c8947 */ /* 0x000fea0003800000 */
[----:B------:R-:W0:Y:S01]  /*08b0*/  LDC.64 R4, c[0x0][0x380] ;  /* 0x0000e000ff047b82 */ /* 0x000e220000000a00 */
[----:B------:R-:W-:Y:S02]  /*08c0*/  IMAD.U32 R7, RZ, RZ, UR18 ;  /* 0x00000012ff077e24 */ /* 0x000fe4000f8e00ff */
[----:B------:R-:W-:Y:S02]  /*08d0*/  IMAD.MOV R10, RZ, RZ, -R16 ;  /* 0x000000ffff0a7224 */ /* 0x000fe400078e0a10 */
[----:B0-----:R-:W-:-:S07]  /*08e0*/  IMAD.WIDE.U32 R4, R7, 0x7000, R4 ;  /* 0x0000700007047825 */ /* 0x001fce00078e0004 */
.L_x_43:
[----:B------:R-:W-:-:S06]  /*08f0*/  IMAD.WIDE R6, R2, 0x8, R4 ;  /* 0x0000000802067825 */ /* 0x000fcc00078e0204 */
[----:B------:R-:W2:Y:S01]  /*0900*/  LDG.E.64 R6, desc[UR16][R6.64] ;  /* 0x0000001006067981 */ /* 0x000ea2000c1e1b00 */
[----:B------:R-:W-:Y:S02]  /*0910*/  VIADD R10, R10, 0x1 ;  /* 0x000000010a0a7836 */ /* 0x000fe40000000000 */
[----:B------:R-:W-:-:S03]  /*0920*/  VIADD R2, R2, 0x200 ;  /* 0x0000020002027836 */ /* 0x000fc60000000000 */
[----:B------:R-:W-:Y:S01]  /*0930*/  ISETP.NE.AND P0, PT, R10, RZ, PT ;  /* 0x000000ff0a00720c */ /* 0x000fe20003f05270 */
[----:B--2--5:R-:W-:-:S12]  /*0940*/  DADD R8, R6, R8 ;  /* 0x0000000006087229 */ /* 0x024fd80000000008 */
[----:B------:R-:W-:Y:S05]  /*0950*/  @P0 BRA `(.L_x_43) ;  /* 0xfffffffc00e40947 */ /* 0x000fea000383ffff */
.L_x_35:
[----:B------:R-:W-:Y:S05]  /*0960*/  BSYNC.RECONVERGENT B1 ;  /* 0x0000000000017941 */ /* 0x000fea0003800200 */
.L_x_34:
        /* <DEDUP_REMOVED lines=12> */
[----:B------:R-:W-:-:S03]  /*0a30*/  @!P1 SHF.R.U32.HI R3, RZ, 0x2, R0 ;  /* 0x00000002ff039819 */ /* 0x000fc60000011600 */
[----:B------:R-:W0:Y:S01]  /*0a40*/  SHFL.DOWN PT, R5, R7, 0x2, 0x1f ;  /* 0x08401f0007057f89 */ /* 0x000e2200000e0000 */
[----:B------:R-:W-:Y:S01]  /*0a50*/  @!P1 LOP3.LUT R3, R3, 0xf8, RZ, 0xc0, !PT ;  /* 0x000000f803039812 */ /* 0x000fe200078ec0ff */
        /* <DEDUP_REMOVED lines=14> */
[----:B-1----:R-:W-:-:S05]  /*0b40*/  @!P1 LEA R10, R13, R10, 0x18 ;  /* 0x0000000a0d0a9211 */ /* 0x002fca00078ec0ff */
[----:B------:R-:W-:Y:S01]  /*0b50*/  @!P1 IMAD.IADD R3, R3, 0x1, R10 ;  /* 0x0000000103039824 */ /* 0x000fe200078e020a */
[----:B0-----:R-:W-:-:S10]  /*0b60*/  DADD R4, R4, R8 ;  /* 0x0000000004047229 */ /* 0x001fd40000000008 */
[----:B------:R-:W-:Y:S02]  /*0b70*/  FSEL R6, R8, R4, P0 ;  /* 0x0000000408067208 */ /* 0x000fe40000000000 */
[----:B------:R-:W-:Y:S02]  /*0b80*/  FSEL R7, R9, R5, P0 ;  /* 0x0000000509077208 */ /* 0x000fe40000000000 */
[----:B------:R-:W-:Y:S01]  /*0b90*/  ISETP.NE.AND P0, PT, R0, RZ, PT ;  /* 0x000000ff0000720c */ /* 0x000fe20003f05270 */
[----:B------:R-:W-:Y:S04]  /*0ba0*/  SHFL.DOWN PT, R4, R6, 0x10, 0x1f ;  /* 0x0a001f0006047f89 */ /* 0x000fe800000e0000 */
[----:B------:R-:W0:Y:S02]  /*0bb0*/  SHFL.DOWN PT, R5, R7, 0x10, 0x1f ;  /* 0x0a001f0007057f89 */ /* 0x000e2400000e0000 */
        /* <DEDUP_REMOVED lines=10> */
[----:B--2---:R-:W0:Y:S04]  /*0c60*/  LDS.64 R2, [UR4+0x18] ;  /* 0x00001804ff027984 */ /* 0x004e280008000a00 */
        /* <DEDUP_REMOVED lines=23> */
.L_x_44:
[----:B------:R-:W-:-:S05]  /*0de0*/  LOP3.LUT R2, R0, 0x3e0, RZ, 0xc0, !PT ;  /* 0x000003e000027812 */ /* 0x000fca00078ec0ff */
[----:B------:R-:W-:Y:S01]  /*0df0*/  VIADD R4, R2, 0x20 ;  /* 0x0000002002047836 */ /* 0x000fe20000000000 */
[----:B------:R-:W-:-:S04]  /*0e00*/  LOP3.LUT R2, RZ, R2, RZ, 0x33, !PT ;  /* 0x00000002ff027212 */ /* 0x000fc800078e33ff */
[----:B------:R-:W-:Y:S01]  /*0e10*/  ISETP.GT.AND P0, PT, R4, R3, PT ;  /* 0x000000030400720c */ /* 0x000fe20003f04270 */
[----:B------:R-:W-:-:S05]  /*0e20*/  IMAD.IADD R2, R3, 0x1, R2 ;  /* 0x0000000103027824 */ /* 0x000fca00078e0202 */
[----:B------:R-:W-:Y:S02]  /*0e30*/  SEL R5, R2, 0x1f, P0 ;  /* 0x0000001f02057807 */ /* 0x000fe40000000000 */
[----:B------:R-:W0:Y:S03]  /*0e40*/  S2R R2, SR_LANEID ;  /* 0x0000000000027919 */ /* 0x000e260000000000 */
[----:B-----5:R-:W-:Y:S04]  /*0e50*/  SHFL.DOWN PT, R6, R8, 0x1, R5 ;  /* 0x0820000008067989 */ /* 0x020fe800000e0005 */
[----:B------:R-:W1:Y:S02]  /*0e60*/  SHFL.DOWN PT, R7, R9, 0x1, R5 ;  /* 0x0820000009077989 */ /* 0x000e6400000e0005 */
[----:B-1----:R-:W-:Y:S01]  /*0e70*/  DADD R6, R6, R8 ;  /* 0x0000000006067229 */ /* 0x002fe20000000008 */
[C---:B0-----:R-:W-:Y:S01]  /*0e80*/  ISETP.GE.AND P0, PT, R2.reuse, R5, PT ;  /* 0x000000050200720c */ /* 0x041fe20003f06270 */
[C---:B------:R-:W-:Y:S01]  /*0e90*/  VIADD R4, R2.reuse, 0x2 ;  /* 0x0000000202047836 */ /* 0x040fe20000000000 */
[----:B------:R-:W-:-:S07]  /*0ea0*/  ISETP.NE.AND P1, PT, R2, RZ, PT ;  /* 0x000000ff0200720c */ /* 0x000fce0003f25270 */
[----:B------:R-:W-:Y:S02]  /*0eb0*/  FSEL R10, R6, R8, !P0 ;  /* 0x00000008060a7208 */ /* 0x000fe40004000000 */
[----:B------:R-:W-:Y:S02]  /*0ec0*/  FSEL R11, R7, R9, !P0 ;  /* 0x00000009070b7208 */ /* 0x000fe40004000000 */
[----:B------:R-:W-:Y:S01]  /*0ed0*/  ISETP.GT.AND P0, PT, R4, R5, PT ;  /* 0x000000050400720c */ /* 0x000fe20003f04270 */
[----:B------:R-:W-:Y:S01]  /*0ee0*/  SHFL.DOWN PT, R6, R10, 0x2, R5 ;  /* 0x084000000a067989 */ /* 0x000fe200000e0005 */
[----:B------:R-:W-:-:S03]  /*0ef0*/  VIADD R4, R2, 0x4 ;  /* 0x0000000402047836 */ /* 0x000fc60000000000 */
[----:B------:R-:W0:Y:S02]  /*0f00*/  SHFL.DOWN PT, R7, R11, 0x2, R5 ;  /* 0x084000000b077989 */ /* 0x000e2400000e0005 */
[----:B0-----:R-:W-:-:S10]  /*0f10*/  DADD R6, R6, R10 ;  /* 0x0000000006067229 */ /* 0x001fd4000000000a */
[----:B------:R-:W-:Y:S02]  /*0f20*/  FSEL R12, R10, R6, P0 ;  /* 0x000000060a0c7208 */ /* 0x000fe40000000000 */
[----:B------:R-:W-:Y:S02]  /*0f30*/  FSEL R13, R11, R7, P0 ;  /* 0x000000070b0d7208 */ /* 0x000fe40000000000 */
[----:B------:R-:W-:Y:S01]  /*0f40*/  ISETP.GT.AND P0, PT, R4, R5, PT ;  /* 0x000000050400720c */ /* 0x000fe20003f04270 */
[----:B------:R-:W-:Y:S01]  /*0f50*/  SHFL.DOWN PT, R6, R12, 0x4, R5 ;  /* 0x088000000c067989 */ /* 0x000fe200000e0005 */
[C---:B------:R-:W-:Y:S02]  /*0f60*/  VIADD R4, R2.reuse, 0x8 ;  /* 0x0000000802047836 */ /* 0x040fe40000000000 */
[----:B------:R-:W-:Y:S01]  /*0f70*/  VIADD R2, R2, 0x10 ;  /* 0x0000001002027836 */ /* 0x000fe20000000000 */
[----:B------:R-:W0:Y:S02]  /*0f80*/  SHFL.DOWN PT, R7, R13, 0x4, R5 ;  /* 0x088000000d077989 */ /* 0x000e2400000e0005 */
[----:B0-----:R-:W-:-:S10]  /*0f90*/  DADD R6, R6, R12 ;  /* 0x0000000006067229 */ /* 0x001fd4000000000c */
[----:B------:R-:W-:Y:S02]  /*0fa0*/  FSEL R8, R12, R6, P0 ;  /* 0x000000060c087208 */ /* 0x000fe40000000000 */
[----:B------:R-:W-:Y:S02]  /*0fb0*/  FSEL R9, R13, R7, P0 ;  /* 0x000000070d097208 */ /* 0x000fe40000000000 */
[----:B------:R-:W-:Y:S01]  /*0fc0*/  ISETP.GT.AND P0, PT, R4, R5, PT ;  /* 0x000000050400720c */ /* 0x000fe20003f04270 */
[----:B------:R-:W-:Y:S01]  /*0fd0*/  SHFL.DOWN PT, R6, R8, 0x8, R5 ;  /* 0x0900000008067989 */ /* 0x000fe200000e0005 */
[----:B------:R-:W-:-:S03]  /*0fe0*/  @!P1 SHF.R.U32.HI R4, RZ, 0x2, R0 ;  /* 0x00000002ff049819 */ /* 0x000fc60000011600 */
[----:B------:R-:W0:Y:S01]  /*0ff0*/  SHFL.DOWN PT, R7, R9, 0x8, R5 ;  /* 0x0900000009077989 */ /* 0x000e2200000e0005 */
[----:B------:R-:W-:Y:S01]  /*1000*/  @!P1 LOP3.LUT R4, R4, 0xf8, RZ, 0xc0, !PT ;  /* 0x000000f804049812 */ /* 0x000fe200078ec0ff */
[----:B------:R-:W1:Y:S01]  /*1010*/  @!P1 S2R R13, SR_CgaCtaId ;  /* 0x00000000000d9919 */ /* 0x000e620000008800 */
[----:B0-----:R-:W-:-:S10]  /*1020*/  DADD R6, R6, R8 ;  /* 0x0000000006067229 */ /* 0x001fd40000000008 */
[----:B------:R-:W-:Y:S02]  /*1030*/  FSEL R10, R8, R6, P0 ;  /* 0x00000006080a7208 */ /* 0x000fe40000000000 */
[----:B------:R-:W-:Y:S02]  /*1040*/  FSEL R11, R9, R7, P0 ;  /* 0x00000007090b7208 */ /* 0x000fe40000000000 */
[----:B------:R-:W-:Y:S01]  /*1050*/  @!P1 MOV R8, 0x400 ;  /* 0x0000040000089802 */ /* 0x000fe20000000f00 */
[----:B------:R-:W-:Y:S01]  /*1060*/  SHFL.DOWN PT, R6, R10, 0x10, R5 ;  /* 0x0a0000000a067989 */ /* 0x000fe200000e0005 */
[----:B------:R-:W-:Y:S02]  /*1070*/  ISETP.GT.AND P0, PT, R2, R5, PT ;  /* 0x000000050200720c */ /* 0x000fe40003f04270 */
[----:B-1----:R-:W-:Y:S01]  /*1080*/  @!P1 LEA R13, R13, R8, 0x18 ;  /* 0x000000080d0d9211 */ /* 0x002fe200078ec0ff */
[----:B------:R-:W0:Y:S04]  /*1090*/  SHFL.DOWN PT, R7, R11, 0x10, R5 ;  /* 0x0a0000000b077989 */ /* 0x000e2800000e0005 */
[----:B------:R-:W-:Y:S01]  /*10a0*/  @!P1 IMAD.IADD R13, R4, 0x1, R13 ;  /* 0x00000001040d9824 */ /* 0x000fe200078e020d */
[----:B0-----:R-:W-:-:S10]  /*10b0*/  DADD R6, R6, R10 ;  /* 0x0000000006067229 */ /* 0x001fd4000000000a */
[----:B------:R-:W-:Y:S02]  /*10c0*/  FSEL R8, R10, R6, P0 ;  /* 0x000000060a087208 */ /* 0x000fe40000000000 */
[----:B------:R-:W-:Y:S02]  /*10d0*/  FSEL R9, R11, R7, P0 ;  /* 0x000000070b097208 */ /* 0x000fe40000000000 */
[----:B------:R-:W-:-:S03]  /*10e0*/  ISETP.NE.AND P0, PT, R0, RZ, PT ;  /* 0x000000ff0000720c */ /* 0x000fc60003f05270 */
[----:B------:R1:W-:Y:S01]  /*10f0*/  @!P1 STS.64 [R13+0x10], R8 ;  /* 0x000010080d009388 */ /* 0x0003e20000000a00 */
[----:B------:R-:W-:Y:S09]  /*1100*/  BAR.SYNC.DEFER_BLOCKING 0x0 ;  /* 0x0000000000007b1d */ /* 0x000ff20000010000 */
[----:B------:R-:W-:Y:S05]  /*1110*/  @P0 BRA `(.L_x_45) ;  /* 0x0000001400a00947 */ /* 0x000fea0003800000 */
[----:B------:R-:W0:Y:S01]  /*1120*/  S2UR UR5, SR_CgaCtaId ;  /* 0x00000000000579c3 */ /* 0x000e220000008800 */
[----:B------:R-:W-:Y:S01]  /*1130*/  UMOV UR4, 0x400 ;  /* 0x0000040000047882 */ /* 0x000fe20000000000 */
[----:B------:R-:W-:Y:S01]  /*1140*/  ISETP.GT.AND P1, PT, R3, 0x20, PT ;  /* 0x000000200300780c */ /* 0x000fe20003f24270 */
[----:B0-----:R-:W-:-:S09]  /*1150*/  ULEA UR4, UR5, UR4, 0x18 ;  /* 0x0000000405047291 */ /* 0x001fd2000f8ec0ff */
[----:B------:R-:W0:Y:S04]  /*1160*/  LDS.64 R10, [UR4+0x18] ;  /* 0x00001804ff0a7984 */ /* 0x000e280008000a00 */
[----:B------:R-:W2:Y:S01]  /*1170*/  LDS.128 R4, [UR4+0x20] ;  /* 0x00002004ff047984 */ /* 0x000ea20008000c00 */
[----:B0-----:R-:W-:-:S10]  /*1180*/  DADD R10, R8, R10 ;  /* 0x00000000080a7229 */ /* 0x001fd4000000000a */
[----:B------:R-:W-:Y:S02]  /*1190*/  FSEL R12, R10, R8, P1 ;  /* 0x000000080a0c7208 */ /* 0x000fe40000800000 */
[----:B-1----:R-:W-:Y:S02]  /*11a0*/  FSEL R13, R11, R9, P1 ;  /* 0x000000090b0d7208 */ /* 0x002fe40000800000 */
[----:B------:R-:W0:Y:S01]  /*11b0*/  LDS.128 R8, [UR4+0x30] ;  /* 0x00003004ff087984 */ /* 0x000e220008000c00 */
[----:B------:R-:W-:-:S03]  /*11c0*/  ISETP.GT.AND P1, PT, R3, 0x40, PT ;  /* 0x000000400300780c */ /* 0x000fc60003f24270 */
        /* <DEDUP_REMOVED lines=61> */
.L_x_31:
[----:B------:R-:W0:Y:S01]  /*15a0*/  S2R R0, SR_TID.X ;  /* 0x0000000000007919 */ /* 0x000e220000002100 */
[----:B------:R-:W1:Y:S01]  /*15b0*/  LDC.64 R4, c[0x0][0x380] ;  /* 0x0000e000ff047b82 */ /* 0x000e620000000a00 */
[----:B0-----:R-:W-:-:S04]  /*15c0*/  VIADD R21, R0, UR9 ;  /* 0x0000000900157c36 */ /* 0x001fc80008000000 */
[----:B-1----:R-:W-:-:S05]  /*15d0*/  IMAD.WIDE.U32 R20, R21, 0x8, R4 ;  /* 0x0000000815147825 */ /* 0x002fca00078e0004 */
[----:B------:R-:W2:Y:S04]  /*15e0*/  LDG.E.64 R14, desc[UR16][R20.64] ;  /* 0x00000010140e7981 */ /* 0x000ea8000c1e1b00 */
[----:B------:R-:W2:Y:S04]  /*15f0*/  LDG.E.64 R16, desc[UR16][R20.64+0x1000] ;  /* 0x0010001014107981 */ /* 0x000ea8000c1e1b00 */
[----:B------:R-:W3:Y:S04]  /*1600*/  LDG.E.64 R18, desc[UR16][R20.64+0x2000] ;  /* 0x0020001014127981 */ /* 0x000ee8000c1e1b00 */
[----:B------:R-:W4:Y:S04]  /*1610*/  LDG.E.64 R10, desc[UR16][R20.64+0x3000] ;  /* 0x00300010140a7981 */ /* 0x000f28000c1e1b00 */
[----:B------:R-:W5:Y:S04]  /*1620*/  LDG.E.64 R6, desc[UR16][R20.64+0x4000] ;  /* 0x0040001014067981 */ /* 0x000f68000c1e1b00 */
[----:B------:R-:W5:Y:S04]  /*1630*/  LDG.E.64 R4, desc[UR16][R20.64+0x5000] ;  /* 0x0050001014047981 */ /* 0x000f68000c1e1b00 */
[----:B------:R-:W5:Y:S01]  /*1640*/  LDG.E.64 R8, desc[UR16][R20.64+0x6000] ;  /* 0x0060001014087981 */ /* 0x000f62000c1e1b00 */
[----:B------:R-:W-:-:S04]  /*1650*/  ISETP.GE.U32.AND P0, PT, R13, UR5, PT ;  /* 0x000000050d007c0c */ /* 0x000fc8000bf06070 */
[----:B------:R-:W-:Y:S01]  /*1660*/  ISETP.GE.U32.AND.EX P0, PT, R2, UR4, PT, P0 ;  /* 0x0000000402007c0c */ /* 0x000fe2000bf06100 */
[----:B--2---:R-:W-:-:S08]  /*1670*/  DADD R14, R14, R16 ;  /* 0x000000000e0e7229 */ /* 0x004fd00000000010 */
[----:B---3--:R-:W-:-:S08]  /*1680*/  DADD R14, R18, R14 ;  /* 0x00000000120e7229 */ /* 0x008fd0000000000e */
[----:B----4-:R-:W-:-:S08]  /*1690*/  DADD R10, R10, R14 ;  /* 0x000000000a0a7229 */ /* 0x010fd0000000000e */
[----:B-----5:R-:W-:-:S08]  /*16a0*/  DADD R6, R6, R10 ;  /* 0x0000000006067229 */ /* 0x020fd0000000000a */
[----:B------:R-:W-:-:S08]  /*16b0*/  DADD R4, R4, R6 ;  /* 0x0000000004047229 */ /* 0x000fd00000000006 */
[----:B------:R-:W-:Y:S01]  /*16c0*/  DADD R8, R8, R4 ;  /* 0x0000000008087229 */ /* 0x000fe20000000004 */
[----:B------:R-:W-:Y:S10]  /*16d0*/  @!P0 BRA `(.L_x_46) ;  /* 0x0000000c001c8947 */ /* 0x000ff40003800000 */
[----:B------:R-:W-:Y:S01]  /*16e0*/  UIADD3 UR7, UP0, UPT, UR5, UR9, URZ ;  /* 0x0000000905077290 */ /* 0x000fe2000ff1e0ff */
[----:B------:R-:W-:Y:S01]  /*16f0*/  IADD3 R23, P1, PT, R12, -0xe00, RZ ;  /* 0xfffff2000c177810 */ /* 0x000fe20007f3e0ff */
[----:B------:R-:W0:Y:S01]  /*1700*/  LDCU.64 UR12, c[0x0][0x380] ;  /* 0x00007000ff0c77ac */ /* 0x000e220008000a00 */
[----:B------:R-:W-:Y:S02]  /*1710*/  LOP3.LUT R5, RZ, R0, RZ, 0x33, !PT ;  /* 0x00000000ff057212 */ /* 0x000fe400078e33ff */
[----:B------:R-:W-:Y:S01]  /*1720*/  IADD3.X R22, PT, PT, R3, -0x1, RZ, P1, !PT ;  /* 0xffffffff03167810 */ /* 0x000fe20000ffe4ff */
[----:B------:R-:W-:Y:S01]  /*1730*/  UIADD3.X UR8, UPT, UPT, URZ, UR4, URZ, UP0, !UPT ;  /* 0x00000004ff087290 */ /* 0x000fe200087fe4ff */
[----:B------:R-:W-:Y:S01]  /*1740*/  ISETP.LT.U32.AND P0, PT, R23, UR7, PT ;  /* 0x0000000717007c0c */ /* 0x000fe2000bf01070 */
[----:B------:R-:W-:Y:S01]  /*1750*/  UMOV UR6, UR5 ;  /* 0x0000000500067c82 */ /* 0x000fe20008000000 */
[----:B------:R-:W-:Y:S01]  /*1760*/  IADD3 R7, P2, PT, R0, UR7, RZ ;  /* 0x0000000700077c10 */ /* 0x000fe2000ff5e0ff */
[----:B------:R-:W-:Y:S01]  /*1770*/  UMOV UR4, URZ ;  /* 0x000000ff00047c82 */ /* 0x000fe20008000000 */
[----:B------:R-:W-:Y:S01]  /*1780*/  IADD3 R5, PT, PT, R12, -UR5, R5 ;  /* 0x800000050c057c10 */ /* 0x000fe2000fffe005 */
[----:B------:R-:W-:Y:S01]  /*1790*/  IMAD.U32 R11, RZ, RZ, UR8 ;  /* 0x00000008ff0b7e24 */ /* 0x000fe2000f8e00ff */
[----:B------:R-:W-:Y:S01]  /*17a0*/  UMOV UR10, UR8 ;  /* 0x00000008000a7c82 */ /* 0x000fe20008000000 */
[----:B------:R-:W-:-:S03]  /*17b0*/  IMAD.X R0, RZ, RZ, UR8, P2 ;  /* 0x00000008ff007e24 */ /* 0x000fc600090e06ff */
[----:B------:R-:W-:Y:S02]  /*17c0*/  ISETP.GT.U32.AND.EX P0, PT, R11, R22, PT, P0 ;  /* 0x000000160b00720c */ /* 0x000fe40003f04100 */
[----:B0-----:R-:W-:-:S04]  /*17d0*/  LEA R6, P1, R7, UR12, 0x3 ;  /* 0x0000000c07067c11 */ /* 0x001fc8000f8218ff */
[----:B------:R-:W-:Y:S02]  /*17e0*/  IADD3 R6, P2, PT, R6, 0x8000, RZ ;  /* 0x0000800006067810 */ /* 0x000fe40007f5e0ff */
[----:B------:R-:W-:Y:S01]  /*17f0*/  LEA.HI.X R7, R7, UR13, R0, 0x3, P1 ;  /* 0x0000000d07077c11 */ /* 0x000fe200088f1c00 */
[----:B------:R-:W-:Y:S01]  /*1800*/  VIADD R0, R5, -UR9 ;  /* 0x8000000905007c36 */ /* 0x000fe20008000000 */
[----:B------:R-:W-:-:S03]  /*1810*/  UMOV UR9, UR7 ;  /* 0x0000000700097c82 */ /* 0x000fc60008000000 */
[----:B------:R-:W-:Y:S01]  /*1820*/  IMAD.X R7, RZ, RZ, R7, P2 ;  /* 0x000000ffff077224 */ /* 0x000fe200010e0607 */
[----:B------:R-:W-:Y:S06]  /*1830*/  @P0 BRA `(.L_x_47) ;  /* 0x0000000000b80947 */ /* 0x000fec0003800000 */
[----:B------:R-:W0:Y:S01]  /*1840*/  LDC.64 R2, c[0x0][0x3b8] ;  /* 0x0000ee00ff027b82 */ /* 0x000e220000000a00 */
[----:B------:R-:W1:Y:S01]  /*1850*/  LDCU UR11, c[0x0][0x3c0] ;  /* 0x00007800ff0b77ac */ /* 0x000e620008000800 */
[----:B------:R-:W2:Y:S01]  /*1860*/  LDCU.64 UR12, c[0x0][0x380] ;  /* 0x00007000ff0c77ac */ /* 0x000ea20008000a00 */
[----:B------:R-:W-:Y:S01]  /*1870*/  NOP ;  /* 0x0000000000007918 */ /* 0x000fe20000000000 */
.L_x_48:
[----:B------:R-:W3:Y:S02]  /*1880*/  S2R R4, SR_TID.X ;  /* 0x0000000000047919 */ /* 0x000ee40000002100 */
[----:B---3--:R-:W-:-:S05]  /*1890*/  IADD3 R4, P0, PT, R4, UR7, RZ ;  /* 0x0000000704047c10 */ /* 0x008fca000ff1e0ff */
[----:B------:R-:W-:Y:S01]  /*18a0*/  IMAD.X R5, RZ, RZ, UR8, P0 ;  /* 0x00000008ff057e24 */ /* 0x000fe200080e06ff */
[----:B--2---:R-:W-:-:S04]  /*18b0*/  LEA R24, P0, R4, UR12, 0x3 ;  /* 0x0000000c04187c11 */ /* 0x004fc8000f8018ff */
[----:B------:R-:W-:-:S05]  /*18c0*/  LEA.HI.X R25, R4, UR13, R5, 0x3, P0 ;  /* 0x0000000d04197c11 */ /* 0x000fca00080f1c05 */
[----:B------:R-:W2:Y:S04]  /*18d0*/  LDG.E.64 R12, desc[UR16][R24.64] ;  /* 0x00000010180c7981 */ /* 0x000ea8000c1e1b00 */
[----:B------:R-:W3:Y:S04]  /*18e0*/  LDG.E.64 R14, desc[UR16][R24.64+0x1000] ;  /* 0x00100010180e7981 */ /* 0x000ee8000c1e1b00 */
[----:B------:R-:W4:Y:S04]  /*18f0*/  LDG.E.64 R16, desc[UR16][R24.64+0x2000] ;  /* 0x0020001018107981 */ /* 0x000f28000c1e1b00 */
[----:B------:R-:W5:Y:S04]  /*1900*/  LDG.E.64 R18, desc[UR16][R24.64+0x3000] ;  /* 0x0030001018127981 */ /* 0x000f68000c1e1b00 */
[----:B------:R-:W5:Y:S04]  /*1910*/  LDG.E.64 R20, desc[UR16][R24.64+0x4000] ;  /* 0x0040001018147981 */ /* 0x000f68000c1e1b00 */
[----:B------:R-:W5:Y:S04]  /*1920*/  LDG.E.64 R4, desc[UR16][R24.64+0x5000] ;  /* 0x0050001018047981 */ /* 0x000f68000c1e1b00 */
[----:B------:R-:W5:Y:S01]  /*1930*/  LDG.E.64 R10, desc[UR16][R24.64+0x6000] ;  /* 0x00600010180a7981 */ /* 0x000f62000c1e1b00 */
[----:B-1----:R-:W-:-:S04]  /*1940*/  UIMAD UR14, UR11, 0xe00, URZ ;  /* 0x00000e000b0e78a4 */ /* 0x002fc8000f8e02ff */
[----:B------:R-:W-:Y:S02]  /*1950*/  USHF.R.S32.HI UR15, URZ, 0x1f, UR14 ;  /* 0x0000001fff0f7899 */ /* 0x000fe4000801140e */
[----:B------:R-:W-:-:S04]  /*1960*/  UIADD3 UR5, UP0, UPT, UR14, UR9, URZ ;  /* 0x000000090e057290 */ /* 0x000fc8000ff1e0ff */
[----:B------:R-:W-:Y:S01]  /*1970*/  UIADD3.X UR6, UPT, UPT, UR15, UR10, URZ, UP0, !UPT ;  /* 0x0000000a0f067290 */ /* 0x000fe200087fe4ff */
[----:B--2---:R-:W-:-:S08]  /*1980*/  DADD R12, R12, R8 ;  /* 0x000000000c0c7229 */ /* 0x004fd00000000008 */
[----:B---3--:R-:W-:-:S08]  /*1990*/  DADD R12, R14, R12 ;  /* 0x000000000e0c7229 */ /* 0x008fd0000000000c */
[----:B----4-:R-:W-:-:S08]  /*19a0*/  DADD R12, R16, R12 ;  /* 0x00000000100c7229 */ /* 0x010fd0000000000c */
[----:B-----5:R-:W-:-:S08]  /*19b0*/  DADD R12, R18, R12 ;  /* 0x00000000120c7229 */ /* 0x020fd0000000000c */
[----:B------:R-:W-:Y:S01]  /*19c0*/  DADD R20, R20, R12 ;  /* 0x0000000014147229 */ /* 0x000fe2000000000c */
[----:B0-----:R-:W-:-:S05]  /*19d0*/  IMAD.MOV.U32 R12, RZ, RZ, R2 ;  /* 0x000000ffff0c7224 */ /* 0x001fca00078e0002 */
[----:B------:R-:W-:Y:S02]  /*19e0*/  IADD3 R8, P1, PT, R12, -UR7, RZ ;  /* 0x800000070c087c10 */ /* 0x000fe4000ff3e0ff */
[----:B------:R-:W-:Y:S02]  /*19f0*/  DADD R4, R4, R20 ;  /* 0x0000000004047229 */ /* 0x000fe40000000014 */
[----:B------:R-:W-:Y:S02]  /*1a00*/  ISETP.GE.U32.AND P0, PT, R8, UR14, PT ;  /* 0x0000000e08007c0c */ /* 0x000fe4000bf06070 */
[----:B------:R-:W-:-:S04]  /*1a10*/  IADD3.X R8, PT, PT, R3, ~UR8, RZ, P1, !PT ;  /* 0x8000000803087c10 */ /* 0x000fc80008ffe4ff */
[----:B------:R-:W-:Y:S01]  /*1a20*/  ISETP.GE.U32.AND.EX P0, PT, R8, UR15, PT, P0 ;  /* 0x0000000f08007c0c */ /* 0x000fe2000bf06100 */
[----:B------:R-:W-:-:S12]  /*1a30*/  DADD R8, R10, R4 ;  /* 0x000000000a087229 */ /* 0x000fd80000000004 */
[----:B------:R-:W-:Y:S05]  /*1a40*/  @!P0 BRA `(.L_x_46) ;  /* 0x0000000800408947 */ /* 0x000fea0003800000 */
[----:B------:R-:W-:Y:S02]  /*1a50*/  UIADD3 UR7, UP0, UPT, UR14, UR7, URZ ;  /* 0x000000070e077290 */ /* 0x000fe4000ff1e0ff */
[----:B------:R-:W-:Y:S01]  /*1a60*/  IMAD.U32 R5, RZ, RZ, UR14 ;  /* 0x0000000eff057e24 */ /* 0x000fe2000f8e00ff */
[----:B------:R-:W-:Y:S01]  /*1a70*/  UIADD3 UR4, UPT, UPT, UR4, 0x1, URZ ;  /* 0x0000000104047890 */ /* 0x000fe2000fffe0ff */
[----:B------:R-:W-:Y:S01]  /*1a80*/  VIADD R0, R0, -UR14 ;  /* 0x8000000e00007c36 */ /* 0x000fe20008000000 */
[----:B------:R-:W-:Y:S01]  /*1a90*/  UIADD3.X UR8, UPT, UPT, UR15, UR8, URZ, UP0, !UPT ;  /* 0x000000080f087290 */ /* 0x000fe200087fe4ff */
[----:B------:R-:W-:Y:S01]  /*1aa0*/  IMAD.WIDE R6, R5, 0x8, R6 ;  /* 0x0000000805067825 */ /* 0x000fe200078e0206 */
[----:B------:R-:W-:Y:S01]  /*1ab0*/  ISETP.LT.U32.AND P0, PT, R23, UR7, PT ;  /* 0x0000000717007c0c */ /* 0x000fe2000bf01070 */
[----:B------:R-:W-:Y:S01]  /*1ac0*/  UMOV UR9, UR5 ;  /* 0x0000000500097c82 */ /* 0x000fe20008000000 */
[----:B------:R-:W-:Y:S02]  /*1ad0*/  UMOV UR10, UR6 ;  /* 0x00000006000a7c82 */ /* 0x000fe40008000000 */
[----:B------:R-:W-:-:S05]  /*1ae0*/  IMAD.U32 R11, RZ, RZ, UR8 ;  /* 0x00000008ff0b7e24 */ /* 0x000fca000f8e00ff */
[----:B------:R-:W-:-:S13]  /*1af0*/  ISETP.GT.U32.AND.EX P0, PT, R11, R22, PT, P0 ;  /* 0x000000160b00720c */ /* 0x000fda0003f04100 */
[----:B------:R-:W-:Y:S05]  /*1b00*/  @!P0 BRA `(.L_x_48) ;  /* 0xfffffffc005c8947 */ /* 0x000fea000383ffff */
[----:B------:R-:W-:-:S05]  /*1b10*/  UMOV UR6, UR14 ;  /* 0x0000000e00067c82 */ /* 0x000fca0008000000 */
.L_x_47:
[----:B------:R-:W0:Y:S01]  /*1b20*/  S2R R11, SR_TID.X ;  /* 0x00000000000b7919 */ /* 0x000e220000002100 */
[C---:B------:R-:W-:Y:S01]  /*1b30*/  VIADD R2, R12.reuse, -UR7 ;  /* 0x800000070c027c36 */ /* 0x040fe20008000000 */
[----:B------:R-:W-:Y:S01]  /*1b40*/  ISETP.LE.U32.AND P1, PT, R12, UR7, PT ;  /* 0x000000070c007c0c */ /* 0x000fe2000bf23070 */
[----:B------:R-:W-:Y:S01]  /*1b50*/  IMAD.U32 R4, RZ, RZ, UR8 ;  /* 0x00000008ff047e24 */ /* 0x000fe2000f8e00ff */
[----:B------:R-:W-:Y:S02]  /*1b60*/  BSSY.RECONVERGENT B1, `(.L_x_46) ;  /* 0x000007e000017945 */ /* 0x000fe40003800200 */
[----:B0-----:R-:W-:-:S04]  /*1b70*/  ISETP.GE.AND P0, PT, R11, R2, PT ;  /* 0x000000020b00720c */ /* 0x001fc80003f06270 */
[----:B------:R-:W-:-:S13]  /*1b80*/  ISETP.GE.U32.OR.EX P0, PT, R4, R3, P0, P1 ;  /* 0x000000030400720c */ /* 0x000fda0000706510 */
[----:B------:R-:W-:Y:S05]  /*1b90*/  @P0 BRA `(.L_x_49) ;  /* 0x0000000400e80947 */ /* 0x000fea0003800000 */
[----:B------:R-:W-:Y:S01]  /*1ba0*/  UIMAD UR5, UR18, 0xe00, URZ ;  /* 0x00000e00120578a4 */ /* 0x000fe2000f8e02ff */
[----:B------:R-:W-:Y:S01]  /*1bb0*/  LOP3.LUT R3, RZ, R11, RZ, 0x33, !PT ;  /* 0x0000000bff037212 */ /* 0x000fe200078e33ff */
[----:B------:R-:W-:Y:S01]  /*1bc0*/  UIMAD UR14, UR4, UR11, URZ ;  /* 0x0000000b040e72a4 */ /* 0x000fe2000f8e02ff */
[----:B------:R-:W-:Y:S01]  /*1bd0*/  BSSY.RECONVERGENT B2, `(.L_x_50) ;  /* 0x0000035000027945 */ /* 0x000fe20003800200 */
[----:B------:R-:W-:Y:S01]  /*1be0*/  UIADD3 UR5, UPT, UPT, UR5, UR6, URZ ;  /* 0x0000000605057290 */ /* 0x000fe2000fffe0ff */
[----:B------:R-:W-:-:S03]  /*1bf0*/  IMAD.MOV.U32 R2, RZ, RZ, R11 ;  /* 0x000000ffff027224 */ /* 0x000fc600078e000b */
[----:B------:R-:W-:Y:S02]  /*1c00*/  IMAD.U32 R5, RZ, RZ, UR14 ;  /* 0x0000000eff057e24 */ /* 0x000fe4000f8e00ff */
[----:B------:R-:W-:-:S05]  /*1c10*/  IADD3 R12, PT, PT, R12, -UR5, R3 ;  /* 0x800000050c0c7c10 */ /* 0x000fca000fffe003 */
[----:B------:R-:W-:-:S05]  /*1c20*/  IMAD R12, R5, -0xe00, R12 ;  /* 0xfffff200050c7824 */ /* 0x000fca00078e020c */
[C---:B------:R-:W-:Y:S02]  /*1c30*/  ISETP.GE.U32.AND P1, PT, R12.reuse, 0x1e00, PT ;  /* 0x00001e000c00780c */ /* 0x040fe40003f26070 */
[----:B------:R-:W-:-:S04]  /*1c40*/  LEA.HI R3, R12, 0x1, RZ, 0x17 ;  /* 0x000000010c037811 */ /* 0x000fc800078fb8ff */
[----:B------:R-:W-:-:S04]  /*1c50*/  LOP3.LUT R4, R3, 0xf, RZ, 0xc0, !PT ;  /* 0x0000000f03047812 */ /* 0x000fc800078ec0ff */
[----:B------:R-:W-:-:S03]  /*1c60*/  ISETP.NE.AND P0, PT, R4, RZ, PT ;  /* 0x000000ff0400720c */ /* 0x000fc60003f05270 */
[----:B------:R-:W-:Y:S10]  /*1c70*/  @!P1 BRA `(.L_x_51) ;  /* 0x0000000000a89947 */ /* 0x000ff40003800000 */
[----:B------:R-:W-:-:S04]  /*1c80*/  LEA.HI R2, R0, 0x1, RZ, 0x17 ;  /* 0x0000000100027811 */ /* 0x000fc800078fb8ff */
[----:B------:R-:W-:Y:S01]  /*1c90*/  LOP3.LUT R5, R2, 0xfffff0, RZ, 0xc0, !PT ;  /* 0x00fffff002057812 */ /* 0x000fe200078ec0ff */
[----:B------:R-:W-:-:S04]  /*1ca0*/  IMAD.MOV.U32 R2, RZ, RZ, R11 ;  /* 0x000000ffff027224 */ /* 0x000fc800078e000b */
[----:B------:R-:W-:-:S07]  /*1cb0*/  IMAD.MOV R5, RZ, RZ, -R5 ;  /* 0x000000ffff057224 */ /* 0x000fce00078e0a05 */
.L_x_52:
[----:B------:R-:W2:Y:S04]  /*1cc0*/  LDG.E.64 R20, desc[UR16][R6.64+-0x8000] ;  /* 0xff80001006147981 */ /* 0x000ea8000c1e1b00 */
[----:B------:R-:W3:Y:S04]  /*1cd0*/  LDG.E.64 R18, desc[UR16][R6.64+-0x7000] ;  /* 0xff90001006127981 */ /* 0x000ee8000c1e1b00 */
[----:B------:R-:W4:Y:S04]  /*1ce0*/  LDG.E.64 R16, desc[UR16][R6.64+-0x6000] ;  /* 0xffa0001006107981 */ /* 0x000f28000c1e1b00 */
[----:B------:R-:W5:Y:S04]  /*1cf0*/  LDG.E.64 R14, desc[UR16][R6.64+-0x5000] ;  /* 0xffb00010060e7981 */ /* 0x000f68000c1e1b00 */
[----:B------:R-:W5:Y:S04]  /*1d00*/  LDG.E.64 R12, desc[UR16][R6.64+-0x4000] ;  /* 0xffc00010060c7981 */ /* 0x000f68000c1e1b00 */
[----:B------:R-:W5:Y:S04]  /*1d10*/  LDG.E.64 R10, desc[UR16][R6.64+-0x3000] ;  /* 0xffd00010060a7981 */ /* 0x000f68000c1e1b00 */
[----:B------:R-:W5:Y:S04]  /*1d20*/  LDG.E.64 R24, desc[UR16][R6.64+-0x2000] ;  /* 0xffe0001006187981 */ /* 0x000f68000c1e1b00 */
[----:B------:R-:W5:Y:S01]  /*1d30*/  LDG.E.64 R22, desc[UR16][R6.64+-0x1000] ;  /* 0xfff0001006167981 */ /* 0x000f62000c1e1b00 */
[----:B--2---:R-:W-:-:S03]  /*1d40*/  DADD R20, R20, R8 ;  /* 0x0000000014147229 */ /* 0x004fc60000000008 */
[----:B------:R-:W2:Y:S05]  /*1d50*/  LDG.E.64 R8, desc[UR16][R6.64] ;  /* 0x0000001006087981 */ /* 0x000eaa000c1e1b00 */
[----:B---3--:R-:W-:Y:S02]  /*1d60*/  DADD R18, R20, R18 ;  /* 0x0000000014127229 */ /* 0x008fe40000000012 */
[----:B------:R-:W3:Y:S06]  /*1d70*/  LDG.E.64 R20, desc[UR16][R6.64+0x1000] ;  /* 0x0010001006147981 */ /* 0x000eec000c1e1b00 */
[----:B----4-:R-:W-:-:S02]  /*1d80*/  DADD R16, R18, R16 ;  /* 0x0000000012107229 */ /* 0x010fc40000000010 */
[----:B------:R-:W4:Y:S06]  /*1d90*/  LDG.E.64 R18, desc[UR16][R6.64+0x2000] ;  /* 0x0020001006127981 */ /* 0x000f2c000c1e1b00 */
[----:B-----5:R-:W-:Y:S02]  /*1da0*/  DADD R14, R16, R14 ;  /* 0x00000000100e7229 */ /* 0x020fe4000000000e */
[----:B------:R-:W5:Y:S06]  /*1db0*/  LDG.E.64 R16, desc[UR16][R6.64+0x3000] ;  /* 0x0030001006107981 */ /* 0x000f6c000c1e1b00 */
[----:B------:R-:W-:-:S02]  /*1dc0*/  DADD R12, R14, R12 ;  /* 0x000000000e0c7229 */ /* 0x000fc4000000000c */
[----:B------:R-:W5:Y:S06]  /*1dd0*/  LDG.E.64 R14, desc[UR16][R6.64+0x4000] ;  /* 0x00400010060e7981 */ /* 0x000f6c000c1e1b00 */
[----:B------:R-:W-:Y:S02]  /*1de0*/  DADD R10, R12, R10 ;  /* 0x000000000c0a7229 */ /* 0x000fe4000000000a */
[----:B------:R-:W5:Y:S06]  /*1df0*/  LDG.E.64 R12, desc[UR16][R6.64+0x5000] ;  /* 0x00500010060c7981 */ /* 0x000f6c000c1e1b00 */
[----:B------:R-:W-:-:S02]  /*1e00*/  DADD R24, R10, R24 ;  /* 0x000000000a187229 */ /* 0x000fc40000000018 */
[----:B------:R-:W5:Y:S06]  /*1e10*/  LDG.E.64 R10, desc[UR16][R6.64+0x6000] ;  /* 0x00600010060a7981 */ /* 0x000f6c000c1e1b00 */
[----:B------:R-:W-:Y:S02]  /*1e20*/  DADD R22, R24, R22 ;  /* 0x0000000018167229 */ /* 0x000fe40000000016 */
[----:B------:R0:W5:Y:S01]  /*1e30*/  LDG.E.64 R24, desc[UR16][R6.64+0x7000] ;  /* 0x0070001006187981 */ /* 0x000162000c1e1b00 */
        /* <DEDUP_REMOVED lines=8> */
[----:B-----5:R-:W-:-:S08]  /*1ec0*/  DADD R8, R8, R16 ;  /* 0x0000000008087229 */ /* 0x020fd00000000010 */
[----:B------:R-:W-:-:S08]  /*1ed0*/  DADD R8, R8, R14 ;  /* 0x0000000008087229 */ /* 0x000fd0000000000e */
[----:B------:R-:W-:-:S08]  /*1ee0*/  DADD R8, R8, R12 ;  /* 0x0000000008087229 */ /* 0x000fd0000000000c */
[----:B------:R-:W-:-:S08]  /*1ef0*/  DADD R8, R8, R10 ;  /* 0x0000000008087229 */ /* 0x000fd0000000000a */
[----:B------:R-:W-:Y:S01]  /*1f00*/  DADD R8, R8, R24 ;  /* 0x0000000008087229 */ /* 0x000fe20000000018 */
[----:B------:R-:W-:Y:S10]  /*1f10*/  @P1 BRA `(.L_x_52) ;  /* 0xfffffffc00681947 */ /* 0x000ff4000383ffff */
.L_x_51:
[----:B------:R-:W-:Y:S05]  /*1f20*/  BSYNC.RECONVERGENT B2 ;  /* 0x0000000000027941 */ /* 0x000fea0003800200 */
.L_x_50:
[----:B------:R-:W-:Y:S05]  /*1f30*/  @!P0 BRA `(.L_x_49) ;  /* 0x0000000400008947 */ /* 0x000fea0003800000 */
[----:B------:R-:W-:Y:S01]  /*1f40*/  ISETP.GE.U32.AND P1, PT, R4, 0x8, PT ;  /* 0x000000080400780c */ /* 0x000fe20003f26070 */
[----:B------:R-:W-:Y:S01]  /*1f50*/  BSSY.RECONVERGENT B2, `(.L_x_53) ;  /* 0x0000019000027945 */ /* 0x000fe20003800200 */
[----:B------:R-:W-:-:S04]  /*1f60*/  LOP3.LUT R24, R3, 0x7, RZ, 0xc0, !PT ;  /* 0x0000000703187812 */ /* 0x000fc800078ec0ff */
[----:B------:R-:W-:-:S07]  /*1f70*/  ISETP.NE.AND P0, PT, R24, RZ, PT ;  /* 0x000000ff1800720c */ /* 0x000fce0003f05270 */
[----:B------:R-:W-:Y:S06]  /*1f80*/  @!P1 BRA `(.L_x_54) ;  /* 0x0000000000549947 */ /* 0x000fec0003800000 */
[----:B------:R-:W-:-:S05]  /*1f90*/  IADD3 R4, P1, PT, R2, UR7, RZ ;  /* 0x0000000702047c10 */ /* 0x000fca000ff3e0ff */
[----:B------:R-:W-:Y:S01]  /*1fa0*/  IMAD.X R5, RZ, RZ, UR8, P1 ;  /* 0x00000008ff057e24 */ /* 0x000fe200088e06ff */
[----:B------:R-:W-:-:S04]  /*1fb0*/  LEA R20, P1, R4, UR12, 0x3 ;  /* 0x0000000c04147c11 */ /* 0x000fc8000f8218ff */
[----:B------:R-:W-:-:S05]  /*1fc0*/  LEA.HI.X R21, R4, UR13, R5, 0x3, P1 ;  /* 0x0000000d04157c11 */ /* 0x000fca00088f1c05 */
        /* <DEDUP_REMOVED lines=8> */
[----:B------:R-:W-:Y:S01]  /*2050*/  VIADD R2, R2, 0x1000 ;  /* 0x0000100002027836 */ /* 0x000fe20000000000 */
[----:B--2---:R-:W-:-:S08]  /*2060*/  DADD R22, R8, R22 ;  /* 0x0000000008167229 */ /* 0x004fd00000000016 */
[----:B---3--:R-:W-:-:S08]  /*2070*/  DADD R16, R22, R16 ;  /* 0x0000000016107229 */ /* 0x008fd00000000010 */
[----:B----4-:R-:W-:-:S08]  /*2080*/  DADD R14, R16, R14 ;  /* 0x00000000100e7229 */ /* 0x010fd0000000000e */
[----:B-----5:R-:W-:-:S08]  /*2090*/  DADD R12, R14, R12 ;  /* 0x000000000e0c7229 */ /* 0x020fd0000000000c */
[----:B------:R-:W-:-:S08]  /*20a0*/  DADD R10, R12, R10 ;  /* 0x000000000c0a7229 */ /* 0x000fd0000000000a */
[----:B------:R-:W-:-:S08]  /*20b0*/  DADD R6, R10, R6 ;  /* 0x000000000a067229 */ /* 0x000fd00000000006 */
[----:B------:R-:W-:-:S08]  /*20c0*/  DADD R4, R6, R4 ;  /* 0x0000000006047229 */ /* 0x000fd00000000004 */
[----:B------:R-:W-:-:S11]  /*20d0*/  DADD R8, R4, R18 ;  /* 0x0000000004087229 */ /* 0x000fd60000000012 */
.L_x_54:
[----:B------:R-:W-:Y:S05]  /*20e0*/  BSYNC.RECONVERGENT B2 ;  /* 0x0000000000027941 */ /* 0x000fea0003800200 */
.L_x_53:
[----:B------:R-:W-:Y:S05]  /*20f0*/  @!P0 BRA `(.L_x_49) ;  /* 0x0000000000908947 */ /* 0x000fea0003800000 */
[----:B------:R-:W-:Y:S01]  /*2100*/  ISETP.GE.U32.AND P1, PT, R24, 0x4, PT ;  /* 0x000000041800780c */ /* 0x000fe20003f26070 */
[----:B------:R-:W-:Y:S01]  /*2110*/  BSSY.RECONVERGENT B2, `(.L_x_55) ;  /* 0x0000010000027945 */ /* 0x000fe20003800200 */
[----:B------:R-:W-:-:S11]  /*2120*/  LOP3.LUT P0, RZ, R3, 0x3, RZ, 0xc0, !PT ;  /* 0x0000000303ff7812 */ /* 0x000fd6000780c0ff */
[----:B------:R-:W-:Y:S05]  /*2130*/  @!P1 BRA `(.L_x_56) ;  /* 0x0000000000349947 */ /* 0x000fea0003800000 */
[----:B------:R-:W-:-:S05]  /*2140*/  IADD3 R3, P1, PT, R2, UR7, RZ ;  /* 0x0000000702037c10 */ /* 0x000fca000ff3e0ff */
[----:B------:R-:W-:Y:S01]  /*2150*/  IMAD.X R6, RZ, RZ, UR8, P1 ;  /* 0x00000008ff067e24 */ /* 0x000fe200088e06ff */
[----:B------:R-:W-:-:S04]  /*2160*/  LEA R4, P1, R3, UR12, 0x3 ;  /* 0x0000000c03047c11 */ /* 0x000fc8000f8218ff */
[----:B------:R-:W-:-:S05]  /*2170*/  LEA.HI.X R5, R3, UR13, R6, 0x3, P1 ;  /* 0x0000000d03057c11 */ /* 0x000fca00088f1c06 */
[----:B------:R-:W2:Y:S04]  /*2180*/  LDG.E.64 R6, desc[UR16][R4.64] ;  /* 0x0000001004067981 */ /* 0x000ea8000c1e1b00 */
[----:B------:R-:W3:Y:S04]  /*2190*/  LDG.E.64 R10, desc[UR16][R4.64+0x1000] ;  /* 0x00100010040a7981 */ /* 0x000ee8000c1e1b00 */
[----:B------:R-:W4:Y:S04]  /*21a0*/  LDG.E.64 R12, desc[UR16][R4.64+0x2000] ;  /* 0x00200010040c7981 */ /* 0x000f28000c1e1b00 */
[----:B------:R-:W5:Y:S01]  /*21b0*/  LDG.E.64 R14, desc[UR16][R4.64+0x3000] ;  /* 0x00300010040e7981 */ /* 0x000f62000c1e1b00 */
[----:B------:R-:W-:Y:S01]  /*21c0*/  VIADD R2, R2, 0x800 ;  /* 0x0000080002027836 */ /* 0x000fe20000000000 */
[----:B--2---:R-:W-:-:S08]  /*21d0*/  DADD R6, R8, R6 ;  /* 0x0000000008067229 */ /* 0x004fd00000000006 */
[----:B---3--:R-:W-:-:S08]  /*21e0*/  DADD R6, R6, R10 ;  /* 0x0000000006067229 */ /* 0x008fd0000000000a */
[----:B----4-:R-:W-:-:S08]  /*21f0*/  DADD R6, R6, R12 ;  /* 0x0000000006067229 */ /* 0x010fd0000000000c */
[----:B-----5:R-:W-:-:S11]  /*2200*/  DADD R8, R6, R14 ;  /* 0x0000000006087229 */ /* 0x020fd6000000000e */
.L_x_56:
[----:B------:R-:W-:Y:S05]  /*2210*/  BSYNC.RECONVERGENT B2 ;  /* 0x0000000000027941 */ /* 0x000fea0003800200 */
.L_x_55:
[----:B------:R-:W-:Y:S05]  /*2220*/  @!P0 BRA `(.L_x_49) ;  /* 0x0000000000448947 */ /* 0x000fea0003800000 */
[----:B------:R-:W-:Y:S02]  /*2230*/  LOP3.LUT R0, R0, 0xffff, RZ, 0xc0, !PT ;  /* 0x0000ffff00007812 */ /* 0x000fe400078ec0ff */
[----:B------:R-:W-:Y:S02]  /*2240*/  IADD3 R2, P0, PT, R2, UR9, RZ ;  /* 0x0000000902027c10 */ /* 0x000fe4000ff1e0ff */
[----:B------:R-:W-:Y:S02]  /*2250*/  LEA.HI R0, R0, 0x1, RZ, 0x17 ;  /* 0x0000000100007811 */ /* 0x000fe400078fb8ff */
[----:B------:R-:W-:Y:S01]  /*2260*/  LEA R4, P1, R2, UR12, 0x3 ;  /* 0x0000000c02047c11 */ /* 0x000fe2000f8218ff */
[----:B------:R-:W-:Y:S01]  /*2270*/  IMAD.X R5, RZ, RZ, UR10, P0 ;  /* 0x0000000aff057e24 */ /* 0x000fe200080e06ff */
[----:B------:R-:W-:-:S04]  /*2280*/  LOP3.LUT R0, R0, 0x3, RZ, 0xc0, !PT ;  /* 0x0000000300007812 */ /* 0x000fc800078ec0ff */
[----:B------:R-:W-:Y:S01]  /*2290*/  LEA.HI.X R5, R2, UR13, R5, 0x3, P1 ;  /* 0x0000000d02057c11 */ /* 0x000fe200088f1c05 */
[----:B------:R-:W-:-:S07]  /*22a0*/  IMAD.MOV R0, RZ, RZ, -R0 ;  /* 0x000000ffff007224 */ /* 0x000fce00078e0a00 */
.L_x_57:
[----:B------:R-:W-:Y:S02]  /*22b0*/  IMAD.MOV.U32 R2, RZ, RZ, R4 ;  /* 0x000000ffff027224 */ /* 0x000fe400078e0004 */
[----:B------:R-:W-:-:S06]  /*22c0*/  IMAD.MOV.U32 R3, RZ, RZ, R5 ;  /* 0x000000ffff037224 */ /* 0x000fcc00078e0005 */
[----:B------:R-:W2:Y:S01]  /*22d0*/  LDG.E.64 R2, desc[UR16][R2.64] ;  /* 0x0000001002027981 */ /* 0x000ea2000c1e1b00 */
[----:B------:R-:W-:Y:S01]  /*22e0*/  VIADD R0, R0, 0x1 ;  /* 0x0000000100007836 */ /* 0x000fe20000000000 */
[----:B------:R-:W-:-:S04]  /*22f0*/  IADD3 R4, P1, PT, R4, 0x1000, RZ ;  /* 0x0000100004047810 */ /* 0x000fc80007f3e0ff */
[----:B------:R-:W-:Y:S01]  /*2300*/  ISETP.NE.AND P0, PT, R0, RZ, PT ;  /* 0x000000ff0000720c */ /* 0x000fe20003f05270 */
[----:B------:R-:W-:Y:S01]  /*2310*/  IMAD.X R5, RZ, RZ, R5, P1 ;  /* 0x000000ffff057224 */ /* 0x000fe200008e0605 */
[----:B--2---:R-:W-:-:S11]  /*2320*/  DADD R8, R2, R8 ;  /* 0x0000000002087229 */ /* 0x004fd60000000008 */
[----:B------:R-:W-:Y:S05]  /*2330*/  @P0 BRA `(.L_x_57) ;  /* 0xfffffffc00dc0947 */ /* 0x000fea000383ffff */
.L_x_49:
[----:B------:R-:W-:Y:S05]  /*2340*/  BSYNC.RECONVERGENT B1 ;  /* 0x0000000000017941 */ /* 0x000fea0003800200 */
.L_x_46:
[----:B------:R-:W0:Y:S01]  /*2350*/  S2R R0, SR_LANEID ;  /* 0x0000000000007919 */ /* 0x000e220000000000 */
[----:B------:R-:W-:Y:S04]  /*2360*/  SHFL.DOWN PT, R2, R8, 0x1, 0x1f ;  /* 0x08201f0008027f89 */ /* 0x000fe800000e0000 */
[----:B------:R-:W1:Y:S01]  /*2370*/  SHFL.DOWN PT, R3, R9, 0x1, 0x1f ;  /* 0x08201f0009037f89 */ /* 0x000e6200000e0000 */
[----:B------:R-:W2:Y:S01]  /*2380*/  S2R R11, SR_TID.X ;  /* 0x00000000000b7919 */ /* 0x000ea20000002100 */
        /* <DEDUP_REMOVED lines=20> */
[----:B------:R-:W-:Y:S02]  /*24d0*/  @!P1 MOV R7, 0x400 ;  /* 0x0000040000079802 */ /* 0x000fe40000000f00 */
[----:B--2---:R-:W-:Y:S01]  /*24e0*/  @!P1 SHF.R.U32.HI R6, RZ, 0x2, R11 ;  /* 0x00000002ff069819 */ /* 0x004fe2000001160b */
[----:B------:R-:W0:Y:S01]  /*24f0*/  SHFL.DOWN PT, R3, R9, 0x8, 0x1f ;  /* 0x09001f0009037f89 */ /* 0x000e2200000e0000 */
[----:B-1----:R-:W-:-:S02]  /*2500*/  @!P1 LEA R7, R10, R7, 0x18 ;  /* 0x000000070a079211 */ /* 0x002fc400078ec0ff */
[----:B------:R-:W-:-:S05]  /*2510*/  @!P1 LOP3.LUT R6, R6, 0xf8, RZ, 0xc0, !PT ;  /* 0x000000f806069812 */ /* 0x000fca00078ec0ff */
        /* <DEDUP_REMOVED lines=14> */
[----:B------:R-:W1:Y:S01]  /*2600*/  S2UR UR5, SR_CgaCtaId ;  /* 0x00000000000579c3 */ /* 0x000e620000008800 */
[----:B------:R-:W-:Y:S02]  /*2610*/  UMOV UR4, 0x400 ;  /* 0x0000040000047882 */ /* 0x000fe40000000000 */
[----:B-1----:R-:W-:-:S09]  /*2620*/  ULEA UR4, UR5, UR4, 0x18 ;  /* 0x0000000405047291 */ /* 0x002fd2000f8ec0ff */
[----:B0-----:R-:W0:Y:S04]  /*2630*/  LDS.64 R2, [UR4+0x18] ;  /* 0x00001804ff027984 */ /* 0x001e280008000a00 */
        /* <DEDUP_REMOVED lines=22> */
.L_x_45:
[----:B------:R-:W-:Y:S05]  /*27a0*/  BSYNC.RECONVERGENT B0 ;  /* 0x0000000000007941 */ /* 0x000fea0003800200 */
.L_x_30:
[----:B------:R-:W-:Y:S05]  /*27b0*/  @P0 EXIT ;  /* 0x000000000000094d */ /* 0x000fea0003800000 */
[----:B------:R-:W3:Y:S02]  /*27c0*/  LDCU.64 UR4, c[0x0][0x388] ;  /* 0x00007100ff0477ac */ /* 0x000ee40008000a00 */
[----:B---3--:R-:W-:-:S06]  /*27d0*/  UIMAD.WIDE.U32 UR4, UR18, 0x8, UR4 ;  /* 0x00000008120478a5 */ /* 0x008fcc000f8e0004 */
[----:B0-----:R-:W-:Y:S02]  /*27e0*/  IMAD.U32 R2, RZ, RZ, UR4 ;  /* 0x00000004ff027e24 */ /* 0x001fe4000f8e00ff */
[----:B--2---:R-:W-:-:S05]  /*27f0*/  IMAD.U32 R3, RZ, RZ, UR5 ;  /* 0x00000005ff037e24 */ /* 0x004fca000f8e00ff */
[----:B------:R-:W-:Y:S01]  /*2800*/  STG.E.64 desc[UR16][R2.64], R8 ;  /* 0x0000000802007986 */ /* 0x000fe2000c101b10 */
[----:B------:R-:W-:Y:S05]  /*2810*/  EXIT ;  /* 0x000000000000794d */ /* 0x000fea0003800000 */
.L_x_58:
        /* <DEDUP_REMOVED lines=14> */
.L_x_226:


//--------------------- .text._ZN3cub18CUB_300001_SM_10006detail6reduce28DeviceReduceSingleTileKernelINS2_10policy_hubIdyN4cuda3std3__44plusIdEEE10Policy1000EN6thrust24THRUST_300001_SM_1000_NS6detail15normal_iteratorINSD_10device_ptrIdEEEEPdyS9_ddNS7_10__identityEEEvT0_T1_T2_T3_T4_T6_ --------------------------
	.section	.text._ZN3cub18CUB_300001_SM_10006detail6reduce28DeviceReduceSingleTileKernelINS2_10policy_hubIdyN4cuda3std3__44plusIdEEE10Policy1000EN6thrust24THRUST_300001_SM_1000_NS6detail15normal_iteratorINSD_10device_ptrIdEEEEPdyS9_ddNS7_10__identityEEEvT0_T1_T2_T3_T4_T6_,"ax",@progbits
	.align	128
        .global         _ZN3cub18CUB_300001_SM_10006detail6reduce28DeviceReduceSingleTileKernelINS2_10policy_hubIdyN4cuda3std3__44plusIdEEE10Policy1000EN6thrust24THRUST_300001_SM_1000_NS6detail15normal_iteratorINSD_10device_ptrIdEEEEPdyS9_ddNS7_10__identityEEEvT0_T1_T2_T3_T4_T6_
        .type           _ZN3cub18CUB_300001_SM_10006detail6reduce28DeviceReduceSingleTileKernelINS2_10policy_hubIdyN4cuda3std3__44plusIdEEE10Policy1000EN6thrust24THRUST_300001_SM_1000_NS6detail15normal_iteratorINSD_10device_ptrIdEEEEPdyS9_ddNS7_10__identityEEEvT0_T1_T2_T3_T4_T6_,@function
        .size           _ZN3cub18CUB_300001_SM_10006detail6reduce28DeviceReduceSingleTileKernelINS2_10policy_hubIdyN4cuda3std3__44plusIdEEE10Policy1000EN6thrust24THRUST_300001_SM_1000_NS6detail15normal_iteratorINSD_10device_ptrIdEEEEPdyS9_ddNS7_10__identityEEEvT0_T1_T2_T3_T4_T6_,(.L_x_227 - _ZN3cub18CUB_300001_SM_10006detail6reduce28DeviceReduceSingleTileKernelINS2_10policy_hubIdyN4cuda3std3__44plusIdEEE10Policy1000EN6thrust24THRUST_300001_SM_1000_NS6detail15normal_iteratorINSD_10device_ptrIdEEEEPdyS9_ddNS7_10__identityEEEvT0_T1_T2_T3_T4_T6_)
        .other          _ZN3cub18CUB_300001_SM_10006detail6reduce28DeviceReduceSingleTileKernelINS2_10policy_hubIdyN4cuda3std3__44plusIdEEE10Policy1000EN6thrust24THRUST_300001_SM_1000_NS6detail15normal_iteratorINSD_10device_ptrIdEEEEPdyS9_ddNS7_10__identityEEEvT0_T1_T2_T3_T4_T6_,@"STO_CUDA_ENTRY STV_DEFAULT"
_ZN3cub18CUB_300001_SM_10006detail6reduce28DeviceReduceSingleTileKernelINS2_10policy_hubIdyN4cuda3std3__44plusIdEEE10Policy1000EN6thrust24THRUST_300001_SM_1000_NS6detail15normal_iteratorINSD_10device_ptrIdEEEEPdyS9_ddNS7_10__identityEEEvT0_T1_T2_T3_T4_T6_:
.text._ZN3cub18CUB_300001_SM_10006detail6reduce28DeviceReduceSingleTileKernelINS2_10policy_hubIdyN4cuda3std3__44plusIdEEE10Policy1000EN6thrust24THRUST_300001_SM_1000_NS6detail15normal_iteratorINSD_10device_ptrIdEEEEPdyS9_ddNS7_10__identityEEEvT0_T1_T2_T3_T4_T6_:
[----:B------:R-:W-:Y:S01]  /*0000*/  LDC R1, c[0x0][0x37c] ;  /* 0x0000df00ff017b82 */ /* 0x000fe20000000800 */
[----:B------:R-:W0:Y:S01]  /*0010*/  LDCU.64 UR4, c[0x0][0x390] ;  /* 0x00007200ff0477ac */ /* 0x000e220008000a00 */
[----:B------:R-:W1:Y:S01]  /*0020*/  LDCU.64 UR6, c[0x0][0x358] ;  /* 0x00006b00ff0677ac */ /* 0x000e620008000a00 */
[----:B0-----:R-:W-:Y:S02]  /*0030*/  IMAD.U32 R8, RZ, RZ, UR4 ;  /* 0x00000004ff087e24 */ /* 0x001fe4000f8e00ff */
[----:B------:R-:W-:-:S03]  /*0040*/  IMAD.U32 R9, RZ, RZ, UR5 ;  /* 0x00000005ff097e24 */ /* 0x000fc6000f8e00ff */
[----:B------:R-:W-:-:S04]  /*0050*/  ISETP.NE.U32.AND P0, PT, R8, RZ, PT ;  /* 0x000000ff0800720c */ /* 0x000fc80003f05070 */
[----:B------:R-:W-:-:S13]  /*0060*/  ISETP.NE.AND.EX P0, PT, R9, RZ, PT, P0 ;  /* 0x000000ff0900720c */ /* 0x000fda0003f05300 */
        /* <DEDUP_REMOVED lines=8> */
.L_x_59:
[----:B------:R-:W-:Y:S01]  /*00f0*/  ISETP.GT.U32.AND P0, PT, R8, 0xdff, PT ;  /* 0x00000dff0800780c */ /* 0x000fe20003f04070 */
[----:B------:R-:W-:Y:S03]  /*0100*/  BSSY.RECONVERGENT B0, `(.L_x_60) ;  /* 0x000024d000007945 */ /* 0x000fe60003800200 */
[----:B------:R-:W-:-:S13]  /*0110*/  ISETP.GT.U32.AND.EX P0, PT, R9, RZ, PT, P0 ;  /* 0x000000ff0900720c */ /* 0x000fda0003f04100 */
[----:B------:R-:W-:Y:S05]  /*0120*/  @P0 BRA `(.L_x_61) ;  /* 0x0000001400340947 */ /* 0x000fea0003800000 */
[----:B------:R-:W0:Y:S01]  /*0130*/  S2R R0, SR_TID.X ;  /* 0x0000000000007919 */ /* 0x000e220000002100 */
[----:B------:R-:W-:Y:S01]  /*0140*/  BSSY.RECONVERGENT B1, `(.L_x_62) ;  /* 0x0000009000017945 */ /* 0x000fe20003800200 */
[----:B------:R-:W-:Y:S02]  /*0150*/  CS2R R4, SRZ ;  /* 0x0000000000047805 */ /* 0x000fe4000001ff00 */
[----:B0-----:R-:W-:Y:S01]  /*0160*/  ISETP.GE.U32.AND P0, PT, R0, R8, PT ;  /* 0x000000080000720c */ /* 0x001fe20003f06070 */
[----:B------:R-:W-:-:S12]  /*0170*/  IMAD.MOV.U32 R2, RZ, RZ, R0 ;  /* 0x000000ffff027224 */ /* 0x000fd800078e0000 */
[----:B------:R-:W-:Y:S05]  /*0180*/  @P0 BRA `(.L_x_63) ;  /* 0x0000000000100947 */ /* 0x000fea0003800000 */
[----:B------:R-:W0:Y:S02]  /*0190*/  LDC.64 R4, c[0x0][0x380] ;  /* 0x0000e000ff047b82 */ /* 0x000e240000000a00 */
[----:B0-----:R-:W-:-:S06]  /*01a0*/  IMAD.WIDE.U32 R4, R0, 0x8, R4 ;  /* 0x0000000800047825 */ /* 0x001fcc00078e0004 */
[----:B------:R-:W5:Y:S01]  /*01b0*/  LDG.E.64 R4, desc[UR6][R4.64] ;  /* 0x0000000604047981 */ /* 0x000f62000c1e1b00 */
[----:B------:R-:W-:-:S07]  /*01c0*/  VIADD R2, R0, 0x200 ;  /* 0x0000020000027836 */ /* 0x000fce0000000000 */
.L_x_63:
[----:B------:R-:W-:Y:S05]  /*01d0*/  BSYNC.RECONVERGENT B1 ;  /* 0x0000000000017941 */ /* 0x000fea0003800200 */
.L_x_62:
[----:B------:R-:W-:Y:S01]  /*01e0*/  ISETP.GE.U32.AND P0, PT, R2, R8, PT ;  /* 0x000000080200720c */ /* 0x000fe20003f06070 */
[----:B------:R-:W-:-:S12]  /*01f0*/  BSSY.RECONVERGENT B1, `(.L_x_64) ;  /* 0x000006d000017945 */ /* 0x000fd80003800200 */
[----:B------:R-:W-:Y:S05]  /*0200*/  @P0 BRA `(.L_x_65) ;  /* 0x0000000400ac0947 */ /* 0x000fea0003800000 */
[----:B------:R-:W-:Y:S01]  /*0210*/  LOP3.LUT R3, RZ, R2, RZ, 0x33, !PT ;  /* 0x00000002ff037212 */ /* 0x000fe200078e33ff */
[----:B------:R-:W-:Y:S04]  /*0220*/  BSSY.RECONVERGENT B2, `(.L_x_66) ;  /* 0x0000033000027945 */ /* 0x000fe80003800200 */
[----:B------:R-:W-:-:S05]  /*0230*/  IMAD.IADD R6, R3, 0x1, R8 ;  /* 0x0000000103067824 */ /* 0x000fca00078e0208 */
[C---:B------:R-:W-:Y:S02]  /*0240*/  ISETP.GE.U32.AND P1, PT, R6.reuse, 0x1e00, PT ;  /* 0x00001e000600780c */ /* 0x040fe40003f26070 */
[----:B------:R-:W-:-:S04]  /*0250*/  LEA.HI R3, R6, 0x1, RZ, 0x17 ;  /* 0x0000000106037811 */ /* 0x000fc800078fb8ff */
[----:B------:R-:W-:-:S04]  /*0260*/  LOP3.LUT R43, R3, 0xf, RZ, 0xc0, !PT ;  /* 0x0000000f032b7812 */ /* 0x000fc800078ec0ff */
[----:B------:R-:W-:-:S03]  /*0270*/  ISETP.NE.AND P0, PT, R43, RZ, PT ;  /* 0x000000ff2b00720c */ /* 0x000fc60003f05270 */
[----:B------:R-:W-:Y:S10]  /*0280*/  @!P1 BRA `(.L_x_67) ;  /* 0x0000000000b09947 */ /* 0x000ff40003800000 */
[----:B------:R-:W0:Y:S01]  /*0290*/  LDC.64 R6, c[0x0][0x380] ;  /* 0x0000e000ff067b82 */ /* 0x000e220000000a00 */
[----:B------:R-:W-:-:S05]  /*02a0*/  LOP3.LUT R42, R3, 0xfffff0, RZ, 0xc0, !PT ;  /* 0x00fffff0032a7812 */ /* 0x000fca00078ec0ff */
[----:B------:R-:W-:Y:S02]  /*02b0*/  IMAD.MOV R42, RZ, RZ, -R42 ;  /* 0x000000ffff2a7224 */ /* 0x000fe400078e0a2a */
[----:B0-----:R-:W-:-:S03]  /*02c0*/  IMAD.WIDE.U32 R6, R2, 0x8, R6 ;  /* 0x0000000802067825 */ /* 0x001fc600078e0006 */
[----:B------:R-:W-:-:S05]  /*02d0*/  IADD3 R6, P1, PT, R6, 0x8000, RZ ;  /* 0x0000800006067810 */ /* 0x000fca0007f3e0ff */
[----:B------:R-:W-:-:S08]  /*02e0*/  IMAD.X R7, RZ, RZ, R7, P1 ;  /* 0x000000ffff077224 */ /* 0x000fd000008e0607 */
.L_x_68:
[----:B------:R-:W2:Y:S04]  /*02f0*/  LDG.E.64 R10, desc[UR6][R6.64+-0x8000] ;  /* 0xff800006060a7981 */ /* 0x000ea8000c1e1b00 */
[----:B------:R-:W3:Y:S04]  /*0300*/  LDG.E.64 R12, desc[UR6][R6.64+-0x7000] ;  /* 0xff900006060c7981 */ /* 0x000ee8000c1e1b00 */
[----:B------:R-:W4:Y:S04]  /*0310*/  LDG.E.64 R14, desc[UR6][R6.64+-0x6000] ;  /* 0xffa00006060e7981 */ /* 0x000f28000c1e1b00 */
        /* <DEDUP_REMOVED lines=12> */
[----:B------:R0:W4:Y:S01]  /*03e0*/  LDG.E.64 R40, desc[UR6][R6.64+0x7000] ;  /* 0x0070000606287981 */ /* 0x000122000c1e1b00 */
[----:B------:R-:W-:-:S02]  /*03f0*/  VIADD R42, R42, 0x10 ;  /* 0x000000102a2a7836 */ /* 0x000fc40000000000 */
[----:B------:R-:W-:-:S03]  /*0400*/  VIADD R2, R2, 0x2000 ;  /* 0x0000200002027836 */ /* 0x000fc60000000000 */
[----:B------:R-:W-:Y:S02]  /*0410*/  ISETP.NE.AND P1, PT, R42, RZ, PT ;  /* 0x000000ff2a00720c */ /* 0x000fe40003f25270 */
[----:B0-----:R-:W-:-:S05]  /*0420*/  IADD3 R6, P2, PT, R6, 0x10000, RZ ;  /* 0x0001000006067810 */ /* 0x001fca0007f5e0ff */
[----:B------:R-:W-:Y:S01]  /*0430*/  IMAD.X R7, RZ, RZ, R7, P2 ;  /* 0x000000ffff077224 */ /* 0x000fe200010e0607 */
        /* <DEDUP_REMOVED lines=16> */
[----:B------:R-:W-:Y:S10]  /*0540*/  @P1 BRA `(.L_x_68) ;  /* 0xfffffffc00681947 */ /* 0x000ff4000383ffff */
.L_x_67:
[----:B------:R-:W-:Y:S05]  /*0550*/  BSYNC.RECONVERGENT B2 ;  /* 0x0000000000027941 */ /* 0x000fea0003800200 */
.L_x_66:
[----:B------:R-:W-:Y:S05]  /*0560*/  @!P0 BRA `(.L_x_65) ;  /* 0x0000000000d48947 */ /* 0x000fea0003800000 */
[----:B------:R-:W-:Y:S01]  /*0570*/  ISETP.GE.U32.AND P0, PT, R43, 0x8, PT ;  /* 0x000000082b00780c */ /* 0x000fe20003f06070 */
[----:B------:R-:W-:Y:S01]  /*0580*/  BSSY.RECONVERGENT B2, `(.L_x_69) ;  /* 0x0000017000027945 */ /* 0x000fe20003800200 */
[----:B------:R-:W-:-:S04]  /*0590*/  LOP3.LUT R26, R3, 0x7, RZ, 0xc0, !PT ;  /* 0x00000007031a7812 */ /* 0x000fc800078ec0ff */
[----:B------:R-:W-:-:S07]  /*05a0*/  ISETP.NE.AND P1, PT, R26, RZ, PT ;  /* 0x000000ff1a00720c */ /* 0x000fce0003f25270 */
[----:B------:R-:W-:Y:S06]  /*05b0*/  @!P0 BRA `(.L_x_70) ;  /* 0x00000000004c8947 */ /* 0x000fec0003800000 */
[----:B------:R-:W0:Y:S02]  /*05c0*/  LDC.64 R6, c[0x0][0x380] ;  /* 0x0000e000ff067b82 */ /* 0x000e240000000a00 */
[----:B0-----:R-:W-:-:S05]  /*05d0*/  IMAD.WIDE R6, R2, 0x8, R6 ;  /* 0x0000000802067825 */ /* 0x001fca00078e0206 */
        /* <DEDUP_REMOVED lines=17> */
.L_x_70:
[----:B------:R-:W-:Y:S05]  /*06f0*/  BSYNC.RECONVERGENT B2 ;  /* 0x0000000000027941 */ /* 0x000fea0003800200 */
.L_x_69:
        /* <DEDUP_REMOVED lines=17> */
.L_x_72:
[----:B------:R-:W-:Y:S05]  /*0810*/  BSYNC.RECONVERGENT B2 ;  /* 0x0000000000027941 */ /* 0x000fea0003800200 */
.L_x_71:
[----:B------:R-:W-:Y:S05]  /*0820*/  @!P1 BRA `(.L_x_65) ;  /* 0x0000000000249947 */ /* 0x000fea0003800000 */
[----:B------:R-:W0:Y:S01]  /*0830*/  LDC.64 R10, c[0x0][0x380] ;  /* 0x0000e000ff0a7b82 */ /* 0x000e220000000a00 */
[----:B------:R-:W-:-:S07]  /*0840*/  IMAD.MOV R3, RZ, RZ, -R3 ;  /* 0x000000ffff037224 */ /* 0x000fce00078e0a03 */
.L_x_73:
[----:B0-----:R-:W-:-:S06]  /*0850*/  IMAD.WIDE R6, R2, 0x8, R10 ;  /* 0x0000000802067825 */ /* 0x001fcc00078e020a */
[----:B------:R-:W2:Y:S01]  /*0860*/  LDG.E.64 R6, desc[UR6][R6.64] ;  /* 0x0000000606067981 */ /* 0x000ea2000c1e1b00 */
[----:B------:R-:W-:Y:S02]  /*0870*/  VIADD R3, R3, 0x1 ;  /* 0x0000000103037836 */ /* 0x000fe40000000000 */
[----:B------:R-:W-:-:S03]  /*0880*/  VIADD R2, R2, 0x200 ;  /* 0x0000020002027836 */ /* 0x000fc60000000000 */
[----:B------:R-:W-:Y:S01]  /*0890*/  ISETP.NE.AND P0, PT, R3, RZ, PT ;  /* 0x000000ff0300720c */ /* 0x000fe20003f05270 */
[----:B--2--5:R-:W-:-:S12]  /*08a0*/  DADD R4, R6, R4 ;  /* 0x0000000006047229 */ /* 0x024fd80000000004 */
[----:B------:R-:W-:Y:S05]  /*08b0*/  @P0 BRA `(.L_x_73) ;  /* 0xfffffffc00e40947 */ /* 0x000fea000383ffff */
.L_x_65:
[----:B------:R-:W-:Y:S05]  /*08c0*/  BSYNC.RECONVERGENT B1 ;  /* 0x0000000000017941 */ /* 0x000fea0003800200 */
.L_x_64:
[----:B------:R-:W-:-:S04]  /*08d0*/  ISETP.GE.U32.AND P0, PT, R8, 0x200, PT ;  /* 0x000002000800780c */ /* 0x000fc80003f06070 */
[----:B------:R-:W-:-:S13]  /*08e0*/  ISETP.GE.U32.AND.EX P0, PT, R9, RZ, PT, P0 ;  /* 0x000000ff0900720c */ /* 0x000fda0003f06100 */
        /* <DEDUP_REMOVED lines=32> */
[----:B------:R-:W-:Y:S02]  /*0af0*/  ISETP.GT.AND P0, PT, R10, 0xf, PT ;  /* 0x0000000f0a00780c */ /* 0x000fe40003f04270 */
[----:B------:R-:W-:Y:S01]  /*0b00*/  @!P1 LOP3.LUT R8, R4, 0xf8, RZ, 0xc0, !PT ;  /* 0x000000f804089812 */ /* 0x000fe200078ec0ff */
[----:B------:R-:W0:Y:S04]  /*0b10*/  SHFL.DOWN PT, R3, R7, 0x10, 0x1f ;  /* 0x0a001f0007037f89 */ /* 0x000e2800000e0000 */
[----:B------:R-:W-:Y:S01]  /*0b20*/  @!P1 IMAD.IADD R9, R8, 0x1, R9 ;  /* 0x0000000108099824 */ /* 0x000fe200078e0209 */
[----:B0-----:R-:W-:-:S07]  /*0b30*/  DADD R4, R2, R6 ;  /* 0x0000000002047229 */ /* 0x001fce0000000006 */
[----:B------:R0:W-:Y:S01]  /*0b40*/  @!P1 STS.64 [R9+0x10], R4 ;  /* 0x0000100409009388 */ /* 0x0001e20000000a00 */
[----:B------:R-:W-:Y:S01]  /*0b50*/  BAR.SYNC.DEFER_BLOCKING 0x0 ;  /* 0x0000000000007b1d */ /* 0x000fe20000010000 */
[----:B------:R-:W-:Y:S02]  /*0b60*/  ISETP.NE.AND P1, PT, R0, RZ, PT ;  /* 0x000000ff0000720c */ /* 0x000fe40003f25270 */
[----:B------:R-:W-:Y:S02]  /*0b70*/  FSEL R2, R6, R4, P0 ;  /* 0x0000000406027208 */ /* 0x000fe40000000000 */
[----:B------:R-:W-:-:S09]  /*0b80*/  FSEL R3, R7, R5, P0 ;  /* 0x0000000507037208 */ /* 0x000fd20000000000 */
[----:B0-----:R-:W-:Y:S05]  /*0b90*/  @P1 BRA `(.L_x_75) ;  /* 0x00000018008c1947 */ /* 0x001fea0003800000 */
        /* <DEDUP_REMOVED lines=27> */
.L_x_74:
[----:B------:R-:W-:Y:S01]  /*0d50*/  LOP3.LUT R2, R0, 0x3e0, RZ, 0xc0, !PT ;  /* 0x000003e000027812 */ /* 0x000fe200078ec0ff */
[----:B------:R-:W0:Y:S03]  /*0d60*/  S2R R12, SR_LANEID ;  /* 0x00000000000c7919 */ /* 0x000e260000000000 */
[----:B------:R-:W-:Y:S01]  /*0d70*/  LOP3.LUT R7, RZ, R2, RZ, 0x33, !PT ;  /* 0x00000002ff077212 */ /* 0x000fe200078e33ff */
[----:B------:R-:W-:-:S04]  /*0d80*/  VIADD R3, R2, 0x20 ;  /* 0x0000002002037836 */ /* 0x000fc80000000000 */
[----:B------:R-:W-:Y:S01]  /*0d90*/  IMAD.IADD R7, R7, 0x1, R8 ;  /* 0x0000000107077824 */ /* 0x000fe200078e0208 */
[----:B------:R-:W-:-:S04]  /*0da0*/  ISETP.GT.U32.AND P0, PT, R3, R8, PT ;  /* 0x000000080300720c */ /* 0x000fc80003f04070 */
[----:B------:R-:W-:-:S05]  /*0db0*/  SEL R13, R7, 0x1f, P0 ;  /* 0x0000001f070d7807 */ /* 0x000fca0000000000 */
[----:B-----5:R-:W-:Y:S04]  /*0dc0*/  SHFL.DOWN PT, R2, R4, 0x1, R13 ;  /* 0x0820000004027989 */ /* 0x020fe800000e000d */
[----:B------:R-:W1:Y:S01]  /*0dd0*/  SHFL.DOWN PT, R3, R5, 0x1, R13 ;  /* 0x0820000005037989 */ /* 0x000e6200000e000d */
[C---:B0-----:R-:W-:Y:S01]  /*0de0*/  ISETP.GE.AND P0, PT, R12.reuse, R13, PT ;  /* 0x0000000d0c00720c */ /* 0x041fe20003f06270 */
[C---:B------:R-:W-:Y:S01]  /*0df0*/  VIADD R10, R12.reuse, 0x2 ;  /* 0x000000020c0a7836 */ /* 0x040fe20000000000 */
[----:B------:R-:W-:Y:S01]  /*0e00*/  ISETP.NE.AND P1, PT, R12, RZ, PT ;  /* 0x000000ff0c00720c */ /* 0x000fe20003f25270 */
[----:B-1----:R-:W-:-:S10]  /*0e10*/  DADD R2, R2, R4 ;  /* 0x0000000002027229 */ /* 0x002fd40000000004 */
[----:B------:R-:W-:Y:S01]  /*0e20*/  FSEL R6, R2, R4, !P0 ;  /* 0x0000000402067208 */ /* 0x000fe20004000000 */
[----:B------:R-:W-:Y:S01]  /*0e30*/  VIADD R4, R12, 0x4 ;  /* 0x000000040c047836 */ /* 0x000fe20000000000 */
[----:B------:R-:W-:Y:S02]  /*0e40*/  FSEL R7, R3, R5, !P0 ;  /* 0x0000000503077208 */ /* 0x000fe40004000000 */
[----:B------:R-:W-:Y:S01]  /*0e50*/  ISETP.GT.AND P0, PT, R10, R13, PT ;  /* 0x0000000d0a00720c */ /* 0x000fe20003f04270 */
[----:B------:R-:W-:Y:S04]  /*0e60*/  SHFL.DOWN PT, R2, R6, 0x2, R13 ;  /* 0x0840000006027989 */ /* 0x000fe800000e000d */
[----:B------:R-:W0:Y:S02]  /*0e70*/  SHFL.DOWN PT, R3, R7, 0x2, R13 ;  /* 0x0840000007037989 */ /* 0x000e2400000e000d */
[----:B0-----:R-:W-:-:S10]  /*0e80*/  DADD R2, R2, R6 ;  /* 0x0000000002027229 */ /* 0x001fd40000000006 */
[----:B------:R-:W-:Y:S01]  /*0e90*/  FSEL R10, R6, R2, P0 ;  /* 0x00000002060a7208 */ /* 0x000fe20000000000 */
[----:B------:R-:W-:Y:S01]  /*0ea0*/  VIADD R6, R12, 0x8 ;  /* 0x000000080c067836 */ /* 0x000fe20000000000 */
[----:B------:R-:W-:Y:S02]  /*0eb0*/  FSEL R11, R7, R3, P0 ;  /* 0x00000003070b7208 */ /* 0x000fe40000000000 */
[----:B------:R-:W-:Y:S01]  /*0ec0*/  ISETP.GT.AND P0, PT, R4, R13, PT ;  /* 0x0000000d0400720c */ /* 0x000fe20003f04270 */
[----:B------:R-:W-:Y:S04]  /*0ed0*/  SHFL.DOWN PT, R2, R10, 0x4, R13 ;  /* 0x088000000a027989 */ /* 0x000fe800000e000d */
[----:B------:R-:W0:Y:S02]  /*0ee0*/  SHFL.DOWN PT, R3, R11, 0x4, R13 ;  /* 0x088000000b037989 */ /* 0x000e2400000e000d */
[----:B0-----:R-:W-:-:S10]  /*0ef0*/  DADD R2, R2, R10 ;  /* 0x0000000002027229 */ /* 0x001fd4000000000a */
[----:B------:R-:W-:Y:S02]  /*0f00*/  FSEL R4, R10, R2, P0 ;  /* 0x000000020a047208 */ /* 0x000fe40000000000 */
[----:B------:R-:W-:Y:S02]  /*0f10*/  FSEL R5, R11, R3, P0 ;  /* 0x000000030b057208 */ /* 0x000fe40000000000 */
[----:B------:R-:W-:Y:S01]  /*0f20*/  ISETP.GT.AND P0, PT, R6, R13, PT ;  /* 0x0000000d0600720c */ /* 0x000fe20003f04270 */
[----:B------:R-:W-:Y:S01]  /*0f30*/  SHFL.DOWN PT, R2, R4, 0x8, R13 ;  /* 0x0900000004027989 */ /* 0x000fe200000e000d */
[----:B------:R-:W-:-:S03]  /*0f40*/  @!P1 MOV R10, 0x400 ;  /* 0x00000400000a9802 */ /* 0x000fc60000000f00 */
[----:B------:R-:W0:Y:S01]  /*0f50*/  SHFL.DOWN PT, R3, R5, 0x8, R13 ;  /* 0x0900000005037989 */ /* 0x000e2200000e000d */
[----:B------:R-:W1:Y:S01]  /*0f60*/  @!P1 S2R R11, SR_CgaCtaId ;  /* 0x00000000000b9919 */ /* 0x000e620000008800 */
[----:B0-----:R-:W-:-:S10]  /*0f70*/  DADD R2, R2, R4 ;  /* 0x0000000002027229 */ /* 0x001fd40000000004 */
[----:B------:R-:W-:Y:S01]  /*0f80*/  FSEL R6, R4, R2, P0 ;  /* 0x0000000204067208 */ /* 0x000fe20000000000 */
[----:B------:R-:W-:Y:S01]  /*0f90*/  VIADD R4, R12, 0x10 ;  /* 0x000000100c047836 */ /* 0x000fe20000000000 */
[----:B------:R-:W-:Y:S02]  /*0fa0*/  FSEL R7, R5, R3, P0 ;  /* 0x0000000305077208 */ /* 0x000fe40000000000 */
[----:B------:R-:W-:Y:S01]  /*0fb0*/  @!P1 SHF.R.U32.HI R5, RZ, 0x2, R0 ;  /* 0x00000002ff059819 */ /* 0x000fe20000011600 */
[----:B------:R-:W-:Y:S01]  /*0fc0*/  SHFL.DOWN PT, R2, R6, 0x10, R13 ;  /* 0x0a00000006027989 */ /* 0x000fe200000e000d */
[----:B-1----:R-:W-:Y:S02]  /*0fd0*/  @!P1 LEA R10, R11, R10, 0x18 ;  /* 0x0000000a0b0a9211 */ /* 0x002fe400078ec0ff */
[----:B------:R-:W-:Y:S01]  /*0fe0*/  @!P1 LOP3.LUT R5, R5, 0xf8, RZ, 0xc0, !PT ;  /* 0x000000f805059812 */ /* 0x000fe200078ec0ff */
[----:B------:R-:W0:Y:S01]  /*0ff0*/  SHFL.DOWN PT, R3, R7, 0x10, R13 ;  /* 0x0a00000007037989 */ /* 0x000e2200000e000d */
[----:B------:R-:W-:-:S03]  /*1000*/  ISETP.GT.AND P0, PT, R4, R13, PT ;  /* 0x0000000d0400720c */ /* 0x000fc60003f04270 */
[----:B------:R-:W-:Y:S01]  /*1010*/  @!P1 IMAD.IADD R5, R5, 0x1, R10 ;  /* 0x0000000105059824 */ /* 0x000fe200078e020a */
[----:B0-----:R-:W-:-:S10]  /*1020*/  DADD R2, R2, R6 ;  /* 0x0000000002027229 */ /* 0x001fd40000000006 */
[----:B------:R-:W-:Y:S02]  /*1030*/  FSEL R2, R6, R2, P0 ;  /* 0x0000000206027208 */ /* 0x000fe40000000000 */
[----:B------:R-:W-:-:S05]  /*1040*/  FSEL R3, R7, R3, P0 ;  /* 0x0000000307037208 */ /* 0x000fca0000000000 */
[----:B------:R0:W-:Y:S01]  /*1050*/  @!P1 STS.64 [R5+0x10], R2 ;  /* 0x0000100205009388 */ /* 0x0001e20000000a00 */
[----:B------:R-:W-:Y:S01]  /*1060*/  BAR.SYNC.DEFER_BLOCKING 0x0 ;  /* 0x0000000000007b1d */ /* 0x000fe20000010000 */
[----:B------:R-:W-:-:S13]  /*1070*/  ISETP.NE.AND P1, PT, R0, RZ, PT ;  /* 0x000000ff0000720c */ /* 0x000fda0003f25270 */
[----:B0-----:R-:W-:Y:S05]  /*1080*/  @P1 BRA `(.L_x_75) ;  /* 0x0000001400501947 */ /* 0x001fea0003800000 */
[----:B------:R-:W0:Y:S01]  /*1090*/  S2UR UR5, SR_CgaCtaId ;  /* 0x00000000000579c3 */ /* 0x000e220000008800 */
[----:B------:R-:W-:Y:S01]  /*10a0*/  UMOV UR4, 0x400 ;  /* 0x0000040000047882 */ /* 0x000fe20000000000 */
[----:B------:R-:W-:-:S04]  /*10b0*/  ISETP.GT.U32.AND P0, PT, R8, 0x20, PT ;  /* 0x000000200800780c */ /* 0x000fc80003f04070 */
[----:B------:R-:W-:Y:S01]  /*10c0*/  ISETP.GT.U32.AND.EX P0, PT, R9, RZ, PT, P0 ;  /* 0x000000ff0900720c */ /* 0x000fe20003f04100 */
[----:B0-----:R-:W-:-:S09]  /*10d0*/  ULEA UR4, UR5, UR4, 0x18 ;  /* 0x0000000405047291 */ /* 0x001fd2000f8ec0ff */
[----:B------:R-:W0:Y:S04]  /*10e0*/  LDS.64 R4, [UR4+0x18] ;  /* 0x00001804ff047984 */ /* 0x000e280008000a00 */
[----:B------:R-:W1:Y:S01]  /*10f0*/  LDS.128 R12, [UR4+0x20] ;  /* 0x00002004ff0c7984 */ /* 0x000e620008000c00 */
[----:B0-----:R-:W-:-:S10]  /*1100*/  DADD R4, R2, R4 ;  /* 0x0000000002047229 */ /* 0x001fd40000000004 */
[----:B------:R-:W-:Y:S02]  /*1110*/  FSEL R2, R4, R2, P0 ;  /* 0x0000000204027208 */ /* 0x000fe40000000000 */
[----:B------:R-:W-:Y:S02]  /*1120*/  FSEL R3, R5, R3, P0 ;  /* 0x0000000305037208 */ /* 0x000fe40000000000 */
[----:B------:R-:W0:Y:S01]  /*1130*/  LDS.128 R4, [UR4+0x30] ;  /* 0x00003004ff047984 */ /* 0x000e220008000c00 */
[----:B------:R-:W-:-:S03]  /*1140*/  ISETP.GT.U32.AND P0, PT, R8, 0x40, PT ;  /* 0x000000400800780c */ /* 0x000fc60003f04070 */
[----:B-1----:R-:W-:Y:S01]  /*1150*/  DADD R12, R12, R2 ;  /* 0x000000000c0c7229 */ /* 0x002fe20000000002 */
[----:B------:R-:W-:-:S09]  /*1160*/  ISETP.GT.U32.AND.EX P0, PT, R9, RZ, PT, P0 ;  /* 0x000000ff0900720c */ /* 0x000fd20003f04100 */
[----:B------:R-:W-:Y:S02]  /*1170*/  FSEL R2, R12, R2, P0 ;  /* 0x000000020c027208 */ /* 0x000fe40000000000 */
[----:B------:R-:W-:Y:S02]  /*1180*/  FSEL R3, R13, R3, P0 ;  /* 0x000000030d037208 */ /* 0x000fe40000000000 */
[----:B------:R-:W-:-:S04]  /*1190*/  ISETP.GT.U32.AND P0, PT, R8, 0x60, PT ;  /* 0x000000600800780c */ /* 0x000fc80003f04070 */
[----:B------:R-:W-:Y:S01]  /*11a0*/  DADD R14, R2, R14 ;  /* 0x00000000020e7229 */ /* 0x000fe2000000000e */
[----:B------:R-:W-:-:S09]  /*11b0*/  ISETP.GT.U32.AND.EX P0, PT, R9, RZ, PT, P0 ;  /* 0x000000ff0900720c */ /* 0x000fd20003f04100 */
[----:B------:R-:W-:Y:S02]  /*11c0*/  FSEL R2, R14, R2, P0 ;  /* 0x000000020e027208 */ /* 0x000fe40000000000 */
[----:B------:R-:W-:Y:S02]  /*11d0*/  FSEL R3, R15, R3, P0 ;  /* 0x000000030f037208 */ /* 0x000fe40000000000 */
[----:B------:R-:W1:Y:S01]  /*11e0*/  LDS.128 R12, [UR4+0x40] ;  /* 0x00004004ff0c7984 */ /* 0x000e620008000c00 */
[----:B------:R-:W-:-:S03]  /*11f0*/  ISETP.GT.U32.AND P0, PT, R8, 0x80, PT ;  /* 0x000000800800780c */ /* 0x000fc60003f04070 */
[----:B0-----:R-:W-:Y:S01]  /*1200*/  DADD R4, R4, R2 ;  /* 0x0000000004047229 */ /* 0x001fe20000000002 */
        /* <DEDUP_REMOVED lines=52> */
[----:B------:R-:W-:-:S04]  /*1550*/  ISETP.GT.U32.AND P0, PT, R8, 0x1c0, PT ;  /* 0x000001c00800780c */ /* 0x000fc80003f04070 */
        /* <DEDUP_REMOVED lines=8> */
[----:B------:R-:W-:Y:S01]  /*15e0*/  FSEL R3, R15, R3, P0 ;  /* 0x000000030f037208 */ /* 0x000fe20000000000 */
[----:B------:R-:W-:Y:S06]  /*15f0*/  BRA `(.L_x_75) ;  /* 0x0000000c00f47947 */ /* 0x000fec0003800000 */
.L_x_61:
[----:B------:R-:W0:Y:S01]  /*1600*/  S2R R0, SR_TID.X ;  /* 0x0000000000007919 */ /* 0x000e220000002100 */
[----:B------:R-:W0:Y:S02]  /*1610*/  LDC.64 R4, c[0x0][0x380] ;  /* 0x0000e000ff047b82 */ /* 0x000e240000000a00 */
[----:B0-----:R-:W-:-:S05]  /*1620*/  IMAD.WIDE.U32 R4, R0, 0x8, R4 ;  /* 0x0000000800047825 */ /* 0x001fca00078e0004 */
[----:B------:R-:W2:Y:S04]  /*1630*/  LDG.E.64 R2, desc[UR6][R4.64] ;  /* 0x0000000604027981 */ /* 0x000ea8000c1e1b00 */
[----:B------:R-:W2:Y:S04]  /*1640*/  LDG.E.64 R6, desc[UR6][R4.64+0x1000] ;  /* 0x0010000604067981 */ /* 0x000ea8000c1e1b00 */
[----:B------:R-:W3:Y:S04]  /*1650*/  LDG.E.64 R10, desc[UR6][R4.64+0x2000] ;  /* 0x00200006040a7981 */ /* 0x000ee8000c1e1b00 */
[----:B------:R-:W4:Y:S04]  /*1660*/  LDG.E.64 R12, desc[UR6][R4.64+0x3000] ;  /* 0x00300006040c7981 */ /* 0x000f28000c1e1b00 */
[----:B------:R-:W5:Y:S04]  /*1670*/  LDG.E.64 R14, desc[UR6][R4.64+0x4000] ;  /* 0x00400006040e7981 */ /* 0x000f68000c1e1b00 */
[----:B------:R-:W5:Y:S04]  /*1680*/  LDG.E.64 R16, desc[UR6][R4.64+0x5000] ;  /* 0x0050000604107981 */ /* 0x000f68000c1e1b00 */
[----:B------:R-:W5:Y:S01]  /*1690*/  LDG.E.64 R18, desc[UR6][R4.64+0x6000] ;  /* 0x0060000604127981 */ /* 0x000f62000c1e1b00 */
[----:B--2---:R-:W-:-:S08]  /*16a0*/  DADD R2, R2, R6 ;  /* 0x0000000002027229 */ /* 0x004fd00000000006 */
[----:B---3--:R-:W-:-:S08]  /*16b0*/  DADD R2, R10, R2 ;  /* 0x000000000a027229 */ /* 0x008fd00000000002 */
[----:B----4-:R-:W-:Y:S01]  /*16c0*/  DADD R2, R12, R2 ;  /* 0x000000000c027229 */ /* 0x010fe20000000002 */
[----:B------:R-:W-:-:S04]  /*16d0*/  IADD3 R12, P1, PT, R8, -0xe00, RZ ;  /* 0xfffff200080c7810 */ /* 0x000fc80007f3e0ff */
[----:B------:R-:W-:Y:S02]  /*16e0*/  ISETP.GE.U32.AND P0, PT, R12, 0xe00, PT ;  /* 0x00000e000c00780c */ /* 0x000fe40003f06070 */
[----:B------:R-:W-:Y:S01]  /*16f0*/  IADD3.X R13, PT, PT, R9, -0x1, RZ, P1, !PT ;  /* 0xffffffff090d7810 */ /* 0x000fe20000ffe4ff */
[----:B-----5:R-:W-:-:S03]  /*1700*/  DADD R2, R14, R2 ;  /* 0x000000000e027229 */ /* 0x020fc60000000002 */
[----:B------:R-:W-:-:S05]  /*1710*/  ISETP.GE.U32.AND.EX P0, PT, R13, RZ, PT, P0 ;  /* 0x000000ff0d00720c */ /* 0x000fca0003f06100 */
[----:B------:R-:W-:-:S08]  /*1720*/  DADD R2, R16, R2 ;  /* 0x0000000010027229 */ /* 0x000fd00000000002 */
[----:B------:R-:W-:Y:S01]  /*1730*/  DADD R6, R18, R2 ;  /* 0x0000000012067229 */ /* 0x000fe20000000002 */
[----:B------:R-:W-:Y:S02]  /*1740*/  IMAD.MOV.U32 R3, RZ, RZ, 0xe00 ;  /* 0x00000e00ff037424 */ /* 0x000fe400078e00ff */
[----:B------:R-:W-:Y:S01]  /*1750*/  IMAD.MOV.U32 R2, RZ, RZ, RZ ;  /* 0x000000ffff027224 */ /* 0x000fe200078e00ff */
[----:B------:R-:W-:Y:S07]  /*1760*/  @!P0 BRA `(.L_x_76) ;  /* 0x0000000000748947 */ /* 0x000fee0003800000 */
[----:B------:R-:W0:Y:S01]  /*1770*/  LDC.64 R8, c[0x0][0x390] ;  /* 0x0000e400ff087b82 */ /* 0x000e220000000a00 */
[----:B------:R-:W-:Y:S02]  /*1780*/  IMAD.MOV.U32 R3, RZ, RZ, 0xe00 ;  /* 0x00000e00ff037424 */ /* 0x000fe400078e00ff */
[----:B------:R-:W-:-:S07]  /*1790*/  IMAD.MOV.U32 R2, RZ, RZ, RZ ;  /* 0x000000ffff027224 */ /* 0x000fce00078e00ff */
.L_x_78:
[----:B------:R-:W-:-:S04]  /*17a0*/  LEA R16, P0, R3, R4, 0x3 ;  /* 0x0000000403107211 */ /* 0x000fc800078018ff */
[----:B------:R-:W-:-:S05]  /*17b0*/  LEA.HI.X R17, R3, R5, R2, 0x3, P0 ;  /* 0x0000000503117211 */ /* 0x000fca00000f1c02 */
[----:B------:R-:W2:Y:S04]  /*17c0*/  LDG.E.64 R18, desc[UR6][R16.64] ;  /* 0x0000000610127981 */ /* 0x000ea8000c1e1b00 */
[----:B------:R-:W3:Y:S04]  /*17d0*/  LDG.E.64 R20, desc[UR6][R16.64+0x1000] ;  /* 0x0010000610147981 */ /* 0x000ee8000c1e1b00 */
[----:B------:R-:W4:Y:S04]  /*17e0*/  LDG.E.64 R22, desc[UR6][R16.64+0x2000] ;  /* 0x0020000610167981 */ /* 0x000f28000c1e1b00 */
[----:B------:R-:W5:Y:S04]  /*17f0*/  LDG.E.64 R24, desc[UR6][R16.64+0x3000] ;  /* 0x0030000610187981 */ /* 0x000f68000c1e1b00 */
[----:B------:R-:W5:Y:S04]  /*1800*/  LDG.E.64 R26, desc[UR6][R16.64+0x4000] ;  /* 0x00400006101a7981 */ /* 0x000f68000c1e1b00 */
[----:B------:R-:W5:Y:S04]  /*1810*/  LDG.E.64 R10, desc[UR6][R16.64+0x5000] ;  /* 0x00500006100a7981 */ /* 0x000f68000c1e1b00 */
[----:B------:R-:W5:Y:S01]  /*1820*/  LDG.E.64 R14, desc[UR6][R16.64+0x6000] ;  /* 0x00600006100e7981 */ /* 0x000f62000c1e1b00 */
[----:B--2---:R-:W-:Y:S01]  /*1830*/  DADD R18, R18, R6 ;  /* 0x0000000012127229 */ /* 0x004fe20000000006 */
[----:B0-----:R-:W-:-:S04]  /*1840*/  IADD3 R6, P1, PT, -R3, R8, RZ ;  /* 0x0000000803067210 */ /* 0x001fc80007f3e1ff */
[----:B------:R-:W-:Y:S01]  /*1850*/  ISETP.GE.U32.AND P0, PT, R6, 0xe00, PT ;  /* 0x00000e000600780c */ /* 0x000fe20003f06070 */
[----:B------:R-:W-:Y:S02]  /*1860*/  IMAD.X R6, R9, 0x1, ~R2, P1 ;  /* 0x0000000109067824 */ /* 0x000fe400008e0e02 */
[----:B---3--:R-:W-:-:S03]  /*1870*/  DADD R18, R20, R18 ;  /* 0x0000000014127229 */ /* 0x008fc60000000012 */
[----:B------:R-:W-:-:S05]  /*1880*/  ISETP.GE.U32.AND.EX P0, PT, R6, RZ, PT, P0 ;  /* 0x000000ff0600720c */ /* 0x000fca0003f06100 */
[----:B----4-:R-:W-:-:S08]  /*1890*/  DADD R18, R22, R18 ;  /* 0x0000000016127229 */ /* 0x010fd00000000012 */
[----:B-----5:R-:W-:-:S08]  /*18a0*/  DADD R18, R24, R18 ;  /* 0x0000000018127229 */ /* 0x020fd00000000012 */
[----:B------:R-:W-:-:S08]  /*18b0*/  DADD R18, R26, R18 ;  /* 0x000000001a127229 */ /* 0x000fd00000000012 */
[----:B------:R-:W-:-:S08]  /*18c0*/  DADD R10, R10, R18 ;  /* 0x000000000a0a7229 */ /* 0x000fd00000000012 */
[----:B------:R-:W-:Y:S01]  /*18d0*/  DADD R6, R14, R10 ;  /* 0x000000000e067229 */ /* 0x000fe2000000000a */
[----:B------:R-:W-:Y:S10]  /*18e0*/  @!P0 BRA `(.L_x_77) ;  /* 0x0000000800208947 */ /* 0x000ff40003800000 */
[----:B------:R-:W-:-:S05]  /*18f0*/  IADD3 R3, P0, PT, R3, 0xe00, RZ ;  /* 0x00000e0003037810 */ /* 0x000fca0007f1e0ff */
[----:B------:R-:W-:Y:S01]  /*1900*/  IMAD.X R2, RZ, RZ, R2, P0 ;  /* 0x000000ffff027224 */ /* 0x000fe200000e0602 */
[----:B------:R-:W-:-:S04]  /*1910*/  ISETP.GT.U32.AND P0, PT, R3, R12, PT ;  /* 0x0000000c0300720c */ /* 0x000fc80003f04070 */
[----:B------:R-:W-:-:S13]  /*1920*/  ISETP.GT.U32.AND.EX P0, PT, R2, R13, PT, P0 ;  /* 0x0000000d0200720c */ /* 0x000fda0003f04100 */
[----:B------:R-:W-:Y:S05]  /*1930*/  @!P0 BRA `(.L_x_78) ;  /* 0xfffffffc00988947 */ /* 0x000fea000383ffff */
.L_x_76:
[----:B------:R-:W-:Y:S01]  /*1940*/  IMAD.IADD R5, R8, 0x1, -R3 ;  /* 0x0000000108057824 */ /* 0x000fe200078e0a03 */
[----:B------:R-:W-:Y:S01]  /*1950*/  ISETP.GE.U32.AND P1, PT, R3, R8, PT ;  /* 0x000000080300720c */ /* 0x000fe20003f26070 */
[----:B------:R-:W-:Y:S03]  /*1960*/  BSSY.RECONVERGENT B1, `(.L_x_77) ;  /* 0x0000080000017945 */ /* 0x000fe60003800200 */
[----:B------:R-:W-:-:S04]  /*1970*/  ISETP.GE.AND P0, PT, R0, R5, PT ;  /* 0x000000050000720c */ /* 0x000fc80003f06270 */
[----:B------:R-:W-:-:S13]  /*1980*/  ISETP.GE.U32.OR.EX P0, PT, R2, R9, P0, P1 ;  /* 0x000000090200720c */ /* 0x000fda0000706510 */
[----:B------:R-:W-:Y:S05]  /*1990*/  @P0 BRA `(.L_x_79) ;  /* 0x0000000400f00947 */ /* 0x000fea0003800000 */
[----:B------:R-:W-:Y:S01]  /*19a0*/  LOP3.LUT R4, RZ, R0, RZ, 0x33, !PT ;  /* 0x00000000ff047212 */ /* 0x000fe200078e33ff */
[----:B------:R-:W-:Y:S01]  /*19b0*/  BSSY.RECONVERGENT B2, `(.L_x_80) ;  /* 0x0000038000027945 */ /* 0x000fe20003800200 */
[----:B------:R-:W-:Y:S02]  /*19c0*/  IMAD.MOV.U32 R42, RZ, RZ, R0 ;  /* 0x000000ffff2a7224 */ /* 0x000fe400078e0000 */
[----:B------:R-:W-:-:S04]  /*19d0*/  IADD3 R8, PT, PT, -R3, R8, R4 ;  /* 0x0000000803087210 */ /* 0x000fc80007ffe104 */
[C---:B------:R-:W-:Y:S02]  /*19e0*/  ISETP.GE.U32.AND P1, PT, R8.reuse, 0x1e00, PT ;  /* 0x00001e000800780c */ /* 0x040fe40003f26070 */
[----:B------:R-:W-:-:S04]  /*19f0*/  LEA.HI R4, R8, 0x1, RZ, 0x17 ;  /* 0x0000000108047811 */ /* 0x000fc800078fb8ff */
[----:B------:R-:W-:-:S04]  /*1a00*/  LOP3.LUT R5, R4, 0xf, RZ, 0xc0, !PT ;  /* 0x0000000f04057812 */ /* 0x000fc800078ec0ff */
[----:B------:R-:W-:-:S03]  /*1a10*/  ISETP.NE.AND P0, PT, R5, RZ, PT ;  /* 0x000000ff0500720c */ /* 0x000fc60003f05270 */
[----:B------:R-:W-:Y:S10]  /*1a20*/  @!P1 BRA `(.L_x_81) ;  /* 0x0000000000c09947 */ /* 0x000ff40003800000 */
[----:B------:R-:W0:Y:S01]  /*1a30*/  LDCU.64 UR4, c[0x0][0x380] ;  /* 0x00007000ff0477ac */ /* 0x000e220008000a00 */
[----:B------:R-:W-:Y:S01]  /*1a40*/  IADD3 R9, P2, PT, R0, R3, RZ ;  /* 0x0000000300097210 */ /* 0x000fe20007f5e0ff */
[----:B------:R-:W-:Y:S01]  /*1a50*/  IMAD.MOV.U32 R42, RZ, RZ, R0 ;  /* 0x000000ffff2a7224 */ /* 0x000fe200078e0000 */
[----:B------:R-:W-:-:S03]  /*1a60*/  LOP3.LUT R43, R4, 0xfffff0, RZ, 0xc0, !PT ;  /* 0x00fffff0042b7812 */ /* 0x000fc600078ec0ff */
[----:B------:R-:W-:Y:S02]  /*1a70*/  IMAD.X R10, RZ, RZ, R2, P2 ;  /* 0x000000ffff0a7224 */ /* 0x000fe400010e0602 */
[----:B------:R-:W-:Y:S01]  /*1a80*/  IMAD.MOV R43, RZ, RZ, -R43 ;  /* 0x000000ffff2b7224 */ /* 0x000fe200078e0a2b */
[----:B0-----:R-:W-:-:S04]  /*1a90*/  LEA R8, P1, R9, UR4, 0x3 ;  /* 0x0000000409087c11 */ /* 0x001fc8000f8218ff */
[----:B------:R-:W-:Y:S02]  /*1aa0*/  IADD3 R8, P2, PT, R8, 0x8000, RZ ;  /* 0x0000800008087810 */ /* 0x000fe40007f5e0ff */
[----:B------:R-:W-:-:S05]  /*1ab0*/  LEA.HI.X R9, R9, UR5, R10, 0x3, P1 ;  /* 0x0000000509097c11 */ /* 0x000fca00088f1c0a */
[----:B------:R-:W-:-:S07]  /*1ac0*/  IMAD.X R9, RZ, RZ, R9, P2 ;  /* 0x000000ffff097224 */ /* 0x000fce00010e0609 */
.L_x_82:
[----:B------:R-:W2:Y:S04]  /*1ad0*/  LDG.E.64 R10, desc[UR6][R8.64+-0x8000] ;  /* 0xff800006080a7981 */ /* 0x000ea8000c1e1b00 */
[----:B------:R-:W3:Y:S04]  /*1ae0*/  LDG.E.64 R12, desc[UR6][R8.64+-0x7000] ;  /* 0xff900006080c7981 */ /* 0x000ee8000c1e1b00 */
[----:B------:R-:W4:Y:S04]  /*1af0*/  LDG.E.64 R14, desc[UR6][R8.64+-0x6000] ;  /* 0xffa00006080e7981 */ /* 0x000f28000c1e1b00 */
[----:B------:R-:W5:Y:S04]  /*1b00*/  LDG.E.64 R16, desc[UR6][R8.64+-0x5000] ;  /* 0xffb0000608107981 */ /* 0x000f68000c1e1b00 */
        /* <DEDUP_REMOVED lines=11> */
[----:B------:R0:W5:Y:S01]  /*1bc0*/  LDG.E.64 R40, desc[UR6][R8.64+0x7000] ;  /* 0x0070000608287981 */ /* 0x000162000c1e1b00 */
[----:B------:R-:W-:-:S02]  /*1bd0*/  VIADD R43, R43, 0x10 ;  /* 0x000000102b2b7836 */ /* 0x000fc40000000000 */
        /* <DEDUP_REMOVED lines=21> */
.L_x_81:
[----:B------:R-:W-:Y:S05]  /*1d30*/  BSYNC.RECONVERGENT B2 ;  /* 0x0000000000027941 */ /* 0x000fea0003800200 */
.L_x_80:
[----:B------:R-:W-:Y:S05]  /*1d40*/  @!P0 BRA `(.L_x_79) ;  /* 0x0000000400048947 */ /* 0x000fea0003800000 */
[----:B------:R-:W-:Y:S01]  /*1d50*/  ISETP.GE.U32.AND P1, PT, R5, 0x8, PT ;  /* 0x000000080500780c */ /* 0x000fe20003f26070 */
[----:B------:R-:W-:Y:S01]  /*1d60*/  BSSY.RECONVERGENT B2, `(.L_x_83) ;  /* 0x000001a000027945 */ /* 0x000fe20003800200 */
[----:B------:R-:W-:-:S04]  /*1d70*/  LOP3.LUT R26, R4, 0x7, RZ, 0xc0, !PT ;  /* 0x00000007041a7812 */ /* 0x000fc800078ec0ff */
[----:B------:R-:W-:-:S07]  /*1d80*/  ISETP.NE.AND P0, PT, R26, RZ, PT ;  /* 0x000000ff1a00720c */ /* 0x000fce0003f05270 */
[----:B------:R-:W-:Y:S06]  /*1d90*/  @!P1 BRA `(.L_x_84) ;  /* 0x0000000000589947 */ /* 0x000fec0003800000 */
[----:B------:R-:W0:Y:S01]  /*1da0*/  LDCU.64 UR4, c[0x0][0x380] ;  /* 0x00007000ff0477ac */ /* 0x000e220008000a00 */
[----:B------:R-:W-:-:S05]  /*1db0*/  IADD3 R5, P1, PT, R42, R3, RZ ;  /* 0x000000032a057210 */ /* 0x000fca0007f3e0ff */
[----:B------:R-:W-:Y:S01]  /*1dc0*/  IMAD.X R10, RZ, RZ, R2, P1 ;  /* 0x000000ffff0a7224 */ /* 0x000fe200008e0602 */
[----:B0-----:R-:W-:-:S04]  /*1dd0*/  LEA R8, P1, R5, UR4, 0x3 ;  /* 0x0000000405087c11 */ /* 0x001fc8000f8218ff */
        /* <DEDUP_REMOVED lines=18> */
.L_x_84:
[----:B------:R-:W-:Y:S05]  /*1f00*/  BSYNC.RECONVERGENT B2 ;  /* 0x0000000000027941 */ /* 0x000fea0003800200 */
.L_x_83:
        /* <DEDUP_REMOVED lines=20> */
.L_x_86:
[----:B------:R-:W-:Y:S05]  /*2050*/  BSYNC.RECONVERGENT B2 ;  /* 0x0000000000027941 */ /* 0x000fea0003800200 */
.L_x_85:
[----:B------:R-:W-:Y:S05]  /*2060*/  @!P0 BRA `(.L_x_79) ;  /* 0x00000000003c8947 */ /* 0x000fea0003800000 */
[----:B------:R-:W0:Y:S01]  /*2070*/  LDCU.64 UR4, c[0x0][0x380] ;  /* 0x00007000ff0477ac */ /* 0x000e220008000a00 */
[----:B------:R-:W-:Y:S01]  /*2080*/  IADD3 R3, P0, PT, R42, R3, RZ ;  /* 0x000000032a037210 */ /* 0x000fe20007f1e0ff */
[----:B------:R-:W-:-:S04]  /*2090*/  IMAD.MOV R4, RZ, RZ, -R16 ;  /* 0x000000ffff047224 */ /* 0x000fc800078e0a10 */
[----:B------:R-:W-:Y:S01]  /*20a0*/  IMAD.X R2, RZ, RZ, R2, P0 ;  /* 0x000000ffff027224 */ /* 0x000fe200000e0602 */
[----:B0-----:R-:W-:-:S04]  /*20b0*/  LEA R5, P1, R3, UR4, 0x3 ;  /* 0x0000000403057c11 */ /* 0x001fc8000f8218ff */
[----:B------:R-:W-:-:S09]  /*20c0*/  LEA.HI.X R8, R3, UR5, R2, 0x3, P1 ;  /* 0x0000000503087c11 */ /* 0x000fd200088f1c02 */
.L_x_87:
        /* <DEDUP_REMOVED lines=9> */
.L_x_79:
[----:B------:R-:W-:Y:S05]  /*2160*/  BSYNC.RECONVERGENT B1 ;  /* 0x0000000000017941 */ /* 0x000fea0003800200 */
.L_x_77:
        /* <DEDUP_REMOVED lines=40> */
[----:B------:R-:W-:-:S03]  /*23f0*/  FSEL R5, R5, R3, P0 ;  /* 0x0000000305057208 */ /* 0x000fc60000000000 */
[----:B0-----:R-:W-:Y:S02]  /*2400*/  IMAD.MOV.U32 R2, RZ, RZ, R0 ;  /* 0x000000ffff027224 */ /* 0x001fe400078e0000 */
[----:B------:R-:W-:-:S04]  /*2410*/  IMAD.MOV.U32 R3, RZ, RZ, R5 ;  /* 0x000000ffff037224 */ /* 0x000fc800078e0005 */
[----:B------:R-:W-:Y:S05]  /*2420*/  @P1 BRA `(.L_x_75) ;  /* 0x0000000000681947 */ /* 0x000fea0003800000 */
        /* <DEDUP_REMOVED lines=26> */
.L_x_75:
[----:B------:R-:W-:Y:S05]  /*25d0*/  BSYNC.RECONVERGENT B0 ;  /* 0x0000000000007941 */ /* 0x000fea0003800200 */
.L_x_60:
[----:B------:R-:W-:Y:S05]  /*25e0*/  @P1 EXIT ;  /* 0x000000000000194d */ /* 0x000fea0003800000 */
[----:B------:R-:W0:Y:S01]  /*25f0*/  LDCU.64 UR4, c[0x0][0x3a0] ;  /* 0x00007400ff0477ac */ /* 0x000e220008000a00 */
[----:B------:R-:W1:Y:S01]  /*2600*/  LDC.64 R4, c[0x0][0x388] ;  /* 0x0000e200ff047b82 */ /* 0x000e620000000a00 */
[----:B0-----:R-:W-:-:S07]  /*2610*/  DADD R2, R2, UR4 ;  /* 0x0000000402027e29 */ /* 0x001fce0008000000 */
[----:B-1----:R-:W-:Y:S01]  /*2620*/  STG.E.64 desc[UR6][R4.64], R2 ;  /* 0x0000000204007986 */ /* 0x002fe2000c101b06 */
[----:B------:R-:W-:Y:S05]  /*2630*/  EXIT ;  /* 0x000000000000794d */ /* 0x000fea0003800000 */
.L_x_88:
        /* <DEDUP_REMOVED lines=12> */
.L_x_227:


//--------------------- .text._ZN3cub18CUB_300001_SM_10006detail6reduce28DeviceReduceSingleTileKernelINS2_10policy_hubIdjN4cuda3std3__44plusIdEEE10Policy1000EPdSC_iS9_ddNS7_10__identityEEEvT0_T1_T2_T3_T4_T6_ --------------------------
	.section	.text._ZN3cub18CUB_300001_SM_10006detail6reduce28DeviceReduceSingleTileKernelINS2_10policy_hubIdjN4cuda3std3__44plusIdEEE10Policy1000EPdSC_iS9_ddNS7_10__identityEEEvT0_T1_T2_T3_T4_T6_,"ax",@progbits
	.align	128
        .global         _ZN3cub18CUB_300001_SM_10006detail6reduce28DeviceReduceSingleTileKernelINS2_10policy_hubIdjN4cuda3std3__44plusIdEEE10Policy1000EPdSC_iS9_ddNS7_10__identityEEEvT0_T1_T2_T3_T4_T6_
        .type           _ZN3cub18CUB_300001_SM_10006detail6reduce28DeviceReduceSingleTileKernelINS2_10policy_hubIdjN4cuda3std3__44plusIdEEE10Policy1000EPdSC_iS9_ddNS7_10__identityEEEvT0_T1_T2_T3_T4_T6_,@function
        .size           _ZN3cub18CUB_300001_SM_10006detail6reduce28DeviceReduceSingleTileKernelINS2_10policy_hubIdjN4cuda3std3__44plusIdEEE10Policy1000EPdSC_iS9_ddNS7_10__identityEEEvT0_T1_T2_T3_T4_T6_,(.L_x_228 - _ZN3cub18CUB_300001_SM_10006detail6reduce28DeviceReduceSingleTileKernelINS2_10policy_hubIdjN4cuda3std3__44plusIdEEE10Policy1000EPdSC_iS9_ddNS7_10__identityEEEvT0_T1_T2_T3_T4_T6_)
        .other          _ZN3cub18CUB_300001_SM_10006detail6reduce28DeviceReduceSingleTileKernelINS2_10policy_hubIdjN4cuda3std3__44plusIdEEE10Policy1000EPdSC_iS9_ddNS7_10__identityEEEvT0_T1_T2_T3_T4_T6_,@"STO_CUDA_ENTRY STV_DEFAULT"
_ZN3cub18CUB_300001_SM_10006detail6reduce28DeviceReduceSingleTileKernelINS2_10policy_hubIdjN4cuda3std3__44plusIdEEE10Policy1000EPdSC_iS9_ddNS7_10__identityEEEvT0_T1_T2_T3_T4_T6_:
.text._ZN3cub18CUB_300001_SM_10006detail6reduce28DeviceReduceSingleTileKernelINS2_10policy_hubIdjN4cuda3std3__44plusIdEEE10Policy1000EPdSC_iS9_ddNS7_10__identityEEEvT0_T1_T2_T3_T4_T6_:
        /* <DEDUP_REMOVED lines=13> */
.L_x_89:
        /* <DEDUP_REMOVED lines=13> */
.L_x_93:
[----:B------:R-:W-:Y:S05]  /*01a0*/  BSYNC.RECONVERGENT B1 ;  /* 0x0000000000017941 */ /* 0x000fea0003800200 */
.L_x_92:
[----:B------:R-:W-:Y:S01]  /*01b0*/  ISETP.GE.AND P0, PT, R5, R4, PT ;  /* 0x000000040500720c */ /* 0x000fe20003f06270 */
[----:B------:R-:W-:-:S12]  /*01c0*/  BSSY.RECONVERGENT B1, `(.L_x_94) ;  /* 0x0000078000017945 */ /* 0x000fd80003800200 */
[----:B------:R-:W-:Y:S05]  /*01d0*/  @P0 BRA `(.L_x_95) ;  /* 0x0000000400d80947 */ /* 0x000fea0003800000 */
[----:B------:R-:W-:Y:S01]  /*01e0*/  LOP3.LUT R9, RZ, R5, RZ, 0x33, !PT ;  /* 0x00000005ff097212 */ /* 0x000fe200078e33ff */
[----:B------:R-:W-:Y:S04]  /*01f0*/  BSSY.RECONVERGENT B2, `(.L_x_96) ;  /* 0x0000019000027945 */ /* 0x000fe80003800200 */
[----:B------:R-:W-:-:S04]  /*0200*/  IMAD.IADD R9, R9, 0x1, R4 ;  /* 0x0000000109097824 */ /* 0x000fc800078e0204 */
[C---:B------:R-:W-:Y:S01]  /*0210*/  IMAD.HI.U32 R0, R9.reuse, -0x33333333, RZ ;  /* 0xcccccccd09007827 */ /* 0x040fe200078e00ff */
[----:B------:R-:W-:-:S04]  /*0220*/  ISETP.GE.U32.AND P0, PT, R9, 0x780, PT ;  /* 0x000007800900780c */ /* 0x000fc80003f06070 */
[----:B------:R-:W-:-:S04]  /*0230*/  SHF.R.U32.HI R0, RZ, 0x9, R0 ;  /* 0x00000009ff007819 */ /* 0x000fc80000011600 */
[----:B------:R-:W-:-:S04]  /*0240*/  LOP3.LUT R2, R0, 0x3, RZ, 0xc0, !PT ;  /* 0x0000000300027812 */ /* 0x000fc800078ec0ff */
[----:B------:R-:W-:-:S13]  /*0250*/  ISETP.NE.AND P1, PT, R2, 0x3, PT ;  /* 0x000000030200780c */ /* 0x000fda0003f25270 */
[----:B------:R-:W-:Y:S05]  /*0260*/  @!P1 BRA `(.L_x_97) ;  /* 0x0000000000449947 */ /* 0x000fea0003800000 */
[----:B------:R-:W0:Y:S01]  /*0270*/  LDC.64 R8, c[0x0][0x380] ;  /* 0x0000e000ff087b82 */ /* 0x000e220000000a00 */
[----:B------:R-:W-:-:S05]  /*0280*/  VIADD R0, R0, 0x1 ;  /* 0x0000000100007836 */ /* 0x000fca0000000000 */
[----:B------:R-:W-:-:S05]  /*0290*/  LOP3.LUT R0, R0, 0x3, RZ, 0xc0, !PT ;  /* 0x0000000300007812 */ /* 0x000fca00078ec0ff */
[----:B------:R-:W-:Y:S02]  /*02a0*/  IMAD.MOV R0, RZ, RZ, -R0 ;  /* 0x000000ffff007224 */ /* 0x000fe400078e0a00 */
[----:B0-----:R-:W-:-:S04]  /*02b0*/  IMAD.WIDE.U32 R8, R5, 0x8, R8 ;  /* 0x0000000805087825 */ /* 0x001fc800078e0008 */
[----:B------:R-:W-:Y:S02]  /*02c0*/  IMAD.MOV.U32 R2, RZ, RZ, R8 ;  /* 0x000000ffff027224 */ /* 0x000fe400078e0008 */
[----:B------:R-:W-:-:S07]  /*02d0*/  IMAD.MOV.U32 R11, RZ, RZ, R9 ;  /* 0x000000ffff0b7224 */ /* 0x000fce00078e0009 */
.L_x_98:
        /* <DEDUP_REMOVED lines=10> */
.L_x_97:
[----:B------:R-:W-:Y:S05]  /*0380*/  BSYNC.RECONVERGENT B2 ;  /* 0x0000000000027941 */ /* 0x000fea0003800200 */
.L_x_96:
        /* <DEDUP_REMOVED lines=8> */
.L_x_101:
        /* <DEDUP_REMOVED lines=43> */
.L_x_100:
[----:B------:R-:W-:Y:S05]  /*06c0*/  BSYNC.RECONVERGENT B2 ;  /* 0x0000000000027941 */ /* 0x000fea0003800200 */
.L_x_99:
        /* <DEDUP_REMOVED lines=26> */
.L_x_103:
[----:B------:R-:W-:Y:S05]  /*0870*/  BSYNC.RECONVERGENT B2 ;  /* 0x0000000000027941 */ /* 0x000fea0003800200 */
.L_x_102:
        /* <DEDUP_REMOVED lines=12> */
.L_x_95:
[----:B------:R-:W-:Y:S05]  /*0940*/  BSYNC.RECONVERGENT B1 ;  /* 0x0000000000017941 */ /* 0x000fea0003800200 */
.L_x_94:
        /* <DEDUP_REMOVED lines=47> */
[----:B------:R-:W0:Y:S04]  /*0c40*/  LDS.128 R8, [UR4+0x20] ;  /* 0x00002004ff087984 */ /* 0x000e280008000c00 */
[----:B------:R-:W1:Y:S04]  /*0c50*/  LDS.128 R16, [UR4+0x30] ;  /* 0x00003004ff107984 */ /* 0x000e680008000c00 */
[----:B--2---:R-:W2:Y:S01]  /*0c60*/  LDS.128 R4, [UR4+0x40] ;  /* 0x00004004ff047984 */ /* 0x004ea20008000c00 */
[----:B0-----:R-:W-:-:S03]  /*0c70*/  DADD R8, R12, R8 ;  /* 0x000000000c087229 */ /* 0x001fc60000000008 */
[----:B------:R-:W-:Y:S05]  /*0c80*/  LDS.128 R12, [UR4+0x60] ;  /* 0x00006004ff0c7984 */ /* 0x000fea0008000c00 */
[----:B------:R-:W-:Y:S02]  /*0c90*/  DADD R2, R8, R10 ;  /* 0x0000000008027229 */ /* 0x000fe4000000000a */
[----:B------:R-:W0:Y:S06]  /*0ca0*/  LDS.128 R8, [UR4+0x50] ;  /* 0x00005004ff087984 */ /* 0x000e2c0008000c00 */
[----:B-1----:R-:W-:-:S08]  /*0cb0*/  DADD R2, R2, R16 ;  /* 0x0000000002027229 */ /* 0x002fd00000000010 */
[----:B------:R-:W-:-:S08]  /*0cc0*/  DADD R2, R2, R18 ;  /* 0x0000000002027229 */ /* 0x000fd00000000012 */
[----:B--2---:R-:W-:-:S08]  /*0cd0*/  DADD R2, R2, R4 ;  /* 0x0000000002027229 */ /* 0x004fd00000000004 */
[----:B------:R-:W-:Y:S01]  /*0ce0*/  DADD R2, R2, R6 ;  /* 0x0000000002027229 */ /* 0x000fe20000000006 */
[----:B------:R-:W1:Y:S07]  /*0cf0*/  LDS.128 R4, [UR4+0x70] ;  /* 0x00007004ff047984 */ /* 0x000e6e0008000c00 */
[----:B0-----:R-:W-:-:S08]  /*0d00*/  DADD R2, R2, R8 ;  /* 0x0000000002027229 */ /* 0x001fd00000000008 */
[----:B------:R-:W-:Y:S01]  /*0d10*/  DADD R2, R2, R10 ;  /* 0x0000000002027229 */ /* 0x000fe2000000000a */
[----:B------:R-:W0:Y:S07]  /*0d20*/  LDS.128 R8, [UR4+0x80] ;  /* 0x00008004ff087984 */ /* 0x000e2e0008000c00 */
[----:B------:R-:W-:-:S08]  /*0d30*/  DADD R2, R2, R12 ;  /* 0x0000000002027229 */ /* 0x000fd0000000000c */
[----:B------:R-:W-:Y:S01]  /*0d40*/  DADD R2, R2, R14 ;  /* 0x0000000002027229 */ /* 0x000fe2000000000e */
[----:B------:R-:W2:Y:S07]  /*0d50*/  LDS.128 R12, [UR4+0x90] ;  /* 0x00009004ff0c7984 */ /* 0x000eae0008000c00 */
[----:B-1----:R-:W-:-:S08]  /*0d60*/  DADD R2, R2, R4 ;  /* 0x0000000002027229 */ /* 0x002fd00000000004 */
[----:B------:R-:W-:Y:S01]  /*0d70*/  DADD R2, R2, R6 ;  /* 0x0000000002027229 */ /* 0x000fe20000000006 */
[----:B------:R-:W1:Y:S07]  /*0d80*/  LDS.128 R4, [UR4+0xa0] ;  /* 0x0000a004ff047984 */ /* 0x000e6e0008000c00 */
[----:B0-----:R-:W-:Y:S01]  /*0d90*/  DADD R2, R2, R8 ;  /* 0x0000000002027229 */ /* 0x001fe20000000008 */
[----:B------:R-:W0:Y:S07]  /*0da0*/  LDS.64 R8, [UR4+0xb0] ;  /* 0x0000b004ff087984 */ /* 0x000e2e0008000a00 */
[----:B------:R-:W-:-:S08]  /*0db0*/  DADD R2, R2, R10 ;  /* 0x0000000002027229 */ /* 0x000fd0000000000a */
[----:B--2---:R-:W-:-:S08]  /*0dc0*/  DADD R2, R2, R12 ;  /* 0x0000000002027229 */ /* 0x004fd0000000000c */
[----:B------:R-:W-:-:S08]  /*0dd0*/  DADD R2, R2, R14 ;  /* 0x0000000002027229 */ /* 0x000fd0000000000e */
[----:B-1----:R-:W-:-:S08]  /*0de0*/  DADD R2, R2, R4 ;  /* 0x0000000002027229 */ /* 0x002fd00000000004 */
[----:B------:R-:W-:-:S08]  /*0df0*/  DADD R2, R2, R6 ;  /* 0x0000000002027229 */ /* 0x000fd00000000006 */
[----:B0-----:R-:W-:Y:S01]  /*0e00*/  DADD R12, R2, R8 ;  /* 0x00000000020c7229 */ /* 0x001fe20000000008 */
[----:B------:R-:W-:Y:S10]  /*0e10*/  BRA `(.L_x_105) ;  /* 0x0000001800487947 */ /* 0x000ff40003800000 */
.L_x_104:
        /* <DEDUP_REMOVED lines=32> */
[----:B------:R-:W-:Y:S01]  /*1020*/  VIADD R0, R2, 0x10 ;  /* 0x0000001002007836 */ /* 0x000fe20000000000 */
[----:B------:R-:W-:Y:S02]  /*1030*/  @!P1 SHF.R.U32.HI R2, RZ, 0x2, R3 ;  /* 0x00000002ff029819 */ /* 0x000fe40000011603 */
[----:B------:R-:W1:Y:S02]  /*1040*/  SHFL.DOWN PT, R7, R11, 0x8, R5 ;  /* 0x090000000b077989 */ /* 0x000e6400000e0005 */
[----:B------:R-:W-:Y:S01]  /*1050*/  @!P1 LOP3.LUT R2, R2, 0xf8, RZ, 0xc0, !PT ;  /* 0x000000f802029812 */ /* 0x000fe200078ec0ff */
[----:B-1----:R-:W-:-:S10]  /*1060*/  DADD R6, R6, R10 ;  /* 0x0000000006067229 */ /* 0x002fd4000000000a */
[----:B------:R-:W-:Y:S02]  /*1070*/  FSEL R8, R10, R6, P0 ;  /* 0x000000060a087208 */ /* 0x000fe40000000000 */
[----:B------:R-:W-:Y:S02]  /*1080*/  FSEL R9, R11, R7, P0 ;  /* 0x000000070b097208 */ /* 0x000fe40000000000 */
[----:B------:R-:W-:Y:S01]  /*1090*/  @!P1 MOV R10, 0x400 ;  /* 0x00000400000a9802 */ /* 0x000fe20000000f00 */
[----:B------:R-:W-:Y:S01]  /*10a0*/  SHFL.DOWN PT, R6, R8, 0x10, R5 ;  /* 0x0a00000008067989 */ /* 0x000fe200000e0005 */
[----:B------:R-:W-:Y:S02]  /*10b0*/  ISETP.GT.AND P0, PT, R0, R5, PT ;  /* 0x000000050000720c */ /* 0x000fe40003f04270 */
[----:B0-----:R-:W-:Y:S01]  /*10c0*/  @!P1 LEA R11, R13, R10, 0x18 ;  /* 0x0000000a0d0b9211 */ /* 0x001fe200078ec0ff */
        /* <DEDUP_REMOVED lines=13> */
[----:B------:R-:W0:Y:S04]  /*11a0*/  LDS.128 R16, [UR4+0x20] ;  /* 0x00002004ff107984 */ /* 0x000e280008000c00 */
[----:B-1----:R-:W1:Y:S01]  /*11b0*/  LDS.128 R8, [UR4+0x30] ;  /* 0x00003004ff087984 */ /* 0x002e620008000c00 */
[----:B0-----:R-:W-:-:S10]  /*11c0*/  DADD R16, R12, R16 ;  /* 0x000000000c107229 */ /* 0x001fd40000000010 */
[----:B------:R-:W-:Y:S02]  /*11d0*/  FSEL R2, R16, R12, P1 ;  /* 0x0000000c10027208 */ /* 0x000fe40000800000 */
[----:B------:R-:W-:Y:S02]  /*11e0*/  FSEL R3, R17, R13, P1 ;  /* 0x0000000d11037208 */ /* 0x000fe40000800000 */
[----:B------:R-:W-:Y:S01]  /*11f0*/  ISETP.GT.AND P1, PT, R4, 0x40, PT ;  /* 0x000000400400780c */ /* 0x000fe20003f24270 */
[----:B------:R-:W0:Y:S03]  /*1200*/  LDS.128 R12, [UR4+0x40] ;  /* 0x00004004ff0c7984 */ /* 0x000e260008000c00 */
        /* <DEDUP_REMOVED lines=65> */
[----:B------:R-:W1:Y:S01]  /*1620*/  LDS.64 R2, [UR4+0xb0] ;  /* 0x0000b004ff027984 */ /* 0x000e620008000a00 */
        /* <DEDUP_REMOVED lines=11> */
[----:B------:R-:W-:Y:S01]  /*16e0*/  FSEL R13, R3, R7, P1 ;  /* 0x00000007030d7208 */ /* 0x000fe20000800000 */
[----:B------:R-:W-:Y:S06]  /*16f0*/  BRA `(.L_x_105) ;  /* 0x0000001000107947 */ /* 0x000fec0003800000 */
.L_x_91:
[----:B------:R-:W0:Y:S01]  /*1700*/  S2R R0, SR_TID.X ;  /* 0x0000000000007919 */ /* 0x000e220000002100 */
[----:B------:R-:W0:Y:S02]  /*1710*/  LDC.64 R6, c[0x0][0x380] ;  /* 0x0000e000ff067b82 */ /* 0x000e240000000a00 */
[----:B0-----:R-:W-:-:S05]  /*1720*/  IMAD.WIDE.U32 R6, R0, 0x8, R6 ;  /* 0x0000000800067825 */ /* 0x001fca00078e0006 */
[----:B------:R-:W2:Y:S04]  /*1730*/  LDG.E.64.CONSTANT R20, desc[UR6][R6.64] ;  /* 0x0000000606147981 */ /* 0x000ea8000c1e9b00 */
[----:B------:R-:W2:Y:S04]  /*1740*/  LDG.E.64.CONSTANT R2, desc[UR6][R6.64+0x1400] ;  /* 0x0014000606027981 */ /* 0x000ea8000c1e9b00 */
[----:B------:R-:W3:Y:S04]  /*1750*/  LDG.E.64.CONSTANT R8, desc[UR6][R6.64+0x2800] ;  /* 0x0028000606087981 */ /* 0x000ee8000c1e9b00 */
[----:B------:R-:W4:Y:S04]  /*1760*/  LDG.E.64.CONSTANT R10, desc[UR6][R6.64+0x3c00] ;  /* 0x003c0006060a7981 */ /* 0x000f28000c1e9b00 */
[----:B------:R-:W5:Y:S04]  /*1770*/  LDG.E.64.CONSTANT R12, desc[UR6][R6.64+0x5000] ;  /* 0x00500006060c7981 */ /* 0x000f68000c1e9b00 */
[----:B------:R-:W5:Y:S04]  /*1780*/  LDG.E.64.CONSTANT R14, desc[UR6][R6.64+0x6400] ;  /* 0x00640006060e7981 */ /* 0x000f68000c1e9b00 */
[----:B------:R-:W5:Y:S04]  /*1790*/  LDG.E.64.CONSTANT R16, desc[UR6][R6.64+0x7800] ;  /* 0x0078000606107981 */ /* 0x000f68000c1e9b00 */
[----:B------:R-:W5:Y:S01]  /*17a0*/  LDG.E.64.CONSTANT R18, desc[UR6][R6.64+0x8c00] ;  /* 0x008c000606127981 */ /* 0x000f62000c1e9b00 */
[----:B------:R-:W-:Y:S01]  /*17b0*/  ISETP.GE.U32.AND P0, PT, R4, 0x2800, PT ;  /* 0x000028000400780c */ /* 0x000fe20003f06070 */
[----:B--2---:R-:W-:-:S08]  /*17c0*/  DADD R2, R20, R2 ;  /* 0x0000000014027229 */ /* 0x004fd00000000002 */
[----:B---3--:R-:W-:Y:S01]  /*17d0*/  DADD R2, R8, R2 ;  /* 0x0000000008027229 */ /* 0x008fe20000000002 */
[----:B------:R-:W-:-:S07]  /*17e0*/  IMAD.MOV.U32 R9, RZ, RZ, 0x1400 ;  /* 0x00001400ff097424 */ /* 0x000fce00078e00ff */
[----:B----4-:R-:W-:-:S08]  /*17f0*/  DADD R2, R10, R2 ;  /* 0x000000000a027229 */ /* 0x010fd00000000002 */
[----:B-----5:R-:W-:-:S08]  /*1800*/  DADD R2, R12, R2 ;  /* 0x000000000c027229 */ /* 0x020fd00000000002 */
[----:B------:R-:W-:-:S08]  /*1810*/  DADD R2, R14, R2 ;  /* 0x000000000e027229 */ /* 0x000fd00000000002 */
[----:B------:R-:W-:-:S08]  /*1820*/  DADD R2, R16, R2 ;  /* 0x0000000010027229 */ /* 0x000fd00000000002 */
[----:B------:R-:W-:Y:S01]  /*1830*/  DADD R2, R18, R2 ;  /* 0x0000000012027229 */ /* 0x000fe20000000002 */
[----:B------:R-:W-:Y:S10]  /*1840*/  @!P0 BRA `(.L_x_106) ;  /* 0x00000000006c8947 */ /* 0x000ff40003800000 */
[----:B------:R-:W0:Y:S01]  /*1850*/  LDC R26, c[0x0][0x390] ;  /* 0x0000e400ff1a7b82 */ /* 0x000e220000000800 */
[----:B------:R-:W-:Y:S02]  /*1860*/  VIADD R8, R4, 0xffffec00 ;  /* 0xffffec0004087836 */ /* 0x000fe40000000000 */
[----:B------:R-:W-:-:S07]  /*1870*/  IMAD.MOV.U32 R9, RZ, RZ, 0x1400 ;  /* 0x00001400ff097424 */ /* 0x000fce00078e00ff */
.L_x_108:
[----:B------:R-:W-:-:S05]  /*1880*/  IMAD.WIDE R12, R9, 0x8, R6 ;  /* 0x00000008090c7825 */ /* 0x000fca00078e0206 */
[----:B------:R-:W2:Y:S04]  /*1890*/  LDG.E.64.CONSTANT R4, desc[UR6][R12.64] ;  /* 0x000000060c047981 */ /* 0x000ea8000c1e9b00 */
[----:B------:R-:W3:Y:S04]  /*18a0*/  LDG.E.64.CONSTANT R14, desc[UR6][R12.64+0x1400] ;  /* 0x001400060c0e7981 */ /* 0x000ee8000c1e9b00 */
[----:B------:R-:W4:Y:S04]  /*18b0*/  LDG.E.64.CONSTANT R16, desc[UR6][R12.64+0x2800] ;  /* 0x002800060c107981 */ /* 0x000f28000c1e9b00 */
[----:B------:R-:W5:Y:S04]  /*18c0*/  LDG.E.64.CONSTANT R18, desc[UR6][R12.64+0x3c00] ;  /* 0x003c00060c127981 */ /* 0x000f68000c1e9b00 */
        /* <DEDUP_REMOVED lines=8> */
[----:B------:R-:W-:-:S08]  /*1950*/  DADD R4, R20, R4 ;  /* 0x0000000014047229 */ /* 0x000fd00000000004 */
[----:B------:R-:W-:Y:S01]  /*1960*/  DADD R22, R22, R4 ;  /* 0x0000000016167229 */ /* 0x000fe20000000004 */
[----:B0-----:R-:W-:-:S04]  /*1970*/  IMAD.MOV.U32 R4, RZ, RZ, R26 ;  /* 0x000000ffff047224 */ /* 0x001fc800078e001a */
[----:B------:R-:W-:-:S03]  /*1980*/  IMAD.IADD R2, R4, 0x1, -R9 ;  /* 0x0000000104027824 */ /* 0x000fc600078e0a09 */
[----:B------:R-:W-:Y:S02]  /*1990*/  DADD R22, R24, R22 ;  /* 0x0000000018167229 */ /* 0x000fe40000000016 */
[----:B------:R-:W-:-:S06]  /*19a0*/  ISETP.GE.AND P0, PT, R2, 0x1400, PT ;  /* 0x000014000200780c */ /* 0x000fcc0003f06270 */
[----:B------:R-:W-:-:S07]  /*19b0*/  DADD R2, R10, R22 ;  /* 0x000000000a027229 */ /* 0x000fce0000000016 */
[----:B------:R-:W-:Y:S05]  /*19c0*/  @!P0 BRA `(.L_x_107) ;  /* 0x0000000800348947 */ /* 0x000fea0003800000 */
[----:B------:R-:W-:-:S05]  /*19d0*/  VIADD R9, R9, 0x1400 ;  /* 0x0000140009097836 */ /* 0x000fca0000000000 */
[----:B------:R-:W-:-:S13]  /*19e0*/  ISETP.GT.AND P0, PT, R9, R8, PT ;  /* 0x000000080900720c */ /* 0x000fda0003f04270 */
[----:B------:R-:W-:Y:S05]  /*19f0*/  @!P0 BRA `(.L_x_108) ;  /* 0xfffffffc00a08947 */ /* 0x000fea000383ffff */
.L_x_106:
[----:B------:R-:W-:-:S13]  /*1a00*/  ISETP.GE.AND P0, PT, R9, R4, PT ;  /* 0x000000040900720c */ /* 0x000fda0003f06270 */
[----:B------:R-:W-:Y:S05]  /*1a10*/  @P0 BRA `(.L_x_107) ;  /* 0x0000000800200947 */ /* 0x000fea0003800000 */
[----:B------:R-:W-:Y:S01]  /*1a20*/  IMAD.IADD R39, R4, 0x1, -R9 ;  /* 0x0000000104277824 */ /* 0x000fe200078e0a09 */
[----:B------:R-:W-:Y:S04]  /*1a30*/  BSSY.RECONVERGENT B1, `(.L_x_107) ;  /* 0x0000086000017945 */ /* 0x000fe80003800200 */
[----:B------:R-:W-:-:S13]  /*1a40*/  ISETP.GE.AND P0, PT, R0, R39, PT ;  /* 0x000000270000720c */ /* 0x000fda0003f06270 */
[----:B------:R-:W-:Y:S05]  /*1a50*/  @P0 BRA `(.L_x_109) ;  /* 0x00000008000c0947 */ /* 0x000fea0003800000 */
[----:B------:R-:W-:Y:S01]  /*1a60*/  LOP3.LUT R5, RZ, R0, RZ, 0x33, !PT ;  /* 0x00000000ff057212 */ /* 0x000fe200078e33ff */
[----:B------:R-:W-:Y:S01]  /*1a70*/  BSSY.RECONVERGENT B2, `(.L_x_110) ;  /* 0x0000017000027945 */ /* 0x000fe20003800200 */
[----:B------:R-:W-:Y:S02]  /*1a80*/  IMAD.MOV.U32 R38, RZ, RZ, R0 ;  /* 0x000000ffff267224 */ /* 0x000fe400078e0000 */
[----:B------:R-:W-:-:S04]  /*1a90*/  IADD3 R5, PT, PT, -R9, R4, R5 ;  /* 0x0000000409057210 */ /* 0x000fc80007ffe105 */
[C---:B------:R-:W-:Y:S01]  /*1aa0*/  ISETP.GE.U32.AND P1, PT, R5.reuse, 0x780, PT ;  /* 0x000007800500780c */ /* 0x040fe20003f26070 */
[----:B------:R-:W-:-:S05]  /*1ab0*/  IMAD.HI.U32 R4, R5, -0x33333333, RZ ;  /* 0xcccccccd05047827 */ /* 0x000fca00078e00ff */
[----:B------:R-:W-:-:S04]  /*1ac0*/  SHF.R.U32.HI R4, RZ, 0x9, R4 ;  /* 0x00000009ff047819 */ /* 0x000fc80000011604 */
[----:B------:R-:W-:-:S04]  /*1ad0*/  LOP3.LUT R6, R4, 0x3, RZ, 0xc0, !PT ;  /* 0x0000000304067812 */ /* 0x000fc800078ec0ff */
[----:B------:R-:W-:-:S13]  /*1ae0*/  ISETP.NE.AND P0, PT, R6, 0x3, PT ;  /* 0x000000030600780c */ /* 0x000fda0003f05270 */
[----:B------:R-:W-:Y:S05]  /*1af0*/  @!P0 BRA `(.L_x_111) ;  /* 0x0000000000388947 */ /* 0x000fea0003800000 */
[----:B------:R-:W0:Y:S01]  /*1b00*/  LDC.64 R6, c[0x0][0x380] ;  /* 0x0000e000ff067b82 */ /* 0x000e220000000a00 */
[----:B------:R-:W-:Y:S02]  /*1b10*/  VIADD R4, R4, 0x1 ;  /* 0x0000000104047836 */ /* 0x000fe40000000000 */
[----:B------:R-:W-:Y:S02]  /*1b20*/  IMAD.IADD R11, R0, 0x1, R9 ;  /* 0x00000001000b7824 */ /* 0x000fe400078e0209 */
[----:B------:R-:W-:Y:S01]  /*1b30*/  IMAD.MOV.U32 R38, RZ, RZ, R0 ;  /* 0x000000ffff267224 */ /* 0x000fe200078e0000 */
[----:B------:R-:W-:-:S05]  /*1b40*/  LOP3.LUT R4, R4, 0x3, RZ, 0xc0, !PT ;  /* 0x0000000304047812 */ /* 0x000fca00078ec0ff */
[----:B------:R-:W-:-:S07]  /*1b50*/  IMAD.MOV R8, RZ, RZ, -R4 ;  /* 0x000000ffff087224 */ /* 0x000fce00078e0a04 */
.L_x_112:
[----:B0-----:R-:W-:-:S06]  /*1b60*/  IMAD.WIDE.U32 R4, R11, 0x8, R6 ;  /* 0x000000080b047825 */ /* 0x001fcc00078e0006 */
[----:B------:R-:W2:Y:S01]  /*1b70*/  LDG.E.64.CONSTANT R4, desc[UR6][R4.64] ;  /* 0x0000000604047981 */ /* 0x000ea2000c1e9b00 */
[----:B------:R-:W-:Y:S02]  /*1b80*/  VIADD R8, R8, 0x1 ;  /* 0x0000000108087836 */ /* 0x000fe40000000000 */
[----:B------:R-:W-:Y:S02]  /*1b90*/  VIADD R38, R38, 0x280 ;  /* 0x0000028026267836 */ /* 0x000fe40000000000 */
[----:B------:R-:W-:Y:S01]  /*1ba0*/  VIADD R11, R11, 0x280 ;  /* 0x000002800b0b7836 */ /* 0x000fe20000000000 */
[----:B------:R-:W-:Y:S01]  /*1bb0*/  ISETP.NE.AND P0, PT, R8, RZ, PT ;  /* 0x000000ff0800720c */ /* 0x000fe20003f05270 */
[----:B--2---:R-:W-:-:S12]  /*1bc0*/  DADD R2, R4, R2 ;  /* 0x0000000004027229 */ /* 0x004fd80000000002 */
[----:B------:R-:W-:Y:S05]  /*1bd0*/  @P0 BRA `(.L_x_112) ;  /* 0xfffffffc00e00947 */ /* 0x000fea000383ffff */
.L_x_111:
[----:B------:R-:W-:Y:S05]  /*1be0*/  BSYNC.RECONVERGENT B2 ;  /* 0x0000000000027941 */ /* 0x000fea0003800200 */
.L_x_110:
[----:B------:R-:W-:Y:S05]  /*1bf0*/  @!P1 BRA `(.L_x_109) ;  /* 0x0000000400a49947 */ /* 0x000fea0003800000 */
[----:B------:R-:W0:Y:S01]  /*1c00*/  LDCU.64 UR4, c[0x0][0x380] ;  /* 0x00007000ff0477ac */ /* 0x000e220008000a00 */
[----:B------:R-:W-:Y:S01]  /*1c10*/  IMAD.IADD R7, R39, 0x1, -R38 ;  /* 0x0000000127077824 */ /* 0x000fe200078e0a26 */
[C---:B------:R-:W-:Y:S01]  /*1c20*/  IADD3 R5, P0, PT, R38.reuse, R9, RZ ;  /* 0x0000000926057210 */ /* 0x040fe20007f1e0ff */
[----:B------:R-:W-:Y:S01]  /*1c30*/  BSSY.RECONVERGENT B2, `(.L_x_113) ;  /* 0x000003a000027945 */ /* 0x000fe20003800200 */
[----:B------:R-:W-:Y:S02]  /*1c40*/  IMAD.IADD R40, R38, 0x1, R9 ;  /* 0x0000000126287824 */ /* 0x000fe400078e0209 */
        /* <DEDUP_REMOVED lines=10> */
.L_x_115:
[----:B------:R-:W0:Y:S01]  /*1cf0*/  LDC.64 R30, c[0x0][0x380] ;  /* 0x0000e000ff1e7b82 */ /* 0x000e220000000a00 */
[----:B------:R-:W2:Y:S04]  /*1d00*/  LDG.E.64.CONSTANT R8, desc[UR6][R4.64+-0x1400] ;  /* 0xffec000604087981 */ /* 0x000ea8000c1e9b00 */
[----:B------:R-:W3:Y:S01]  /*1d10*/  LDG.E.64.CONSTANT R10, desc[UR6][R4.64] ;  /* 0x00000006040a7981 */ /* 0x000ee2000c1e9b00 */
[----:B------:R-:W-:-:S03]  /*1d20*/  VIADD R15, R40, 0xa00 ;  /* 0x00000a00280f7836 */ /* 0x000fc60000000000 */
[----:B------:R-:W4:Y:S04]  /*1d30*/  LDG.E.64.CONSTANT R12, desc[UR6][R4.64+0x1400] ;  /* 0x00140006040c7981 */ /* 0x000f28000c1e9b00 */
[----:B------:R-:W5:Y:S04]  /*1d40*/  LDG.E.64.CONSTANT R16, desc[UR6][R4.64+0x3c00] ;  /* 0x003c000604107981 */ /* 0x000f68000c1e9b00 */
[----:B------:R-:W5:Y:S01]  /*1d50*/  LDG.E.64.CONSTANT R18, desc[UR6][R4.64+0x5000] ;  /* 0x0050000604127981 */ /* 0x000f62000c1e9b00 */
[----:B------:R-:W-:-:S03]  /*1d60*/  VIADD R23, R40, 0x1400 ;  /* 0x0000140028177836 */ /* 0x000fc60000000000 */
[----:B------:R-:W5:Y:S01]  /*1d70*/  LDG.E.64.CONSTANT R20, desc[UR6][R4.64+0x6400] ;  /* 0x0064000604147981 */ /* 0x000f62000c1e9b00 */
[----:B0-----:R-:W-:-:S03]  /*1d80*/  IMAD.WIDE.U32 R6, R40, 0x8, R30 ;  /* 0x0000000828067825 */ /* 0x001fc600078e001e */
[----:B------:R-:W5:Y:S04]  /*1d90*/  LDG.E.64.CONSTANT R24, desc[UR6][R4.64+0x8c00] ;  /* 0x008c000604187981 */ /* 0x000f68000c1e9b00 */
[----:B------:R-:W5:Y:S04]  /*1da0*/  LDG.E.64.CONSTANT R26, desc[UR6][R4.64+0xa000] ;  /* 0x00a00006041a7981 */ /* 0x000f68000c1e9b00 */
[----:B------:R-:W2:Y:S01]  /*1db0*/  LDG.E.64.CONSTANT R6, desc[UR6][R6.64] ;  /* 0x0000000606067981 */ /* 0x000ea2000c1e9b00 */
[----:B------:R-:W-:-:S03]  /*1dc0*/  IMAD.WIDE.U32 R14, R15, 0x8, R30 ;  /* 0x000000080f0e7825 */ /* 0x000fc600078e001e */
[----:B------:R-:W5:Y:S04]  /*1dd0*/  LDG.E.64.CONSTANT R28, desc[UR6][R4.64+0xb400] ;  /* 0x00b40006041c7981 */ /* 0x000f68000c1e9b00 */
[----:B------:R-:W5:Y:S01]  /*1de0*/  LDG.E.64.CONSTANT R14, desc[UR6][R14.64] ;  /* 0x000000060e0e7981 */ /* 0x000f62000c1e9b00 */
[----:B------:R-:W-:-:S03]  /*1df0*/  IMAD.WIDE.U32 R22, R23, 0x8, R30 ;  /* 0x0000000817167825 */ /* 0x000fc600078e001e */
[----:B------:R-:W5:Y:S04]  /*1e00*/  LDG.E.64.CONSTANT R34, desc[UR6][R4.64+0xf000] ;  /* 0x00f0000604227981 */ /* 0x000f68000c1e9b00 */
[----:B------:R-:W5:Y:S01]  /*1e10*/  LDG.E.64.CONSTANT R22, desc[UR6][R22.64] ;  /* 0x0000000616167981 */ /* 0x000f62000c1e9b00 */
[----:B------:R-:W-:-:S03]  /*1e20*/  VIADD R33, R40, 0x1e00 ;  /* 0x00001e0028217836 */ /* 0x000fc60000000000 */
[----:B------:R-:W5:Y:S01]  /*1e30*/  LDG.E.64.CONSTANT R36, desc[UR6][R4.64+0x10400] ;  /* 0x0104000604247981 */ /* 0x000f62000c1e9b00 */
[----:B------:R-:W-:-:S03]  /*1e40*/  IMAD.WIDE.U32 R30, R33, 0x8, R30 ;  /* 0x00000008211e7825 */ /* 0x000fc600078e001e */
[----:B------:R0:W5:Y:S04]  /*1e50*/  LDG.E.64.CONSTANT R32, desc[UR6][R4.64+0xdc00] ;  /* 0x00dc000604207981 */ /* 0x000168000c1e9b00 */
[----:B------:R-:W5:Y:S01]  /*1e60*/  LDG.E.64.CONSTANT R30, desc[UR6][R30.64] ;  /* 0x000000061e1e7981 */ /* 0x000f62000c1e9b00 */
[----:B------:R-:W-:-:S05]  /*1e70*/  VIADD R38, R38, 0x2800 ;  /* 0x0000280026267836 */ /* 0x000fca0000000000 */
[----:B------:R-:W-:Y:S02]  /*1e80*/  ISETP.GE.AND P1, PT, R38, R41, PT ;  /* 0x000000292600720c */ /* 0x000fe40003f26270 */
[----:B0-----:R-:W-:Y:S01]  /*1e90*/  IADD3 R4, P2, PT, R4, 0x14000, RZ ;  /* 0x0001400004047810 */ /* 0x001fe20007f5e0ff */
[----:B------:R-:W-:-:S04]  /*1ea0*/  VIADD R40, R40, 0x2800 ;  /* 0x0000280028287836 */ /* 0x000fc80000000000 */
[----:B------:R-:W-:Y:S01]  /*1eb0*/  IMAD.X R5, RZ, RZ, R5, P2 ;  /* 0x000000ffff057224 */ /* 0x000fe200010e0605 */
[----:B--2---:R-:W-:-:S08]  /*1ec0*/  DADD R6, R6, R2 ;  /* 0x0000000006067229 */ /* 0x004fd00000000002 */
[----:B------:R-:W-:-:S08]  /*1ed0*/  DADD R6, R6, R8 ;  /* 0x0000000006067229 */ /* 0x000fd00000000008 */
        /* <DEDUP_REMOVED lines=15> */
.L_x_114:
[----:B------:R-:W-:Y:S05]  /*1fd0*/  BSYNC.RECONVERGENT B2 ;  /* 0x0000000000027941 */ /* 0x000fea0003800200 */
.L_x_113:
[----:B------:R-:W-:Y:S01]  /*1fe0*/  IMAD.IADD R6, R39, 0x1, -R38 ;  /* 0x0000000127067824 */ /* 0x000fe200078e0a26 */
[----:B------:R-:W-:Y:S04]  /*1ff0*/  BSSY.RECONVERGENT B2, `(.L_x_116) ;  /* 0x000001d000027945 */ /* 0x000fe80003800200 */
[----:B------:R-:W-:-:S13]  /*2000*/  ISETP.GT.AND P1, PT, R6, 0xa00, PT ;  /* 0x00000a000600780c */ /* 0x000fda0003f24270 */
[----:B------:R-:W-:Y:S05]  /*2010*/  @!P1 BRA `(.L_x_117) ;  /* 0x0000000000689947 */ /* 0x000fea0003800000 */
[----:B------:R-:W0:Y:S01]  /*2020*/  LDC.64 R14, c[0x0][0x380] ;  /* 0x0000e000ff0e7b82 */ /* 0x000e220000000a00 */
[----:B------:R-:W2:Y:S04]  /*2030*/  LDG.E.64.CONSTANT R8, desc[UR6][R4.64+-0x1400] ;  /* 0xffec000604087981 */ /* 0x000ea8000c1e9b00 */
[----:B------:R-:W3:Y:S01]  /*2040*/  LDG.E.64.CONSTANT R10, desc[UR6][R4.64] ;  /* 0x00000006040a7981 */ /* 0x000ee2000c1e9b00 */
[----:B------:R-:W-:-:S03]  /*2050*/  VIADD R17, R40, 0xa00 ;  /* 0x00000a0028117836 */ /* 0x000fc60000000000 */
[----:B------:R-:W4:Y:S04]  /*2060*/  LDG.E.64.CONSTANT R12, desc[UR6][R4.64+0x1400] ;  /* 0x00140006040c7981 */ /* 0x000f28000c1e9b00 */
[----:B------:R-:W5:Y:S04]  /*2070*/  LDG.E.64.CONSTANT R18, desc[UR6][R4.64+0x5000] ;  /* 0x0050000604127981 */ /* 0x000f68000c1e9b00 */
[----:B------:R1:W5:Y:S01]  /*2080*/  LDG.E.64.CONSTANT R20, desc[UR6][R4.64+0x6400] ;  /* 0x0064000604147981 */ /* 0x000362000c1e9b00 */
[----:B0-----:R-:W-:-:S06]  /*2090*/  IMAD.WIDE.U32 R6, R40, 0x8, R14 ;  /* 0x0000000828067825 */ /* 0x001fcc00078e000e */
[----:B------:R-:W2:Y:S01]  /*20a0*/  LDG.E.64.CONSTANT R6, desc[UR6][R6.64] ;  /* 0x0000000606067981 */ /* 0x000ea2000c1e9b00 */
[----:B------:R-:W-:-:S03]  /*20b0*/  IMAD.WIDE.U32 R14, R17, 0x8, R14 ;  /* 0x00000008110e7825 */ /* 0x000fc600078e000e */
[----:B------:R-:W5:Y:S04]  /*20c0*/  LDG.E.64.CONSTANT R16, desc[UR6][R4.64+0x3c00] ;  /* 0x003c000604107981 */ /* 0x000f68000c1e9b00 */
[----:B------:R-:W5:Y:S01]  /*20d0*/  LDG.E.64.CONSTANT R14, desc[UR6][R14.64] ;  /* 0x000000060e0e7981 */ /* 0x000f62000c1e9b00 */
[----:B------:R-:W-:Y:S01]  /*20e0*/  PLOP3.LUT P0, PT, PT, PT, PT, 0x8, 0x80 ;  /* 0x000000000080781c */ /* 0x000fe20003f0e170 */
[----:B------:R-:W-:Y:S02]  /*20f0*/  VIADD R38, R38, 0x1400 ;  /* 0x0000140026267836 */ /* 0x000fe40000000000 */
[----:B------:R-:W-:Y:S01]  /*2100*/  VIADD R40, R40, 0x1400 ;  /* 0x0000140028287836 */ /* 0x000fe20000000000 */
[----:B--2---:R-:W-:-:S08]  /*2110*/  DADD R2, R2, R6 ;  /* 0x0000000002027229 */ /* 0x004fd00000000006 */
[----:B------:R-:W-:-:S08]  /*2120*/  DADD R2, R2, R8 ;  /* 0x0000000002027229 */ /* 0x000fd00000000008 */
[----:B---3--:R-:W-:-:S08]  /*2130*/  DADD R2, R2, R10 ;  /* 0x0000000002027229 */ /* 0x008fd0000000000a */
[----:B----4-:R-:W-:-:S08]  /*2140*/  DADD R2, R2, R12 ;  /* 0x0000000002027229 */ /* 0x010fd0000000000c */
[----:B-----5:R-:W-:-:S08]  /*2150*/  DADD R2, R2, R14 ;  /* 0x0000000002027229 */ /* 0x020fd0000000000e */
[----:B------:R-:W-:Y:S01]  /*2160*/  DADD R2, R2, R16 ;  /* 0x0000000002027229 */ /* 0x000fe20000000010 */
[----:B------:R-:W-:-:S07]  /*2170*/  IADD3 R6, P1, PT, R4, 0xa000, RZ ;  /* 0x0000a00004067810 */ /* 0x000fce0007f3e0ff */
[----:B------:R-:W-:Y:S01]  /*2180*/  DADD R2, R2, R18 ;  /* 0x0000000002027229 */ /* 0x000fe20000000012 */
[----:B-1----:R-:W-:Y:S02]  /*2190*/  IMAD.X R5, RZ, RZ, R5, P1 ;  /* 0x000000ffff057224 */ /* 0x002fe400008e0605 */
[----:B------:R-:W-:-:S05]  /*21a0*/  IMAD.MOV.U32 R4, RZ, RZ, R6 ;  /* 0x000000ffff047224 */ /* 0x000fca00078e0006 */
[----:B------:R-:W-:-:S11]  /*21b0*/  DADD R2, R2, R20 ;  /* 0x0000000002027229 */ /* 0x000fd60000000014 */
.L_x_117:
[----:B------:R-:W-:Y:S05]  /*21c0*/  BSYNC.RECONVERGENT B2 ;  /* 0x0000000000027941 */ /* 0x000fea0003800200 */
.L_x_116:
[----:B------:R-:W-:-:S13]  /*21d0*/  ISETP.LT.OR P0, PT, R38, R39, P0 ;  /* 0x000000272600720c */ /* 0x000fda0000701670 */
[----:B------:R-:W-:Y:S05]  /*21e0*/  @!P0 BRA `(.L_x_109) ;  /* 0x0000000000288947 */ /* 0x000fea0003800000 */
[----:B------:R-:W0:Y:S01]  /*21f0*/  LDC.64 R6, c[0x0][0x380] ;  /* 0x0000e000ff067b82 */ /* 0x000e220000000a00 */
[----:B------:R-:W2:Y:S04]  /*2200*/  LDG.E.64.CONSTANT R8, desc[UR6][R4.64] ;  /* 0x0000000604087981 */ /* 0x000ea8000c1e9b00 */
[----:B------:R-:W3:Y:S01]  /*2210*/  LDG.E.64.CONSTANT R10, desc[UR6][R4.64+0x1400] ;  /* 0x00140006040a7981 */ /* 0x000ee2000c1e9b00 */
[----:B0-----:R-:W-:-:S03]  /*2220*/  IMAD.WIDE.U32 R40, R40, 0x8, R6 ;  /* 0x0000000828287825 */ /* 0x001fc600078e0006 */
[----:B------:R-:W4:Y:S04]  /*2230*/  LDG.E.64.CONSTANT R6, desc[UR6][R4.64+-0x1400] ;  /* 0xffec000604067981 */ /* 0x000f28000c1e9b00 */
[----:B------:R-:W5:Y:S02]  /*2240*/  LDG.E.64.CONSTANT R40, desc[UR6][R40.64] ;  /* 0x0000000628287981 */ /* 0x000f64000c1e9b00 */
[----:B-----5:R-:W-:-:S08]  /*2250*/  DADD R2, R2, R40 ;  /* 0x0000000002027229 */ /* 0x020fd00000000028 */
[----:B----4-:R-:W-:-:S08]  /*2260*/  DADD R2, R2, R6 ;  /* 0x0000000002027229 */ /* 0x010fd00000000006 */
[----:B--2---:R-:W-:-:S08]  /*2270*/  DADD R2, R2, R8 ;  /* 0x0000000002027229 */ /* 0x004fd00000000008 */
[----:B---3--:R-:W-:-:S11]  /*2280*/  DADD R2, R2, R10 ;  /* 0x0000000002027229 */ /* 0x008fd6000000000a */
.L_x_109:
[----:B------:R-:W-:Y:S05]  /*2290*/  BSYNC.RECONVERGENT B1 ;  /* 0x0000000000017941 */ /* 0x000fea0003800200 */
.L_x_107:
        /* <DEDUP_REMOVED lines=16> */
[----:B------:R-:W-:Y:S01]  /*23a0*/  SHFL.DOWN PT, R2, R4, 0x4, 0x1f ;  /* 0x08801f0004027f89 */ /* 0x000fe200000e0000 */
[----:B------:R-:W-:Y:S02]  /*23b0*/  @!P1 MOV R7, 0x400 ;  /* 0x0000040000079802 */ /* 0x000fe40000000f00 */
[----:B------:R-:W-:Y:S01]  /*23c0*/  @!P1 SHF.R.U32.HI R6, RZ, 0x2, R0 ;  /* 0x00000002ff069819 */ /* 0x000fe20000011600 */
[----:B------:R-:W0:Y:S01]  /*23d0*/  SHFL.DOWN PT, R3, R5, 0x4, 0x1f ;  /* 0x08801f0005037f89 */ /* 0x000e2200000e0000 */
[----:B-1----:R-:W-:-:S02]  /*23e0*/  @!P1 LEA R7, R12, R7, 0x18 ;  /* 0x000000070c079211 */ /* 0x002fc400078ec0ff */
[----:B------:R-:W-:-:S05]  /*23f0*/  @!P1 LOP3.LUT R6, R6, 0xf8, RZ, 0xc0, !PT ;  /* 0x000000f806069812 */ /* 0x000fca00078ec0ff */
[----:B------:R-:W-:Y:S01]  /*2400*/  @!P1 IMAD.IADD R7, R6, 0x1, R7 ;  /* 0x0000000106079824 */ /* 0x000fe200078e0207 */
        /* <DEDUP_REMOVED lines=22> */
[----:B------:R-:W1:Y:S04]  /*2570*/  LDS.128 R8, [UR4+0x20] ;  /* 0x00002004ff087984 */ /* 0x000e680008000c00 */
[----:B------:R-:W2:Y:S04]  /*2580*/  LDS.128 R16, [UR4+0x30] ;  /* 0x00003004ff107984 */ /* 0x000ea80008000c00 */
[----:B0-----:R-:W0:Y:S01]  /*2590*/  LDS.128 R4, [UR4+0x40] ;  /* 0x00004004ff047984 */ /* 0x001e220008000c00 */
[----:B-1----:R-:W-:-:S03]  /*25a0*/  DADD R8, R12, R8 ;  /* 0x000000000c087229 */ /* 0x002fc60000000008 */
[----:B------:R-:W-:Y:S05]  /*25b0*/  LDS.128 R12, [UR4+0x60] ;  /* 0x00006004ff0c7984 */ /* 0x000fea0008000c00 */
[----:B------:R-:W-:Y:S02]  /*25c0*/  DADD R2, R8, R10 ;  /* 0x0000000008027229 */ /* 0x000fe4000000000a */
[----:B------:R-:W1:Y:S06]  /*25d0*/  LDS.128 R8, [UR4+0x50] ;  /* 0x00005004ff087984 */ /* 0x000e6c0008000c00 */
[----:B--2---:R-:W-:-:S08]  /*25e0*/  DADD R2, R2, R16 ;  /* 0x0000000002027229 */ /* 0x004fd00000000010 */
[----:B------:R-:W-:-:S08]  /*25f0*/  DADD R2, R2, R18 ;  /* 0x0000000002027229 */ /* 0x000fd00000000012 */
[----:B0-----:R-:W-:-:S08]  /*2600*/  DADD R2, R2, R4 ;  /* 0x0000000002027229 */ /* 0x001fd00000000004 */
[----:B------:R-:W-:Y:S01]  /*2610*/  DADD R2, R2, R6 ;  /* 0x0000000002027229 */ /* 0x000fe20000000006 */
[----:B------:R-:W0:Y:S07]  /*2620*/  LDS.128 R4, [UR4+0x70] ;  /* 0x00007004ff047984 */ /* 0x000e2e0008000c00 */
[----:B-1----:R-:W-:-:S08]  /*2630*/  DADD R2, R2, R8 ;  /* 0x0000000002027229 */ /* 0x002fd00000000008 */
[----:B------:R-:W-:Y:S01]  /*2640*/  DADD R2, R2, R10 ;  /* 0x0000000002027229 */ /* 0x000fe2000000000a */
[----:B------:R-:W1:Y:S07]  /*2650*/  LDS.128 R8, [UR4+0x80] ;  /* 0x00008004ff087984 */ /* 0x000e6e0008000c00 */
[----:B------:R-:W-:-:S08]  /*2660*/  DADD R2, R2, R12 ;  /* 0x0000000002027229 */ /* 0x000fd0000000000c */
[----:B------:R-:W-:Y:S01]  /*2670*/  DADD R2, R2, R14 ;  /* 0x0000000002027229 */ /* 0x000fe2000000000e */
[----:B------:R-:W2:Y:S07]  /*2680*/  LDS.128 R12, [UR4+0x90] ;  /* 0x00009004ff0c7984 */ /* 0x000eae0008000c00 */
[----:B0-----:R-:W-:-:S08]  /*2690*/  DADD R2, R2, R4 ;  /* 0x0000000002027229 */ /* 0x001fd00000000004 */
[----:B------:R-:W-:Y:S01]  /*26a0*/  DADD R2, R2, R6 ;  /* 0x0000000002027229 */ /* 0x000fe20000000006 */
[----:B------:R-:W0:Y:S07]  /*26b0*/  LDS.128 R4, [UR4+0xa0] ;  /* 0x0000a004ff047984 */ /* 0x000e2e0008000c00 */
[----:B-1----:R-:W-:Y:S01]  /*26c0*/  DADD R2, R2, R8 ;  /* 0x0000000002027229 */ /* 0x002fe20000000008 */
[----:B------:R-:W1:Y:S07]  /*26d0*/  LDS.64 R8, [UR4+0xb0] ;  /* 0x0000b004ff087984 */ /* 0x000e6e0008000a00 */
[----:B------:R-:W-:-:S08]  /*26e0*/  DADD R2, R2, R10 ;  /* 0x0000000002027229 */ /* 0x000fd0000000000a */
[----:B--2---:R-:W-:-:S08]  /*26f0*/  DADD R2, R2, R12 ;  /* 0x0000000002027229 */ /* 0x004fd0000000000c */
[----:B------:R-:W-:-:S08]  /*2700*/  DADD R2, R2, R14 ;  /* 0x0000000002027229 */ /* 0x000fd0000000000e */
[----:B0-----:R-:W-:-:S08]  /*2710*/  DADD R2, R2, R4 ;  /* 0x0000000002027229 */ /* 0x001fd00000000004 */
[----:B------:R-:W-:-:S08]  /*2720*/  DADD R2, R2, R6 ;  /* 0x0000000002027229 */ /* 0x000fd00000000006 */
[----:B-1----:R-:W-:-:S11]  /*2730*/  DADD R12, R2, R8 ;  /* 0x00000000020c7229 */ /* 0x002fd60000000008 */
.L_x_105:
[----:B------:R-:W-:Y:S05]  /*2740*/  BSYNC.RECONVERGENT B0 ;  /* 0x0000000000007941 */ /* 0x000fea0003800200 */
.L_x_90:
[----:B------:R-:W-:Y:S05]  /*2750*/  @P0 EXIT ;  /* 0x000000000000094d */ /* 0x000fea0003800000 */
[----:B------:R-:W1:Y:S01]  /*2760*/  LDCU.64 UR4, c[0x0][0x398] ;  /* 0x00007300ff0477ac */ /* 0x000e620008000a00 */
[----:B0-----:R-:W0:Y:S01]  /*2770*/  LDC.64 R2, c[0x0][0x388] ;  /* 0x0000e200ff027b82 */ /* 0x001e220000000a00 */
[----:B-1----:R-:W-:-:S07]  /*2780*/  DADD R12, R12, UR4 ;  /* 0x000000040c0c7e29 */ /* 0x002fce0008000000 */
[----:B0-----:R-:W-:Y:S01]  /*2790*/  STG.E.64 desc[UR6][R2.64], R12 ;  /* 0x0000000c02007986 */ /* 0x001fe2000c101b06 */
[----:B------:R-:W-:Y:S05]  /*27a0*/  EXIT ;  /* 0x000000000000794d */ /* 0x000fea0003800000 */
.L_x_118:
        /* <DEDUP_REMOVED lines=13> */
.L_x_228:


//--------------------- .text._ZN3cub18CUB_300001_SM_10006detail6reduce18DeviceReduceKernelINS2_10policy_hubIdjN4cuda3std3__44plusIdEEE10Policy1000EN6thrust24THRUST_300001_SM_1000_NS6detail15normal_iteratorINSD_10device_ptrIdEEEEjS9_dNS7_10__identityEEEvT0_PT3_T1_NS0_13GridEvenShareISN_EET2_T4_ --------------------------
	.section	.text._ZN3cub18CUB_300001_SM_10006detail6reduce18DeviceReduceKernelINS2_10policy_hubIdjN4cuda3std3__44plusIdEEE10Policy1000EN6thrust24THRUST_300001_SM_1000_NS6detail15normal_iteratorINSD_10device_ptrIdEEEEjS9_dNS7_10__identityEEEvT0_PT3_T1_NS0_13GridEvenShareISN_EET2_T4_,"ax",@progbits
	.align	128
        .global         _ZN3cub18CUB_300001_SM_10006detail6reduce18DeviceReduceKernelINS2_10policy_hubIdjN4cuda3std3__44plusIdEEE10Policy1000EN6thrust24THRUST_300001_SM_1000_NS6detail15normal_iteratorINSD_10device_ptrIdEEEEjS9_dNS7_10__identityEEEvT0_PT3_T1_NS0_13GridEvenShareISN_EET2_T4_
        .type           _ZN3cub18CUB_300001_SM_10006detail6reduce18DeviceReduceKernelINS2_10policy_hubIdjN4cuda3std3__44plusIdEEE10Policy1000EN6thrust24THRUST_300001_SM_1000_NS6detail15normal_iteratorINSD_10device_ptrIdEEEEjS9_dNS7_10__identityEEEvT0_PT3_T1_NS0_13GridEvenShareISN_EET2_T4_,@function
        .size           _ZN3cub18CUB_300001_SM_10006detail6reduce18DeviceReduceKernelINS2_10policy_hubIdjN4cuda3std3__44plusIdEEE10Policy1000EN6thrust24THRUST_300001_SM_1000_NS6detail15normal_iteratorINSD_10device_ptrIdEEEEjS9_dNS7_10__identityEEEvT0_PT3_T1_NS0_13GridEvenShareISN_EET2_T4_,(.L_x_229 - _ZN3cub18CUB_300001_SM_10006detail6reduce18DeviceReduceKernelINS2_10policy_hubIdjN4cuda3std3__44plusIdEEE10Policy1000EN6thrust24THRUST_300001_SM_1000_NS6detail15normal_iteratorINSD_10device_ptrIdEEEEjS9_dNS7_10__identityEEEvT0_PT3_T1_NS0_13GridEvenShareISN_EET2_T4_)
        .other          _ZN3cub18CUB_300001_SM_10006detail6reduce18DeviceReduceKernelINS2_10policy_hubIdjN4cuda3std3__44plusIdEEE10Policy1000EN6thrust24THRUST_300001_SM_1000_NS6detail15normal_iteratorINSD_10device_ptrIdEEEEjS9_dNS7_10__identityEEEvT0_PT3_T1_NS0_13GridEvenShareISN_EET2_T4_,@"STO_CUDA_ENTRY STV_DEFAULT"
_ZN3cub18CUB_300001_SM_10006detail6reduce18DeviceReduceKernelINS2_10policy_hubIdjN4cuda3std3__44plusIdEEE10Policy1000EN6thrust24THRUST_300001_SM_1000_NS6detail15normal_iteratorINSD_10device_ptrIdEEEEjS9_dNS7_10__identityEEEvT0_PT3_T1_NS0_13GridEvenShareISN_EET2_T4_:
.text._ZN3cub18CUB_300001_SM_10006detail6reduce18DeviceReduceKernelINS2_10policy_hubIdjN4cuda3std3__44plusIdEEE10Policy1000EN6thrust24THRUST_300001_SM_1000_NS6detail15normal_iteratorINSD_10device_ptrIdEEEEjS9_dNS7_10__identityEEEvT0_PT3_T1_NS0_13GridEvenShareISN_EET2_T4_:
[----:B------:R-:W-:Y:S08]  /*0000*/  LDC R1, c[0x0][0x37c] ;  /* 0x0000df00ff017b82 */ /* 0x000ff00000000800 */
[----:B------:R-:W0:Y:S01]  /*0010*/  S2UR UR9, SR_CTAID.X ;  /* 0x00000000000979c3 */ /* 0x000e220000002500 */
[----:B------:R-:W1:Y:S01]  /*0020*/  LDCU.64 UR12, c[0x0][0x3a8] ;  /* 0x00007500ff0c77ac */ /* 0x000e620008000a00 */
[----:B------:R-:W-:Y:S01]  /*0030*/  BSSY.RECONVERGENT B0, `(.L_x_119) ;  /* 0x00002d4000007945 */ /* 0x000fe20003800200 */
[----:B------:R-:W2:Y:S01]  /*0040*/  LDCU.64 UR10, c[0x0][0x358] ;  /* 0x00006b00ff0a77ac */ /* 0x000ea20008000a00 */
[----:B-1----:R-:W-:Y:S01]  /*0050*/  IMAD.U32 R4, RZ, RZ, UR12 ;  /* 0x0000000cff047e24 */ /* 0x002fe2000f8e00ff */
[----:B------:R-:W-:-:S02]  /*0060*/  UIMAD UR8, UR13, 0x1400, URZ ;  /* 0x000014000d0878a4 */ /* 0x000fc4000f8e02ff */
[----:B0-----:R-:W-:-:S06]  /*0070*/  UIMAD UR4, UR9, 0x1400, URZ ;  /* 0x00001400090478a4 */ /* 0x001fcc000f8e02ff */
[----:B------:R-:W-:-:S05]  /*0080*/  VIADD R0, R4, -UR4 ;  /* 0x8000000404007c36 */ /* 0x000fca0008000000 */
[----:B------:R-:W-:-:S13]  /*0090*/  ISETP.GT.U32.AND P0, PT, R0, 0x13ff, PT ;  /* 0x000013ff0000780c */ /* 0x000fda0003f04070 */
[----:B--2---:R-:W-:Y:S05]  /*00a0*/  @P0 BRA `(.L_x_120) ;  /* 0x0000001800380947 */ /* 0x004fea0003800000 */
[----:B------:R-:W0:Y:S01]  /*00b0*/  S2R R3, SR_TID.X ;  /* 0x0000000000037919 */ /* 0x000e220000002100 */
[----:B------:R-:W-:Y:S01]  /*00c0*/  BSSY.RECONVERGENT B1, `(.L_x_121) ;  /* 0x000000a000017945 */ /* 0x000fe20003800200 */
[----:B------:R-:W-:Y:S02]  /*00d0*/  CS2R R20, SRZ ;  /* 0x0000000000147805 */ /* 0x000fe4000001ff00 */
[----:B0-----:R-:W-:Y:S01]  /*00e0*/  ISETP.GE.U32.AND P0, PT, R3, R0, PT ;  /* 0x000000000300720c */ /* 0x001fe20003f06070 */
[----:B------:R-:W-:-:S12]  /*00f0*/  IMAD.MOV.U32 R19, RZ, RZ, R3 ;  /* 0x000000ffff137224 */ /* 0x000fd800078e0003 */
[----:B------:R-:W-:Y:S05]  /*0100*/  @P0 BRA `(.L_x_122) ;  /* 0x0000000000140947 */ /* 0x000fea0003800000 */
[----:B------:R-:W0:Y:S01]  /*0110*/  LDC.64 R20, c[0x0][0x380] ;  /* 0x0000e000ff147b82 */ /* 0x000e220000000a00 */
[----:B------:R-:W-:-:S04]  /*0120*/  VIADD R5, R3, UR4 ;  /* 0x0000000403057c36 */ /* 0x000fc80008000000 */
[----:B0-----:R-:W-:-:S06]  /*0130*/  IMAD.WIDE.U32 R20, R5, 0x8, R20 ;  /* 0x0000000805147825 */ /* 0x001fcc00078e0014 */
[----:B------:R-:W5:Y:S01]  /*0140*/  LDG.E.64 R20, desc[UR10][R20.64] ;  /* 0x0000000a14147981 */ /* 0x000f62000c1e1b00 */
[----:B------:R-:W-:-:S07]  /*0150*/  VIADD R19, R3, 0x280 ;  /* 0x0000028003137836 */ /* 0x000fce0000000000 */
.L_x_122:
[----:B------:R-:W-:Y:S05]  /*0160*/  BSYNC.RECONVERGENT B1 ;  /* 0x0000000000017941 */ /* 0x000fea0003800200 */
.L_x_121:
[----:B------:R-:W-:Y:S01]  /*0170*/  ISETP.GE.U32.AND P0, PT, R19, R0, PT ;  /* 0x000000001300720c */ /* 0x000fe20003f06070 */
[----:B------:R-:W-:-:S12]  /*0180*/  BSSY.RECONVERGENT B1, `(.L_x_123) ;  /* 0x00000a5000017945 */ /* 0x000fd80003800200 */
[----:B------:R-:W-:Y:S05]  /*0190*/  @P0 BRA `(.L_x_124) ;  /* 0x00000008008c0947 */ /* 0x000fea0003800000 */
[----:B------:R-:W-:Y:S01]  /*01a0*/  LOP3.LUT R5, RZ, R19, RZ, 0x33, !PT ;  /* 0x00000013ff057212 */ /* 0x000fe200078e33ff */
[----:B------:R-:W-:Y:S03]  /*01b0*/  BSSY.RECONVERGENT B2, `(.L_x_125) ;  /* 0x0000053000027945 */ /* 0x000fe60003800200 */
[----:B------:R-:W-:-:S04]  /*01c0*/  IADD3 R5, PT, PT, R4, -UR4, R5 ;  /* 0x8000000404057c10 */ /* 0x000fc8000fffe005 */
[C---:B------:R-:W-:Y:S01]  /*01d0*/  ISETP.GE.U32.AND P0, PT, R5.reuse, 0x2580, PT ;  /* 0x000025800500780c */ /* 0x040fe20003f06070 */
[----:B------:R-:W-:-:S05]  /*01e0*/  IMAD.HI.U32 R4, R5, -0x33333333, RZ ;  /* 0xcccccccd05047827 */ /* 0x000fca00078e00ff */
[----:B------:R-:W-:-:S04]  /*01f0*/  LEA.HI R4, R4, 0x1, RZ, 0x17 ;  /* 0x0000000104047811 */ /* 0x000fc800078fb8ff */
[----:B------:R-:W-:-:S03]  /*0200*/  LOP3.LUT R5, R4, 0xf, RZ, 0xc0, !PT ;  /* 0x0000000f04057812 */ /* 0x000fc600078ec0ff */
[----:B------:R-:W-:Y:S05]  /*0210*/  @!P0 BRA `(.L_x_126) ;  /* 0x0000000400308947 */ /* 0x000fea0003800000 */
[----:B------:R-:W-:Y:S01]  /*0220*/  LOP3.LUT R24, R4, 0xfffff0, RZ, 0xc0, !PT ;  /* 0x00fffff004187812 */ /* 0x000fe200078ec0ff */
[----:B------:R-:W-:Y:S01]  /*0230*/  BSSY.RECONVERGENT B3, `(.L_x_127) ;  /* 0x0000049000037945 */ /* 0x000fe20003800200 */
[C---:B------:R-:W-:Y:S02]  /*0240*/  VIADD R2, R19.reuse, 0x1400 ;  /* 0x0000140013027836 */ /* 0x040fe40000000000 */
[----:B------:R-:W-:Y:S02]  /*0250*/  VIADD R25, R19, UR4 ;  /* 0x0000000413197c36 */ /* 0x000fe40008000000 */
[----:B------:R-:W-:-:S07]  /*0260*/  IMAD.MOV R24, RZ, RZ, -R24 ;  /* 0x000000ffff187224 */ /* 0x000fce00078e0a18 */
.L_x_128:
[----:B------:R-:W0:Y:S02]  /*0270*/  LDC.64 R22, c[0x0][0x380] ;  /* 0x0000e000ff167b82 */ /* 0x000e240000000a00 */
[----:B0-----:R-:W-:-:S06]  /*0280*/  IMAD.WIDE.U32 R18, R25, 0x8, R22 ;  /* 0x0000000819127825 */ /* 0x001fcc00078e0016 */
[----:B------:R-:W2:Y:S01]  /*0290*/  LDG.E.64 R18, desc[UR10][R18.64] ;  /* 0x0000000a12127981 */ /* 0x000ea2000c1e1b00 */
[C---:B------:R-:W-:Y:S02]  /*02a0*/  VIADD R7, R25.reuse, 0x280 ;  /* 0x0000028019077836 */ /* 0x040fe40000000000 */
[----:B------:R-:W-:Y:S02]  /*02b0*/  VIADD R17, R25, 0x500 ;  /* 0x0000050019117836 */ /* 0x000fe40000000000 */
[----:B------:R-:W-:-:S04]  /*02c0*/  IMAD.WIDE.U32 R6, R7, 0x8, R22 ;  /* 0x0000000807067825 */ /* 0x000fc800078e0016 */
[--C-:B------:R-:W-:Y:S02]  /*02d0*/  IMAD.WIDE.U32 R16, R17, 0x8, R22.reuse ;  /* 0x0000000811107825 */ /* 0x100fe400078e0016 */
[----:B------:R-:W3:Y:S02]  /*02e0*/  LDG.E.64 R6, desc[UR10][R6.64] ;  /* 0x0000000a06067981 */ /* 0x000ee4000c1e1b00 */
[C---:B------:R-:W-:Y:S02]  /*02f0*/  VIADD R15, R25.reuse, 0x780 ;  /* 0x00000780190f7836 */ /* 0x040fe40000000000 */
[----:B------:R-:W4:Y:S01]  /*0300*/  LDG.E.64 R16, desc[UR10][R16.64] ;  /* 0x0000000a10107981 */ /* 0x000f22000c1e1b00 */
[----:B------:R-:W-:Y:S02]  /*0310*/  VIADD R13, R25, 0xa00 ;  /* 0x00000a00190d7836 */ /* 0x000fe40000000000 */
[----:B------:R-:W-:-:S04]  /*0320*/  IMAD.WIDE.U32 R14, R15, 0x8, R22 ;  /* 0x000000080f0e7825 */ /* 0x000fc800078e0016 */
[--C-:B------:R-:W-:Y:S02]  /*0330*/  IMAD.WIDE.U32 R12, R13, 0x8, R22.reuse ;  /* 0x000000080d0c7825 */ /* 0x100fe400078e0016 */
[----:B------:R-:W4:Y:S02]  /*0340*/  LDG.E.64 R14, desc[UR10][R14.64] ;  /* 0x0000000a0e0e7981 */ /* 0x000f24000c1e1b00 */
[C---:B------:R-:W-:Y:S02]  /*0350*/  VIADD R11, R25.reuse, 0xc80 ;  /* 0x00000c80190b7836 */ /* 0x040fe40000000000 */
[----:B------:R-:W4:Y:S01]  /*0360*/  LDG.E.64 R12, desc[UR10][R12.64] ;  /* 0x0000000a0c0c7981 */ /* 0x000f22000c1e1b00 */
[----:B------:R-:W-:Y:S02]  /*0370*/  VIADD R9, R25, 0xf00 ;  /* 0x00000f0019097836 */ /* 0x000fe40000000000 */
[----:B------:R-:W-:-:S04]  /*0380*/  IMAD.WIDE.U32 R10, R11, 0x8, R22 ;  /* 0x000000080b0a7825 */ /* 0x000fc800078e0016 */
[----:B------:R-:W-:Y:S02]  /*0390*/  IMAD.WIDE.U32 R8, R9, 0x8, R22 ;  /* 0x0000000809087825 */ /* 0x000fe400078e0016 */
[----:B------:R-:W4:Y:S04]  /*03a0*/  LDG.E.64 R10, desc[UR10][R10.64] ;  /* 0x0000000a0a0a7981 */ /* 0x000f28000c1e1b00 */
[----:B------:R-:W4:Y:S01]  /*03b0*/  LDG.E.64 R8, desc[UR10][R8.64] ;  /* 0x0000000a08087981 */ /* 0x000f22000c1e1b00 */
[----:B--2--5:R-:W-:Y:S01]  /*03c0*/  DADD R18, R18, R20 ;  /* 0x0000000012127229 */ /* 0x024fe20000000014 */
[----:B------:R-:W-:-:S04]  /*03d0*/  VIADD R21, R25, 0x1180 ;  /* 0x0000118019157836 */ /* 0x000fc80000000000 */
[----:B------:R-:W-:-:S06]  /*03e0*/  IMAD.WIDE.U32 R20, R21, 0x8, R22 ;  /* 0x0000000815147825 */ /* 0x000fcc00078e0016 */
[----:B------:R-:W2:Y:S01]  /*03f0*/  LDG.E.64 R20, desc[UR10][R20.64] ;  /* 0x0000000a14147981 */ /* 0x000ea2000c1e1b00 */
[----:B---3--:R-:W-:Y:S01]  /*0400*/  DADD R18, R18, R6 ;  /* 0x0000000012127229 */ /* 0x008fe20000000006 */
[----:B------:R-:W-:-:S04]  /*0410*/  VIADD R7, R25, 0x1400 ;  /* 0x0000140019077836 */ /* 0x000fc80000000000 */
[----:B------:R-:W-:-:S03]  /*0420*/  IMAD.WIDE.U32 R6, R7, 0x8, R22 ;  /* 0x0000000807067825 */ /* 0x000fc600078e0016 */
[----:B----4-:R-:W-:Y:S01]  /*0430*/  DADD R16, R18, R16 ;  /* 0x0000000012107229 */ /* 0x010fe20000000010 */
[----:B------:R-:W-:Y:S02]  /*0440*/  VIADD R19, R25, 0x1680 ;  /* 0x0000168019137836 */ /* 0x000fe40000000000 */
[----:B------:R-:W3:Y:S02]  /*0450*/  LDG.E.64 R6, desc[UR10][R6.64] ;  /* 0x0000000a06067981 */ /* 0x000ee4000c1e1b00 */
[----:B------:R-:W-:-:S03]  /*0460*/  IMAD.WIDE.U32 R18, R19, 0x8, R22 ;  /* 0x0000000813127825 */ /* 0x000fc600078e0016 */
[----:B------:R-:W-:Y:S01]  /*0470*/  DADD R14, R16, R14 ;  /* 0x00000000100e7229 */ /* 0x000fe2000000000e */
[----:B------:R-:W-:Y:S02]  /*0480*/  VIADD R17, R25, 0x1900 ;  /* 0x0000190019117836 */ /* 0x000fe40000000000 */
[----:B------:R-:W4:Y:S02]  /*0490*/  LDG.E.64 R18, desc[UR10][R18.64] ;  /* 0x0000000a12127981 */ /* 0x000f24000c1e1b00 */
        /* <DEDUP_REMOVED lines=12> */
[----:B------:R-:W-:-:S06]  /*0560*/  IMAD.WIDE.U32 R10, R11, 0x8, R22 ;  /* 0x000000080b0a7825 */ /* 0x000fcc00078e0016 */
[----:B------:R-:W4:Y:S01]  /*0570*/  LDG.E.64 R10, desc[UR10][R10.64] ;  /* 0x0000000a0a0a7981 */ /* 0x000f22000c1e1b00 */
[C---:B------:R-:W-:Y:S01]  /*0580*/  VIADD R27, R25.reuse, 0x2580 ;  /* 0x00002580191b7836 */ /* 0x040fe20000000000 */
[----:B--2---:R-:W-:Y:S01]  /*0590*/  DADD R20, R8, R20 ;  /* 0x0000000008147229 */ /* 0x004fe20000000014 */
[----:B------:R-:W-:-:S04]  /*05a0*/  VIADD R9, R25, 0x2300 ;  /* 0x0000230019097836 */ /* 0x000fc80000000000 */
[----:B------:R-:W-:-:S04]  /*05b0*/  IMAD.WIDE.U32 R8, R9, 0x8, R22 ;  /* 0x0000000809087825 */ /* 0x000fc800078e0016 */
[----:B------:R-:W-:Y:S02]  /*05c0*/  IMAD.WIDE.U32 R22, R27, 0x8, R22 ;  /* 0x000000081b167825 */ /* 0x000fe400078e0016 */
[----:B------:R-:W2:Y:S04]  /*05d0*/  LDG.E.64 R8, desc[UR10][R8.64] ;  /* 0x0000000a08087981 */ /* 0x000ea8000c1e1b00 */
[----:B------:R-:W2:Y:S01]  /*05e0*/  LDG.E.64 R22, desc[UR10][R22.64] ;  /* 0x0000000a16167981 */ /* 0x000ea2000c1e1b00 */
[----:B---3--:R-:W-:-:S08]  /*05f0*/  DADD R6, R20, R6 ;  /* 0x0000000014067229 */ /* 0x008fd00000000006 */
[----:B----4-:R-:W-:-:S08]  /*0600*/  DADD R6, R6, R18 ;  /* 0x0000000006067229 */ /* 0x010fd00000000012 */
[----:B------:R-:W-:-:S08]  /*0610*/  DADD R6, R6, R16 ;  /* 0x0000000006067229 */ /* 0x000fd00000000010 */
[----:B------:R-:W-:Y:S01]  /*0620*/  DADD R6, R6, R14 ;  /* 0x0000000006067229 */ /* 0x000fe2000000000e */
[----:B------:R-:W-:-:S07]  /*0630*/  VIADD R24, R24, 0x10 ;  /* 0x0000001018187836 */ /* 0x000fce0000000000 */
[----:B------:R-:W-:Y:S01]  /*0640*/  DADD R6, R6, R12 ;  /* 0x0000000006067229 */ /* 0x000fe2000000000c */
[----:B------:R-:W-:-:S07]  /*0650*/  ISETP.NE.AND P0, PT, R24, RZ, PT ;  /* 0x000000ff1800720c */ /* 0x000fce0003f05270 */
[----:B------:R-:W-:Y:S01]  /*0660*/  DADD R6, R6, R10 ;  /* 0x0000000006067229 */ /* 0x000fe2000000000a */
[----:B------:R-:W-:Y:S02]  /*0670*/  VIADD R2, R2, 0x2800 ;  /* 0x0000280002027836 */ /* 0x000fe40000000000 */
[----:B------:R-:W-:-:S05]  /*0680*/  VIADD R25, R25, 0x2800 ;  /* 0x0000280019197836 */ /* 0x000fca0000000000 */
[----:B--2---:R-:W-:-:S08]  /*0690*/  DADD R6, R6, R8 ;  /* 0x0000000006067229 */ /* 0x004fd00000000008 */
[----:B------:R-:W-:Y:S01]  /*06a0*/  DADD R20, R6, R22 ;  /* 0x0000000006147229 */ /* 0x000fe20000000016 */
[----:B------:R-:W-:Y:S10]  /*06b0*/  @P0 BRA `(.L_x_128) ;  /* 0xfffffff800ec0947 */ /* 0x000ff4000383ffff */
[----:B------:R-:W-:Y:S05]  /*06c0*/  BSYNC.RECONVERGENT B3 ;  /* 0x0000000000037941 */ /* 0x000fea0003800200 */
.L_x_127:
[----:B------:R-:W-:-:S07]  /*06d0*/  VIADD R19, R2, 0xffffec00 ;  /* 0xffffec0002137836 */ /* 0x000fce0000000000 */
.L_x_126:
[----:B------:R-:W-:Y:S05]  /*06e0*/  BSYNC.RECONVERGENT B2 ;  /* 0x0000000000027941 */ /* 0x000fea0003800200 */
.L_x_125:
[----:B------:R-:W-:-:S13]  /*06f0*/  ISETP.NE.AND P0, PT, R5, RZ, PT ;  /* 0x000000ff0500720c */ /* 0x000fda0003f05270 */
[----:B------:R-:W-:Y:S05]  /*0700*/  @!P0 BRA `(.L_x_124) ;  /* 0x0000000400308947 */ /* 0x000fea0003800000 */
[----:B------:R-:W-:Y:S01]  /*0710*/  ISETP.GE.U32.AND P0, PT, R5, 0x8, PT ;  /* 0x000000080500780c */ /* 0x000fe20003f06070 */
[----:B------:R-:W-:Y:S01]  /*0720*/  BSSY.RECONVERGENT B2, `(.L_x_129) ;  /* 0x0000026000027945 */ /* 0x000fe20003800200 */
[----:B------:R-:W-:-:S04]  /*0730*/  LOP3.LUT R2, R4, 0x7, RZ, 0xc0, !PT ;  /* 0x0000000704027812 */ /* 0x000fc800078ec0ff */
[----:B------:R-:W-:-:S07]  /*0740*/  ISETP.NE.AND P1, PT, R2, RZ, PT ;  /* 0x000000ff0200720c */ /* 0x000fce0003f25270 */
[----:B------:R-:W-:Y:S06]  /*0750*/  @!P0 BRA `(.L_x_130) ;  /* 0x0000000000888947 */ /* 0x000fec0003800000 */
[----:B------:R-:W0:Y:S01]  /*0760*/  LDC.64 R22, c[0x0][0x380] ;  /* 0x0000e000ff167b82 */ /* 0x000e220000000a00 */
[----:B------:R-:W-:-:S04]  /*0770*/  VIADD R5, R19, UR4 ;  /* 0x0000000413057c36 */ /* 0x000fc80008000000 */
[C---:B------:R-:W-:Y:S02]  /*0780*/  VIADD R15, R5.reuse, 0x280 ;  /* 0x00000280050f7836 */ /* 0x040fe40000000000 */
[C---:B------:R-:W-:Y:S02]  /*0790*/  VIADD R13, R5.reuse, 0x500 ;  /* 0x00000500050d7836 */ /* 0x040fe40000000000 */
[----:B0-----:R-:W-:-:S04]  /*07a0*/  IMAD.WIDE.U32 R16, R5, 0x8, R22 ;  /* 0x0000000805107825 */ /* 0x001fc800078e0016 */
[--C-:B------:R-:W-:Y:S02]  /*07b0*/  IMAD.WIDE.U32 R14, R15, 0x8, R22.reuse ;  /* 0x000000080f0e7825 */ /* 0x100fe400078e0016 */
[----:B------:R-:W2:Y:S02]  /*07c0*/  LDG.E.64 R16, desc[UR10][R16.64] ;  /* 0x0000000a10107981 */ /* 0x000ea4000c1e1b00 */
[----:B------:R-:W-:Y:S02]  /*07d0*/  IMAD.WIDE.U32 R12, R13, 0x8, R22 ;  /* 0x000000080d0c7825 */ /* 0x000fe400078e0016 */
[----:B------:R-:W3:Y:S02]  /*07e0*/  LDG.E.64 R14, desc[UR10][R14.64] ;  /* 0x0000000a0e0e7981 */ /* 0x000ee4000c1e1b00 */
[C---:B------:R-:W-:Y:S02]  /*07f0*/  VIADD R11, R5.reuse, 0x780 ;  /* 0x00000780050b7836 */ /* 0x040fe40000000000 */
[----:B------:R-:W4:Y:S01]  /*0800*/  LDG.E.64 R12, desc[UR10][R12.64] ;  /* 0x0000000a0c0c7981 */ /* 0x000f22000c1e1b00 */
[----:B------:R-:W-:-:S02]  /*0810*/  VIADD R9, R5, 0xa00 ;  /* 0x00000a0005097836 */ /* 0x000fc40000000000 */
[----:B------:R-:W-:-:S04]  /*0820*/  IMAD.WIDE.U32 R10, R11, 0x8, R22 ;  /* 0x000000080b0a7825 */ /* 0x000fc800078e0016 */
[--C-:B------:R-:W-:Y:S02]  /*0830*/  IMAD.WIDE.U32 R8, R9, 0x8, R22.reuse ;  /* 0x0000000809087825 */ /* 0x100fe400078e0016 */
[----:B------:R-:W4:Y:S02]  /*0840*/  LDG.E.64 R10, desc[UR10][R10.64] ;  /* 0x0000000a0a0a7981 */ /* 0x000f24000c1e1b00 */
[C---:B------:R-:W-:Y:S02]  /*0850*/  VIADD R7, R5.reuse, 0xc80 ;  /* 0x00000c8005077836 */ /* 0x040fe40000000000 */
[----:B------:R-:W4:Y:S01]  /*0860*/  LDG.E.64 R8, desc[UR10][R8.64] ;  /* 0x0000000a08087981 */ /* 0x000f22000c1e1b00 */
[----:B------:R-:W-:Y:S02]  /*0870*/  VIADD R25, R5, 0xf00 ;  /* 0x00000f0005197836 */ /* 0x000fe40000000000 */
[----:B------:R-:W-:-:S04]  /*0880*/  IMAD.WIDE.U32 R6, R7, 0x8, R22 ;  /* 0x0000000807067825 */ /* 0x000fc800078e0016 */
[--C-:B------:R-:W-:Y:S02]  /*0890*/  IMAD.WIDE.U32 R24, R25, 0x8, R22.reuse ;  /* 0x0000000819187825 */ /* 0x100fe400078e0016 */
[----:B------:R-:W4:Y:S02]  /*08a0*/  LDG.E.64 R6, desc[UR10][R6.64] ;  /* 0x0000000a06067981 */ /* 0x000f24000c1e1b00 */
[----:B------:R-:W-:Y:S02]  /*08b0*/  VIADD R5, R5, 0x1180 ;  /* 0x0000118005057836 */ /* 0x000fe40000000000 */
[----:B------:R-:W4:Y:S02]  /*08c0*/  LDG.E.64 R24, desc[UR10][R24.64] ;  /* 0x0000000a18187981 */ /* 0x000f24000c1e1b00 */
[----:B------:R-:W-:-:S06]  /*08d0*/  IMAD.WIDE.U32 R22, R5, 0x8, R22 ;  /* 0x0000000805167825 */ /* 0x000fcc00078e0016 */
        /* <DEDUP_REMOVED lines=10> */
.L_x_130:
[----:B------:R-:W-:Y:S05]  /*0980*/  BSYNC.RECONVERGENT B2 ;  /* 0x0000000000027941 */ /* 0x000fea0003800200 */
.L_x_129:
        /* <DEDUP_REMOVED lines=13> */
[--C-:B------:R-:W-:Y:S02]  /*0a60*/  IMAD.WIDE.U32 R12, R13, 0x8, R8.reuse ;  /* 0x000000080d0c7825 */ /* 0x100fe400078e0008 */
[----:B------:R-:W3:Y:S02]  /*0a70*/  LDG.E.64 R10, desc[UR10][R10.64] ;  /* 0x0000000a0a0a7981 */ /* 0x000ee4000c1e1b00 */
        /* <DEDUP_REMOVED lines=8> */
[----:B------:R-:W-:-:S11]  /*0b00*/  DADD R20, R20, R8 ;  /* 0x0000000014147229 */ /* 0x000fd60000000008 */
.L_x_132:
[----:B------:R-:W-:Y:S05]  /*0b10*/  BSYNC.RECONVERGENT B2 ;  /* 0x0000000000027941 */ /* 0x000fea0003800200 */
.L_x_131:
[----:B------:R-:W-:Y:S05]  /*0b20*/  @!P1 BRA `(.L_x_124) ;  /* 0x0000000000289947 */ /* 0x000fea0003800000 */
[----:B------:R-:W0:Y:S01]  /*0b30*/  LDC.64 R6, c[0x0][0x380] ;  /* 0x0000e000ff067b82 */ /* 0x000e220000000a00 */
[----:B------:R-:W-:Y:S02]  /*0b40*/  VIADD R9, R19, UR4 ;  /* 0x0000000413097c36 */ /* 0x000fe40008000000 */
[----:B------:R-:W-:-:S07]  /*0b50*/  IMAD.MOV R2, RZ, RZ, -R4 ;  /* 0x000000ffff027224 */ /* 0x000fce00078e0a04 */
.L_x_133:
[----:B0-----:R-:W-:-:S06]  /*0b60*/  IMAD.WIDE.U32 R4, R9, 0x8, R6 ;  /* 0x0000000809047825 */ /* 0x001fcc00078e0006 */
[----:B------:R-:W2:Y:S01]  /*0b70*/  LDG.E.64 R4, desc[UR10][R4.64] ;  /* 0x0000000a04047981 */ /* 0x000ea2000c1e1b00 */
[----:B------:R-:W-:Y:S02]  /*0b80*/  VIADD R2, R2, 0x1 ;  /* 0x0000000102027836 */ /* 0x000fe40000000000 */
[----:B------:R-:W-:-:S03]  /*0b90*/  VIADD R9, R9, 0x280 ;  /* 0x0000028009097836 */ /* 0x000fc60000000000 */
[----:B------:R-:W-:Y:S01]  /*0ba0*/  ISETP.NE.AND P0, PT, R2, RZ, PT ;  /* 0x000000ff0200720c */ /* 0x000fe20003f05270 */
[----:B--2--5:R-:W-:-:S12]  /*0bb0*/  DADD R20, R4, R20 ;  /* 0x0000000004147229 */ /* 0x024fd80000000014 */
[----:B------:R-:W-:Y:S05]  /*0bc0*/  @P0 BRA `(.L_x_133) ;  /* 0xfffffffc00e40947 */ /* 0x000fea000383ffff */
.L_x_124:
[----:B------:R-:W-:Y:S05]  /*0bd0*/  BSYNC.RECONVERGENT B1 ;  /* 0x0000000000017941 */ /* 0x000fea0003800200 */
.L_x_123:
[----:B------:R-:W-:-:S13]  /*0be0*/  ISETP.GE.U32.AND P0, PT, R0, 0x280, PT ;  /* 0x000002800000780c */ /* 0x000fda0003f06070 */
        /* <DEDUP_REMOVED lines=50> */
[----:B------:R-:W1:Y:S05]  /*0f10*/  LDS.128 R4, [UR4+0x50] ;  /* 0x00005004ff047984 */ /* 0x000e6a0008000c00 */
[----:B------:R-:W-:-:S08]  /*0f20*/  DADD R16, R16, R18 ;  /* 0x0000000010107229 */ /* 0x000fd00000000012 */
[----:B--2---:R-:W-:-:S08]  /*0f30*/  DADD R12, R16, R12 ;  /* 0x00000000100c7229 */ /* 0x004fd0000000000c */
[----:B------:R-:W-:Y:S02]  /*0f40*/  DADD R2, R12, R14 ;  /* 0x000000000c027229 */ /* 0x000fe4000000000e */
[----:B------:R-:W2:Y:S06]  /*0f50*/  LDS.128 R12, [UR4+0x60] ;  /* 0x00006004ff0c7984 */ /* 0x000eac0008000c00 */
[----:B0-----:R-:W-:-:S08]  /*0f60*/  DADD R2, R2, R8 ;  /* 0x0000000002027229 */ /* 0x001fd00000000008 */
[----:B------:R-:W-:Y:S01]  /*0f70*/  DADD R2, R2, R10 ;  /* 0x0000000002027229 */ /* 0x000fe2000000000a */
[----:B------:R-:W0:Y:S07]  /*0f80*/  LDS.128 R8, [UR4+0x70] ;  /* 0x00007004ff087984 */ /* 0x000e2e0008000c00 */
        /* <DEDUP_REMOVED lines=16> */
[----:B-1----:R-:W-:Y:S01]  /*1090*/  DADD R4, R2, R4 ;  /* 0x0000000002047229 */ /* 0x002fe20000000004 */
[----:B------:R-:W-:Y:S10]  /*10a0*/  BRA `(.L_x_135) ;  /* 0x0000001c00307947 */ /* 0x000ff40003800000 */
.L_x_134:
[----:B------:R-:W-:-:S04]  /*10b0*/  LOP3.LUT R2, R3, 0x3e0, RZ, 0xc0, !PT ;  /* 0x000003e003027812 */ /* 0x000fc800078ec0ff */
[----:B------:R-:W-:Y:S01]  /*10c0*/  LOP3.LUT R7, RZ, R2, RZ, 0x33, !PT ;  /* 0x00000002ff077212 */ /* 0x000fe200078e33ff */
[----:B------:R-:W-:Y:S02]  /*10d0*/  VIADD R5, R2, 0x20 ;  /* 0x0000002002057836 */ /* 0x000fe40000000000 */
[----:B------:R-:W0:Y:S02]  /*10e0*/  S2R R2, SR_LANEID ;  /* 0x0000000000027919 */ /* 0x000e240000000000 */
[----:B------:R-:W-:Y:S01]  /*10f0*/  IMAD.IADD R7, R0, 0x1, R7 ;  /* 0x0000000100077824 */ /* 0x000fe200078e0207 */
[----:B------:R-:W-:-:S04]  /*1100*/  ISETP.GT.U32.AND P0, PT, R5, R0, PT ;  /* 0x000000000500720c */ /* 0x000fc80003f04070 */
[----:B------:R-:W-:-:S05]  /*1110*/  SEL R7, R7, 0x1f, P0 ;  /* 0x0000001f07077807 */ /* 0x000fca0000000000 */
[----:B-----5:R-:W-:Y:S04]  /*1120*/  SHFL.DOWN PT, R4, R20, 0x1, R7 ;  /* 0x0820000014047989 */ /* 0x020fe800000e0007 */
[----:B------:R-:W1:Y:S01]  /*1130*/  SHFL.DOWN PT, R5, R21, 0x1, R7 ;  /* 0x0820000015057989 */ /* 0x000e6200000e0007 */
[C---:B0-----:R-:W-:Y:S01]  /*1140*/  ISETP.GE.AND P0, PT, R2.reuse, R7, PT ;  /* 0x000000070200720c */ /* 0x041fe20003f06270 */
[----:B------:R-:W-:Y:S01]  /*1150*/  VIADD R6, R2, 0x2 ;  /* 0x0000000202067836 */ /* 0x000fe20000000000 */
[----:B-1----:R-:W-:-:S10]  /*1160*/  DADD R4, R4, R20 ;  /* 0x0000000004047229 */ /* 0x002fd40000000014 */
        /* <DEDUP_REMOVED lines=11> */
[----:B------:R-:W-:-:S03]  /*1220*/  VIADD R6, R2, 0x8 ;  /* 0x0000000802067836 */ /* 0x000fc60000000000 */
[----:B------:R-:W0:Y:S02]  /*1230*/  SHFL.DOWN PT, R5, R11, 0x4, R7 ;  /* 0x088000000b057989 */ /* 0x000e2400000e0007 */
[----:B------:R-:W-:Y:S01]  /*1240*/  ISETP.GT.AND P1, PT, R6, R7, PT ;  /* 0x000000070600720c */ /* 0x000fe20003f24270 */
[----:B0-----:R-:W-:-:S10]  /*1250*/  DADD R4, R4, R10 ;  /* 0x0000000004047229 */ /* 0x001fd4000000000a */
[----:B------:R-:W-:Y:S02]  /*1260*/  FSEL R8, R10, R4, P0 ;  /* 0x000000040a087208 */ /* 0x000fe40000000000 */
[----:B------:R-:W-:Y:S02]  /*1270*/  FSEL R9, R11, R5, P0 ;  /* 0x000000050b097208 */ /* 0x000fe40000000000 */
[C---:B------:R-:W-:Y:S01]  /*1280*/  ISETP.NE.AND P0, PT, R2.reuse, RZ, PT ;  /* 0x000000ff0200720c */ /* 0x040fe20003f05270 */
[----:B------:R-:W-:Y:S01]  /*1290*/  SHFL.DOWN PT, R4, R8, 0x8, R7 ;  /* 0x0900000008047989 */ /* 0x000fe200000e0007 */
[----:B------:R-:W-:-:S03]  /*12a0*/  VIADD R2, R2, 0x10 ;  /* 0x0000001002027836 */ /* 0x000fc60000000000 */
[----:B------:R-:W0:Y:S08]  /*12b0*/  SHFL.DOWN PT, R5, R9, 0x8, R7 ;  /* 0x0900000009057989 */ /* 0x000e3000000e0007 */
[----:B------:R-:W1:Y:S01]  /*12c0*/  @!P0 S2R R13, SR_CgaCtaId ;  /* 0x00000000000d8919 */ /* 0x000e620000008800 */
[----:B------:R-:W-:-:S04]  /*12d0*/  @!P0 SHF.R.U32.HI R6, RZ, 0x2, R3 ;  /* 0x00000002ff068819 */ /* 0x000fc80000011603 */
[----:B------:R-:W-:Y:S01]  /*12e0*/  @!P0 LOP3.LUT R6, R6, 0xf8, RZ, 0xc0, !PT ;  /* 0x000000f806068812 */ /* 0x000fe200078ec0ff */
        /* <DEDUP_REMOVED lines=18> */
[----:B------:R-:W-:Y:S01]  /*1410*/  ISETP.GT.U32.AND P1, PT, R0, 0x20, PT ;  /* 0x000000200000780c */ /* 0x000fe20003f24070 */
[----:B0-----:R-:W-:-:S09]  /*1420*/  ULEA UR4, UR5, UR4, 0x18 ;  /* 0x0000000405047291 */ /* 0x001fd2000f8ec0ff */
[----:B------:R-:W0:Y:S04]  /*1430*/  LDS.128 R12, [UR4+0x20] ;  /* 0x00002004ff0c7984 */ /* 0x000e280008000c00 */
[----:B------:R-:W1:Y:S01]  /*1440*/  LDS.128 R8, [UR4+0x30] ;  /* 0x00003004ff087984 */ /* 0x000e620008000c00 */
[----:B0-----:R-:W-:-:S10]  /*1450*/  DADD R12, R4, R12 ;  /* 0x00000000040c7229 */ /* 0x001fd4000000000c */
[----:B------:R-:W-:Y:S02]  /*1460*/  FSEL R2, R12, R4, P1 ;  /* 0x000000040c027208 */ /* 0x000fe40000800000 */
[----:B------:R-:W-:Y:S02]  /*1470*/  FSEL R3, R13, R5, P1 ;  /* 0x000000050d037208 */ /* 0x000fe40000800000 */
[----:B------:R-:W-:Y:S01]  /*1480*/  ISETP.GT.U32.AND P1, PT, R0, 0x40, PT ;  /* 0x000000400000780c */ /* 0x000fe20003f24070 */
[----:B------:R-:W0:Y:S03]  /*1490*/  LDS.128 R4, [UR4+0x40] ;  /* 0x00004004ff047984 */ /* 0x000e260008000c00 */
[----:B------:R-:W-:-:S10]  /*14a0*/  DADD R14, R2, R14 ;  /* 0x00000000020e7229 */ /* 0x000fd4000000000e */
[----:B------:R-:W-:Y:S02]  /*14b0*/  FSEL R2, R14, R2, P1 ;  /* 0x000000020e027208 */ /* 0x000fe40000800000 */
[----:B------:R-:W-:Y:S02]  /*14c0*/  FSEL R3, R15, R3, P1 ;  /* 0x000000030f037208 */ /* 0x000fe40000800000 */
[----:B------:R-:W-:-:S04]  /*14d0*/  ISETP.GT.U32.AND P1, PT, R0, 0x60, PT ;  /* 0x000000600000780c */ /* 0x000fc80003f24070 */
[----:B-1----:R-:W-:-:S10]  /*14e0*/  DADD R8, R8, R2 ;  /* 0x0000000008087229 */ /* 0x002fd40000000002 */
[----:B------:R-:W-:Y:S02]  /*14f0*/  FSEL R2, R8, R2, P1 ;  /* 0x0000000208027208 */ /* 0x000fe40000800000 */
[----:B------:R-:W-:Y:S02]  /*1500*/  FSEL R3, R9, R3, P1 ;  /* 0x0000000309037208 */ /* 0x000fe40000800000 */
[----:B------:R-:W-:-:S04]  /*1510*/  ISETP.GT.U32.AND P1, PT, R0, 0x80, PT ;  /* 0x000000800000780c */ /* 0x000fc80003f24070 */
[----:B------:R-:W-:-:S10]  /*1520*/  DADD R10, R2, R10 ;  /* 0x00000000020a7229 */ /* 0x000fd4000000000a */
[----:B------:R-:W-:Y:S02]  /*1530*/  FSEL R2, R10, R2, P1 ;  /* 0x000000020a027208 */ /* 0x000fe40000800000 */
[----:B------:R-:W-:Y:S02]  /*1540*/  FSEL R3, R11, R3, P1 ;  /* 0x000000030b037208 */ /* 0x000fe40000800000 */
[----:B------:R-:W1:Y:S01]  /*1550*/  LDS.128 R8, [UR4+0x50] ;  /* 0x00005004ff087984 */ /* 0x000e620008000c00 */
[----:B------:R-:W-:-:S03]  /*1560*/  ISETP.GT.U32.AND P1, PT, R0, 0xa0, PT ;  /* 0x000000a00000780c */ /* 0x000fc60003f24070 */
[----:B0-----:R-:W-:-:S10]  /*1570*/  DADD R4, R4, R2 ;  /* 0x0000000004047229 */ /* 0x001fd40000000002 */
[----:B------:R-:W-:Y:S02]  /*1580*/  FSEL R2, R4, R2, P1 ;  /* 0x0000000204027208 */ /* 0x000fe40000800000 */
[----:B------:R-:W-:Y:S02]  /*1590*/  FSEL R3, R5, R3, P1 ;  /* 0x0000000305037208 */ /* 0x000fe40000800000 */
[----:B------:R-:W-:-:S04]  /*15a0*/  ISETP.GT.U32.AND P1, PT, R0, 0xc0, PT ;  /* 0x000000c00000780c */ /* 0x000fc80003f24070 */
[----:B------:R-:W-:-:S10]  /*15b0*/  DADD R6, R2, R6 ;  /* 0x0000000002067229 */ /* 0x000fd40000000006 */
[----:B------:R-:W-:Y:S02]  /*15c0*/  FSEL R2, R6, R2, P1 ;  /* 0x0000000206027208 */ /* 0x000fe40000800000 */
[----:B------:R-:W-:Y:S02]  /*15d0*/  FSEL R3, R7, R3, P1 ;  /* 0x0000000307037208 */ /* 0x000fe40000800000 */
[----:B------:R-:W0:Y:S01]  /*15e0*/  LDS.128 R4, [UR4+0x60] ;  /* 0x00006004ff047984 */ /* 0x000e220008000c00 */
[----:B------:R-:W-:-:S03]  /*15f0*/  ISETP.GT.U32.AND P1, PT, R0, 0xe0, PT ;  /* 0x000000e00000780c */ /* 0x000fc60003f24070 */
        /* <DEDUP_REMOVED lines=43> */
[----:B------:R-:W1:Y:S01]  /*18b0*/  LDS.64 R2, [UR4+0xb0] ;  /* 0x0000b004ff027984 */ /* 0x000e620008000a00 */
        /* <DEDUP_REMOVED lines=8> */
[----:B------:R-:W-:-:S04]  /*1940*/  ISETP.GT.U32.AND P1, PT, R0, 0x260, PT ;  /* 0x000002600000780c */ /* 0x000fc80003f24070 */
[----:B-1----:R-:W-:-:S10]  /*1950*/  DADD R2, R2, R4 ;  /* 0x0000000002027229 */ /* 0x002fd40000000004 */
[----:B------:R-:W-:Y:S02]  /*1960*/  FSEL R4, R2, R4, P1 ;  /* 0x0000000402047208 */ /* 0x000fe40000800000 */
[----:B------:R-:W-:Y:S01]  /*1970*/  FSEL R5, R3, R5, P1 ;  /* 0x0000000503057208 */ /* 0x000fe20000800000 */
[----:B------:R-:W-:Y:S06]  /*1980*/  BRA `(.L_x_135) ;  /* 0x0000001000f87947 */ /* 0x000fec0003800000 */
.L_x_120:
[----:B------:R-:W0:Y:S01]  /*1990*/  S2R R5, SR_TID.X ;  /* 0x0000000000057919 */ /* 0x000e220000002100 */
[----:B------:R-:W1:Y:S02]  /*19a0*/  LDCU.64 UR6, c[0x0][0x380] ;  /* 0x00007000ff0677ac */ /* 0x000e640008000a00 */
[----:B-1----:R-:W-:Y:S02]  /*19b0*/  IMAD.U32 R6, RZ, RZ, UR6 ;  /* 0x00000006ff067e24 */ /* 0x002fe4000f8e00ff */
[----:B------:R-:W-:Y:S01]  /*19c0*/  IMAD.U32 R7, RZ, RZ, UR7 ;  /* 0x00000007ff077e24 */ /* 0x000fe2000f8e00ff */
[----:B0-----:R-:W-:-:S05]  /*19d0*/  IADD3 R21, PT, PT, R5, UR4, RZ ;  /* 0x0000000405157c10 */ /* 0x001fca000fffe0ff */
[----:B------:R-:W-:-:S05]  /*19e0*/  IMAD.WIDE.U32 R20, R21, 0x8, R6 ;  /* 0x0000000815147825 */ /* 0x000fca00078e0006 */
[----:B------:R-:W2:Y:S04]  /*19f0*/  LDG.E.64 R14, desc[UR10][R20.64] ;  /* 0x0000000a140e7981 */ /* 0x000ea8000c1e1b00 */
[----:B------:R-:W2:Y:S04]  /*1a00*/  LDG.E.64 R16, desc[UR10][R20.64+0x1400] ;  /* 0x0014000a14107981 */ /* 0x000ea8000c1e1b00 */
[----:B------:R-:W3:Y:S04]  /*1a10*/  LDG.E.64 R18, desc[UR10][R20.64+0x2800] ;  /* 0x0028000a14127981 */ /* 0x000ee8000c1e1b00 */
[----:B------:R-:W4:Y:S04]  /*1a20*/  LDG.E.64 R12, desc[UR10][R20.64+0x3c00] ;  /* 0x003c000a140c7981 */ /* 0x000f28000c1e1b00 */
[----:B------:R-:W5:Y:S04]  /*1a30*/  LDG.E.64 R10, desc[UR10][R20.64+0x5000] ;  /* 0x0050000a140a7981 */ /* 0x000f68000c1e1b00 */
[----:B------:R-:W5:Y:S04]  /*1a40*/  LDG.E.64 R8, desc[UR10][R20.64+0x6400] ;  /* 0x0064000a14087981 */ /* 0x000f68000c1e1b00 */
[----:B------:R-:W5:Y:S04]  /*1a50*/  LDG.E.64 R2, desc[UR10][R20.64+0x7800] ;  /* 0x0078000a14027981 */ /* 0x000f68000c1e1b00 */
[----:B------:R-:W5:Y:S01]  /*1a60*/  LDG.E.64 R28, desc[UR10][R20.64+0x8c00] ;  /* 0x008c000a141c7981 */ /* 0x000f62000c1e1b00 */
[----:B------:R-:W-:Y:S01]  /*1a70*/  ISETP.GE.U32.AND P0, PT, R0, UR8, PT ;  /* 0x0000000800007c0c */ /* 0x000fe2000bf06070 */
[----:B--2---:R-:W-:-:S08]  /*1a80*/  DADD R14, R14, R16 ;  /* 0x000000000e0e7229 */ /* 0x004fd00000000010 */
[----:B---3--:R-:W-:-:S08]  /*1a90*/  DADD R14, R18, R14 ;  /* 0x00000000120e7229 */ /* 0x008fd0000000000e */
[----:B----4-:R-:W-:-:S08]  /*1aa0*/  DADD R12, R12, R14 ;  /* 0x000000000c0c7229 */ /* 0x010fd0000000000e */
[----:B-----5:R-:W-:-:S08]  /*1ab0*/  DADD R10, R10, R12 ;  /* 0x000000000a0a7229 */ /* 0x020fd0000000000c */
[----:B------:R-:W-:-:S08]  /*1ac0*/  DADD R8, R8, R10 ;  /* 0x0000000008087229 */ /* 0x000fd0000000000a */
[----:B------:R-:W-:-:S08]  /*1ad0*/  DADD R2, R2, R8 ;  /* 0x0000000002027229 */ /* 0x000fd00000000008 */
[----:B------:R-:W-:Y:S01]  /*1ae0*/  DADD R28, R28, R2 ;  /* 0x000000001c1c7229 */ /* 0x000fe20000000002 */
[----:B------:R-:W-:Y:S10]  /*1af0*/  @!P0 BRA `(.L_x_136) ;  /* 0x0000000c00708947 */ /* 0x000ff40003800000 */
[----:B------:R-:W-:Y:S01]  /*1b00*/  UIMAD UR12, UR13, 0x1400, UR4 ;  /* 0x000014000d0c78a4 */ /* 0x000fe2000f8e0204 */
[----:B------:R-:W-:Y:S01]  /*1b10*/  VIADD R0, R4, 0xffffec00 ;  /* 0xffffec0004007836 */ /* 0x000fe20000000000 */
[----:B------:R-:W-:Y:S01]  /*1b20*/  UIADD3 UR5, UPT, UPT, UR9, UR13, URZ ;  /* 0x0000000d09057290 */ /* 0x000fe2000fffe0ff */
[----:B------:R-:W-:-:S03]  /*1b30*/  LOP3.LUT R3, RZ, R5, RZ, 0x33, !PT ;  /* 0x00000005ff037212 */ /* 0x000fc600078e33ff */
[----:B------:R-:W-:Y:S01]  /*1b40*/  ISETP.LT.U32.AND P0, PT, R0, UR12, PT ;  /* 0x0000000c00007c0c */ /* 0x000fe2000bf01070 */
[----:B------:R-:W-:Y:S01]  /*1b50*/  UIMAD UR5, UR5, 0x1400, URZ ;  /* 0x00001400050578a4 */ /* 0x000fe2000f8e02ff */
[----:B------:R-:W-:-:S05]  /*1b60*/  IADD3 R3, PT, PT, R4, -UR8, R3 ;  /* 0x8000000804037c10 */ /* 0x000fca000fffe003 */
[----:B------:R-:W-:Y:S01]  /*1b70*/  IMAD.U32 R8, RZ, RZ, UR5 ;  /* 0x00000005ff087e24 */ /* 0x000fe2000f8e00ff */
[----:B------:R-:W-:Y:S01]  /*1b80*/  UMOV UR6, UR5 ;  /* 0x0000000500067c82 */ /* 0x000fe20008000000 */
[----:B------:R-:W-:Y:S01]  /*1b90*/  VIADD R2, R3, -UR4 ;  /* 0x8000000403027c36 */ /* 0x000fe20008000000 */
[----:B------:R-:W-:Y:S02]  /*1ba0*/  UMOV UR4, URZ ;  /* 0x000000ff00047c82 */ /* 0x000fe40008000000 */
[----:B------:R-:W-:Y:S01]  /*1bb0*/  IADD3 R5, PT, PT, R8, 0x1400, R5 ;  /* 0x0000140008057810 */ /* 0x000fe20007ffe005 */
[----:B------:R-:W-:Y:S06]  /*1bc0*/  @P0 BRA `(.L_x_137) ;  /* 0x0000000000840947 */ /* 0x000fec0003800000 */
[----:B------:R-:W0:Y:S01]  /*1bd0*/  LDC R4, c[0x0][0x3a8] ;  /* 0x0000ea00ff047b82 */ /* 0x000e220000000800 */
[----:B------:R-:W1:Y:S07]  /*1be0*/  LDCU UR7, c[0x0][0x3ac] ;  /* 0x00007580ff0777ac */ /* 0x000e6e0008000800 */
[----:B------:R-:W2:Y:S02]  /*1bf0*/  LDC.64 R6, c[0x0][0x380] ;  /* 0x0000e000ff067b82 */ /* 0x000ea40000000a00 */
.L_x_138:
[----:B------:R-:W3:Y:S02]  /*1c00*/  S2R R25, SR_TID.X ;  /* 0x0000000000197919 */ /* 0x000ee40000002100 */
[----:B---3--:R-:W-:-:S04]  /*1c10*/  VIADD R25, R25, UR12 ;  /* 0x0000000c19197c36 */ /* 0x008fc80008000000 */
[----:B--2---:R-:W-:-:S05]  /*1c20*/  IMAD.WIDE.U32 R24, R25, 0x8, R6 ;  /* 0x0000000819187825 */ /* 0x004fca00078e0006 */
        /* <DEDUP_REMOVED lines=8> */
[----:B0-----:R-:W-:-:S05]  /*1cb0*/  VIADD R3, R4, -UR12 ;  /* 0x8000000c04037c36 */ /* 0x001fca0008000000 */
[----:B------:R-:W-:Y:S01]  /*1cc0*/  ISETP.GE.U32.AND P0, PT, R3, UR8, PT ;  /* 0x0000000803007c0c */ /* 0x000fe2000bf06070 */
        /* <DEDUP_REMOVED lines=8> */
[----:B------:R-:W-:Y:S10]  /*1d50*/  @!P0 BRA `(.L_x_136) ;  /* 0x0000000800d88947 */ /* 0x000ff40003800000 */
[----:B-1----:R-:W-:Y:S01]  /*1d60*/  UMOV UR13, UR7 ;  /* 0x00000007000d7c82 */ /* 0x002fe20008000000 */
[----:B------:R-:W-:Y:S01]  /*1d70*/  UIADD3 UR4, UPT, UPT, UR4, 0x1, URZ ;  /* 0x0000000104047890 */ /* 0x000fe2000fffe0ff */
[----:B------:R-:W-:Y:S01]  /*1d80*/  VIADD R2, R2, -UR8 ;  /* 0x8000000802027c36 */ /* 0x000fe20008000000 */
[----:B------:R-:W-:Y:S01]  /*1d90*/  UIMAD UR12, UR13, 0x1400, UR12 ;  /* 0x000014000d0c78a4 */ /* 0x000fe2000f8e020c */
[----:B------:R-:W-:Y:S01]  /*1da0*/  VIADD R5, R5, UR8 ;  /* 0x0000000805057c36 */ /* 0x000fe20008000000 */
[----:B------:R-:W-:-:S04]  /*1db0*/  UIADD3 UR6, UPT, UPT, UR8, UR6, URZ ;  /* 0x0000000608067290 */ /* 0x000fc8000fffe0ff */
[----:B------:R-:W-:-:S13]  /*1dc0*/  ISETP.LT.U32.AND P0, PT, R0, UR12, PT ;  /* 0x0000000c00007c0c */ /* 0x000fda000bf01070 */
[----:B------:R-:W-:Y:S05]  /*1dd0*/  @!P0 BRA `(.L_x_138) ;  /* 0xfffffffc00888947 */ /* 0x000fea000383ffff */
.L_x_137:
[----:B------:R-:W0:Y:S01]  /*1de0*/  S2R R9, SR_TID.X ;  /* 0x0000000000097919 */ /* 0x000e220000002100 */
[----:B------:R-:W-:Y:S01]  /*1df0*/  VIADD R0, R4, -UR12 ;  /* 0x8000000c04007c36 */ /* 0x000fe20008000000 */
[----:B------:R-:W-:Y:S04]  /*1e00*/  BSSY.RECONVERGENT B1, `(.L_x_136) ;  /* 0x00000ab000017945 */ /* 0x000fe80003800200 */
[----:B0-----:R-:W-:-:S04]  /*1e10*/  ISETP.GE.AND P0, PT, R9, R0, PT ;  /* 0x000000000900720c */ /* 0x001fc80003f06270 */
[----:B------:R-:W-:-:S13]  /*1e20*/  ISETP.LE.U32.OR P0, PT, R4, UR12, P0 ;  /* 0x0000000c04007c0c */ /* 0x000fda0008703470 */
[----:B------:R-:W-:Y:S05]  /*1e30*/  @P0 BRA `(.L_x_139) ;  /* 0x00000008009c0947 */ /* 0x000fea0003800000 */
[----:B------:R-:W-:Y:S01]  /*1e40*/  UIMAD UR7, UR4, UR13, URZ ;  /* 0x0000000d040772a4 */ /* 0x000fe2000f8e02ff */
[----:B------:R-:W-:Y:S01]  /*1e50*/  LOP3.LUT R3, RZ, R9, RZ, 0x33, !PT ;  /* 0x00000009ff037212 */ /* 0x000fe200078e33ff */
[----:B------:R-:W-:Y:S01]  /*1e60*/  BSSY.RECONVERGENT B2, `(.L_x_140) ;  /* 0x0000056000027945 */ /* 0x000fe20003800200 */
[----:B------:R-:W-:Y:S02]  /*1e70*/  IMAD.MOV.U32 R0, RZ, RZ, R9 ;  /* 0x000000ffff007224 */ /* 0x000fe400078e0009 */
[----:B------:R-:W-:Y:S01]  /*1e80*/  IADD3 R4, PT, PT, R4, -UR5, R3 ;  /* 0x8000000504047c10 */ /* 0x000fe2000fffe003 */
[----:B------:R-:W-:-:S04]  /*1e90*/  IMAD.U32 R3, RZ, RZ, UR7 ;  /* 0x00000007ff037e24 */ /* 0x000fc8000f8e00ff */
[----:B------:R-:W-:-:S04]  /*1ea0*/  IMAD R4, R3, -0x1400, R4 ;  /* 0xffffec0003047824 */ /* 0x000fc800078e0204 */
[C---:B------:R-:W-:Y:S01]  /*1eb0*/  IMAD.HI.U32 R3, R4.reuse, -0x33333333, RZ ;  /* 0xcccccccd04037827 */ /* 0x040fe200078e00ff */
[----:B------:R-:W-:-:S04]  /*1ec0*/  ISETP.GE.U32.AND P0, PT, R4, 0x2580, PT ;  /* 0x000025800400780c */ /* 0x000fc80003f06070 */
[----:B------:R-:W-:-:S04]  /*1ed0*/  LEA.HI R3, R3, 0x1, RZ, 0x17 ;  /* 0x0000000103037811 */ /* 0x000fc800078fb8ff */
[----:B------:R-:W-:-:S05]  /*1ee0*/  LOP3.LUT R4, R3, 0xf, RZ, 0xc0, !PT ;  /* 0x0000000f03047812 */ /* 0x000fca00078ec0ff */
[----:B------:R-:W-:Y:S05]  /*1ef0*/  @!P0 BRA `(.L_x_141) ;  /* 0x0000000400308947 */ /* 0x000fea0003800000 */
[----:B------:R-:W-:Y:S01]  /*1f00*/  IMAD.HI.U32 R0, R2, -0x33333333, RZ ;  /* 0xcccccccd02007827 */ /* 0x000fe200078e00ff */
[----:B------:R-:W-:Y:S04]  /*1f10*/  BSSY.RECONVERGENT B3, `(.L_x_142) ;  /* 0x0000049000037945 */ /* 0x000fe80003800200 */
[----:B------:R-:W-:-:S04]  /*1f20*/  LEA.HI R0, R0, 0x1, RZ, 0x17 ;  /* 0x0000000100007811 */ /* 0x000fc800078fb8ff */
[----:B------:R-:W-:Y:S02]  /*1f30*/  LOP3.LUT R26, R0, 0xfffff0, RZ, 0xc0, !PT ;  /* 0x00fffff0001a7812 */ /* 0x000fe400078ec0ff */
[----:B------:R-:W-:-:S03]  /*1f40*/  LOP3.LUT R0, R9, 0x1400, RZ, 0xfc, !PT ;  /* 0x0000140009007812 */ /* 0x000fc600078efcff */
[----:B------:R-:W-:-:S07]  /*1f50*/  IMAD.MOV R26, RZ, RZ, -R26 ;  /* 0x000000ffff1a7224 */ /* 0x000fce00078e0a1a */
.L_x_143:
[C---:B------:R-:W-:Y:S02]  /*1f60*/  VIADD R23, R5.reuse, 0xffffec00 ;  /* 0xffffec0005177836 */ /* 0x040fe40000000000 */
[----:B------:R-:W-:Y:S02]  /*1f70*/  VIADD R19, R5, 0xffffee80 ;  /* 0xffffee8005137836 */ /* 0x000fe40000000000 */
[----:B------:R-:W-:-:S04]  /*1f80*/  IMAD.WIDE.U32 R22, R23, 0x8, R6 ;  /* 0x0000000817167825 */ /* 0x000fc800078e0006 */
[--C-:B------:R-:W-:Y:S02]  /*1f90*/  IMAD.WIDE.U32 R18, R19, 0x8, R6.reuse ;  /* 0x0000000813127825 */ /* 0x100fe400078e0006 */
[----:B------:R-:W2:Y:S02]  /*1fa0*/  LDG.E.64 R22, desc[UR10][R22.64] ;  /* 0x0000000a16167981 */ /* 0x000ea4000c1e1b00 */
[C---:B------:R-:W-:Y:S02]  /*1fb0*/  VIADD R17, R5.reuse, 0xfffff100 ;  /* 0xfffff10005117836 */ /* 0x040fe40000000000 */
[----:B------:R-:W3:Y:S01]  /*1fc0*/  LDG.E.64 R18, desc[UR10][R18.64] ;  /* 0x0000000a12127981 */ /* 0x000ee2000c1e1b00 */
[----:B------:R-:W-:Y:S02]  /*1fd0*/  VIADD R15, R5, 0xfffff380 ;  /* 0xfffff380050f7836 */ /* 0x000fe40000000000 */
[----:B------:R-:W-:-:S04]  /*1fe0*/  IMAD.WIDE.U32 R16, R17, 0x8, R6 ;  /* 0x0000000811107825 */ /* 0x000fc800078e0006 */
[--C-:B------:R-:W-:Y:S02]  /*1ff0*/  IMAD.WIDE.U32 R14, R15, 0x8, R6.reuse ;  /* 0x000000080f0e7825 */ /* 0x100fe400078e0006 */
[----:B------:R-:W4:Y:S02]  /*2000*/  LDG.E.64 R16, desc[UR10][R16.64] ;  /* 0x0000000a10107981 */ /* 0x000f24000c1e1b00 */
[C---:B------:R-:W-:Y:S02]  /*2010*/  VIADD R13, R5.reuse, 0xfffff600 ;  /* 0xfffff600050d7836 */ /* 0x040fe40000000000 */
[----:B------:R-:W5:Y:S01]  /*2020*/  LDG.E.64 R14, desc[UR10][R14.64] ;  /* 0x0000000a0e0e7981 */ /* 0x000f62000c1e1b00 */
[----:B------:R-:W-:Y:S02]  /*2030*/  VIADD R11, R5, 0xfffff880 ;  /* 0xfffff880050b7836 */ /* 0x000fe40000000000 */
[----:B------:R-:W-:-:S04]  /*2040*/  IMAD.WIDE.U32 R12, R13, 0x8, R6 ;  /* 0x000000080d0c7825 */ /* 0x000fc800078e0006 */
[--C-:B------:R-:W-:Y:S02]  /*2050*/  IMAD.WIDE.U32 R10, R11, 0x8, R6.reuse ;  /* 0x000000080b0a7825 */ /* 0x100fe400078e0006 */
[----:B------:R-:W5:Y:S02]  /*2060*/  LDG.E.64 R12, desc[UR10][R12.64] ;  /* 0x0000000a0c0c7981 */ /* 0x000f64000c1e1b00 */
[C---:B------:R-:W-:Y:S02]  /*2070*/  VIADD R9, R5.reuse, 0xfffffb00 ;  /* 0xfffffb0005097836 */ /* 0x040fe40000000000 */
[----:B------:R-:W5:Y:S01]  /*2080*/  LDG.E.64 R10, desc[UR10][R10.64] ;  /* 0x0000000a0a0a7981 */ /* 0x000f62000c1e1b00 */
[----:B------:R-:W-:Y:S02]  /*2090*/  VIADD R21, R5, 0xfffffd80 ;  /* 0xfffffd8005157836 */ /* 0x000fe40000000000 */
[----:B------:R-:W-:-:S04]  /*20a0*/  IMAD.WIDE.U32 R8, R9, 0x8, R6 ;  /* 0x0000000809087825 */ /* 0x000fc800078e0006 */
[----:B------:R-:W-:Y:S02]  /*20b0*/  IMAD.WIDE.U32 R20, R21, 0x8, R6 ;  /* 0x0000000815147825 */ /* 0x000fe400078e0006 */
[----:B------:R-:W5:Y:S04]  /*20c0*/  LDG.E.64 R8, desc[UR10][R8.64] ;  /* 0x0000000a08087981 */ /* 0x000f68000c1e1b00 */
[----:B------:R-:W5:Y:S01]  /*20d0*/  LDG.E.64 R20, desc[UR10][R20.64] ;  /* 0x0000000a14147981 */ /* 0x000f62000c1e1b00 */
[----:B------:R-:W-:Y:S01]  /*20e0*/  VIADD R25, R5, 0x280 ;  /* 0x0000028005197836 */ /* 0x000fe20000000000 */
[----:B--2---:R-:W-:-:S08]  /*20f0*/  DADD R22, R22, R28 ;  /* 0x0000000016167229 */ /* 0x004fd0000000001c */
[----:B---3--:R-:W-:Y:S01]  /*2100*/  DADD R18, R22, R18 ;  /* 0x0000000016127229 */ /* 0x008fe20000000012 */
[----:B------:R-:W-:-:S06]  /*2110*/  IMAD.WIDE.U32 R22, R5, 0x8, R6 ;  /* 0x0000000805167825 */ /* 0x000fcc00078e0006 */
[----:B------:R-:W2:Y:S01]  /*2120*/  LDG.E.64 R22, desc[UR10][R22.64] ;  /* 0x0000000a16167981 */ /* 0x000ea2000c1e1b00 */
[----:B----4-:R-:W-:Y:S01]  /*2130*/  DADD R16, R18, R16 ;  /* 0x0000000012107229 */ /* 0x010fe20000000010 */
[----:B------:R-:W-:-:S04]  /*2140*/  IMAD.WIDE.U32 R18, R25, 0x8, R6 ;  /* 0x0000000819127825 */ /* 0x000fc800078e0006 */
[----:B------:R-:W-:Y:S02]  /*2150*/  VIADD R25, R5, 0x500 ;  /* 0x0000050005197836 */ /* 0x000fe40000000000 */
[----:B------:R-:W3:Y:S01]  /*2160*/  LDG.E.64 R18, desc[UR10][R18.64] ;  /* 0x0000000a12127981 */ /* 0x000ee2000c1e1b00 */
[----:B-----5:R-:W-:Y:S01]  /*2170*/  DADD R14, R16, R14 ;  /* 0x00000000100e7229 */ /* 0x020fe2000000000e */
[----:B------:R-:W-:-:S04]  /*2180*/  IMAD.WIDE.U32 R16, R25, 0x8, R6 ;  /* 0x0000000819107825 */ /* 0x000fc800078e0006 */
[----:B------:R-:W-:Y:S02]  /*2190*/  VIADD R25, R5, 0x780 ;  /* 0x0000078005197836 */ /* 0x000fe40000000000 */
[----:B------:R-:W4:Y:S01]  /*21a0*/  LDG.E.64 R16, desc[UR10][R16.64] ;  /* 0x0000000a10107981 */ /* 0x000f22000c1e1b00 */
[----:B------:R-:W-:Y:S01]  /*21b0*/  DADD R12, R14, R12 ;  /* 0x000000000e0c7229 */ /* 0x000fe2000000000c */
[----:B------:R-:W-:-:S04]  /*21c0*/  IMAD.WIDE.U32 R14, R25, 0x8, R6 ;  /* 0x00000008190e7825 */ /* 0x000fc800078e0006 */
[----:B------:R-:W-:Y:S02]  /*21d0*/  VIADD R25, R5, 0xa00 ;  /* 0x00000a0005197836 */ /* 0x000fe40000000000 */
[----:B------:R-:W5:Y:S01]  /*21e0*/  LDG.E.64 R14, desc[UR10][R14.64] ;  /* 0x0000000a0e0e7981 */ /* 0x000f62000c1e1b00 */
        /* <DEDUP_REMOVED lines=9> */
[----:B------:R-:W-:Y:S01]  /*2280*/  IMAD.WIDE.U32 R8, R25, 0x8, R6 ;  /* 0x0000000819087825 */ /* 0x000fe200078e0006 */
[----:B------:R-:W-:-:S05]  /*2290*/  IADD3 R25, PT, PT, R5, 0x1180, RZ ;  /* 0x0000118005197810 */ /* 0x000fca0007ffe0ff */
[----:B------:R-:W5:Y:S01]  /*22a0*/  LDG.E.64 R8, desc[UR10][R8.64] ;  /* 0x0000000a08087981 */ /* 0x000f62000c1e1b00 */
[----:B------:R-:W-:-:S06]  /*22b0*/  IMAD.WIDE.U32 R24, R25, 0x8, R6 ;  /* 0x0000000819187825 */ /* 0x000fcc00078e0006 */
[----:B------:R-:W5:Y:S01]  /*22c0*/  LDG.E.64 R24, desc[UR10][R24.64] ;  /* 0x0000000a18187981 */ /* 0x000f62000c1e1b00 */
[----:B------:R-:W-:Y:S02]  /*22d0*/  VIADD R26, R26, 0x10 ;  /* 0x000000101a1a7836 */ /* 0x000fe40000000000 */
[----:B------:R-:W-:Y:S02]  /*22e0*/  VIADD R0, R0, 0x2800 ;  /* 0x0000280000007836 */ /* 0x000fe40000000000 */
[----:B------:R-:W-:Y:S01]  /*22f0*/  VIADD R5, R5, 0x2800 ;  /* 0x0000280005057836 */ /* 0x000fe20000000000 */
[----:B------:R-:W-:Y:S01]  /*2300*/  ISETP.NE.AND P0, PT, R26, RZ, PT ;  /* 0x000000ff1a00720c */ /* 0x000fe20003f05270 */
        /* <DEDUP_REMOVED lines=9> */
[----:B------:R-:W-:Y:S05]  /*23a0*/  BSYNC.RECONVERGENT B3 ;  /* 0x0000000000037941 */ /* 0x000fea0003800200 */
.L_x_142:
[----:B------:R-:W-:-:S07]  /*23b0*/  VIADD R0, R0, 0xffffec00 ;  /* 0xffffec0000007836 */ /* 0x000fce0000000000 */
.L_x_141:
[----:B------:R-:W-:Y:S05]  /*23c0*/  BSYNC.RECONVERGENT B2 ;  /* 0x0000000000027941 */ /* 0x000fea0003800200 */
.L_x_140:
[----:B------:R-:W-:-:S13]  /*23d0*/  ISETP.NE.AND P0, PT, R4, RZ, PT ;  /* 0x000000ff0400720c */ /* 0x000fda0003f05270 */
[----:B------:R-:W-:Y:S05]  /*23e0*/  @!P0 BRA `(.L_x_139) ;  /* 0x0000000400308947 */ /* 0x000fea0003800000 */
[----:B------:R-:W-:Y:S01]  /*23f0*/  ISETP.GE.U32.AND P0, PT, R4, 0x8, PT ;  /* 0x000000080400780c */ /* 0x000fe20003f06070 */
[----:B------:R-:W-:Y:S01]  /*2400*/  BSSY.RECONVERGENT B2, `(.L_x_144) ;  /* 0x0000025000027945 */ /* 0x000fe20003800200 */
[----:B------:R-:W-:-:S04]  /*2410*/  LOP3.LUT R22, R3, 0x7, RZ, 0xc0, !PT ;  /* 0x0000000703167812 */ /* 0x000fc800078ec0ff */
[----:B------:R-:W-:-:S07]  /*2420*/  ISETP.NE.AND P1, PT, R22, RZ, PT ;  /* 0x000000ff1600720c */ /* 0x000fce0003f25270 */
[----:B------:R-:W-:Y:S06]  /*2430*/  @!P0 BRA `(.L_x_145) ;  /* 0x0000000000848947 */ /* 0x000fec0003800000 */
[----:B------:R-:W-:-:S04]  /*2440*/  VIADD R19, R0, UR12 ;  /* 0x0000000c00137c36 */ /* 0x000fc80008000000 */
[----:B------:R-:W-:-:S04]  /*2450*/  IMAD.WIDE.U32 R4, R19, 0x8, R6 ;  /* 0x0000000813047825 */ /* 0x000fc800078e0006 */
[C---:B------:R-:W-:Y:S02]  /*2460*/  VIADD R17, R19.reuse, 0x280 ;  /* 0x0000028013117836 */ /* 0x040fe40000000000 */
[----:B------:R-:W2:Y:S01]  /*2470*/  LDG.E.64 R4, desc[UR10][R4.64] ;  /* 0x0000000a04047981 */ /* 0x000ea2000c1e1b00 */
        /* <DEDUP_REMOVED lines=14> */
[--C-:B------:R-:W-:Y:S02]  /*2560*/  IMAD.WIDE.U32 R20, R21, 0x8, R6.reuse ;  /* 0x0000000815147825 */ /* 0x100fe400078e0006 */
[----:B------:R-:W5:Y:S02]  /*2570*/  LDG.E.64 R8, desc[UR10][R8.64] ;  /* 0x0000000a08087981 */ /* 0x000f64000c1e1b00 */
[----:B------:R-:W-:Y:S02]  /*2580*/  VIADD R19, R19, 0x1180 ;  /* 0x0000118013137836 */ /* 0x000fe40000000000 */
[----:B------:R-:W5:Y:S02]  /*2590*/  LDG.E.64 R20, desc[UR10][R20.64] ;  /* 0x0000000a14147981 */ /* 0x000f64000c1e1b00 */
[----:B------:R-:W-:-:S06]  /*25a0*/  IMAD.WIDE.U32 R18, R19, 0x8, R6 ;  /* 0x0000000813127825 */ /* 0x000fcc00078e0006 */
        /* <DEDUP_REMOVED lines=10> */
.L_x_145:
[----:B------:R-:W-:Y:S05]  /*2650*/  BSYNC.RECONVERGENT B2 ;  /* 0x0000000000027941 */ /* 0x000fea0003800200 */
.L_x_144:
[----:B------:R-:W-:Y:S05]  /*2660*/  @!P1 BRA `(.L_x_139) ;  /* 0x0000000000909947 */ /* 0x000fea0003800000 */
[----:B------:R-:W-:Y:S01]  /*2670*/  ISETP.GE.U32.AND P0, PT, R22, 0x4, PT ;  /* 0x000000041600780c */ /* 0x000fe20003f06070 */
[----:B------:R-:W-:Y:S01]  /*2680*/  BSSY.RECONVERGENT B2, `(.L_x_146) ;  /* 0x0000014000027945 */ /* 0x000fe20003800200 */
[----:B------:R-:W-:-:S11]  /*2690*/  LOP3.LUT P1, RZ, R3, 0x3, RZ, 0xc0, !PT ;  /* 0x0000000303ff7812 */ /* 0x000fd6000782c0ff */
[----:B------:R-:W-:Y:S05]  /*26a0*/  @!P0 BRA `(.L_x_147) ;  /* 0x0000000000448947 */ /* 0x000fea0003800000 */
        /* <DEDUP_REMOVED lines=8> */
[----:B------:R-:W-:Y:S02]  /*2730*/  VIADD R13, R3, 0x780 ;  /* 0x00000780030d7836 */ /* 0x000fe40000000000 */
[----:B------:R-:W4:Y:S02]  /*2740*/  LDG.E.64 R10, desc[UR10][R10.64] ;  /* 0x0000000a0a0a7981 */ /* 0x000f24000c1e1b00 */
[----:B------:R-:W-:-:S06]  /*2750*/  IMAD.WIDE.U32 R12, R13, 0x8, R6 ;  /* 0x000000080d0c7825 */ /* 0x000fcc00078e0006 */
[----:B------:R-:W5:Y:S01]  /*2760*/  LDG.E.64 R12, desc[UR10][R12.64] ;  /* 0x0000000a0c0c7981 */ /* 0x000f62000c1e1b00 */
[----:B------:R-:W-:Y:S01]  /*2770*/  VIADD R0, R0, 0xa00 ;  /* 0x00000a0000007836 */ /* 0x000fe20000000000 */
[----:B--2---:R-:W-:-:S08]  /*2780*/  DADD R28, R28, R4 ;  /* 0x000000001c1c7229 */ /* 0x004fd00000000004 */
[----:B---3--:R-:W-:-:S08]  /*2790*/  DADD R28, R28, R8 ;  /* 0x000000001c1c7229 */ /* 0x008fd00000000008 */
[----:B----4-:R-:W-:-:S08]  /*27a0*/  DADD R28, R28, R10 ;  /* 0x000000001c1c7229 */ /* 0x010fd0000000000a */
[----:B-----5:R-:W-:-:S11]  /*27b0*/  DADD R28, R28, R12 ;  /* 0x000000001c1c7229 */ /* 0x020fd6000000000c */
.L_x_147:
[----:B------:R-:W-:Y:S05]  /*27c0*/  BSYNC.RECONVERGENT B2 ;  /* 0x0000000000027941 */ /* 0x000fea0003800200 */
.L_x_146:
[----:B------:R-:W-:Y:S05]  /*27d0*/  @!P1 BRA `(.L_x_139) ;  /* 0x0000000000349947 */ /* 0x000fea0003800000 */
[----:B------:R-:W-:-:S04]  /*27e0*/  IMAD.HI.U32 R2, R2, -0x33333333, RZ ;  /* 0xcccccccd02027827 */ /* 0x000fc800078e00ff */
[----:B------:R-:W-:Y:S01]  /*27f0*/  VIADD R5, R0, UR6 ;  /* 0x0000000600057c36 */ /* 0x000fe20008000000 */
[----:B------:R-:W-:-:S04]  /*2800*/  LOP3.LUT R2, R2, 0xffff, RZ, 0xc0, !PT ;  /* 0x0000ffff02027812 */ /* 0x000fc800078ec0ff */
[----:B------:R-:W-:-:S04]  /*2810*/  LEA.HI R2, R2, 0x1, RZ, 0x17 ;  /* 0x0000000102027811 */ /* 0x000fc800078fb8ff */
[----:B------:R-:W-:-:S05]  /*2820*/  LOP3.LUT R2, R2, 0x3, RZ, 0xc0, !PT ;  /* 0x0000000302027812 */ /* 0x000fca00078ec0ff */
[----:B------:R-:W-:-:S07]  /*2830*/  IMAD.MOV R0, RZ, RZ, -R2 ;  /* 0x000000ffff007224 */ /* 0x000fce00078e0a02 */
.L_x_148:
[----:B------:R-:W-:-:S06]  /*2840*/  IMAD.WIDE.U32 R2, R5, 0x8, R6 ;  /* 0x0000000805027825 */ /* 0x000fcc00078e0006 */
[----:B------:R-:W2:Y:S01]  /*2850*/  LDG.E.64 R2, desc[UR10][R2.64] ;  /* 0x0000000a02027981 */ /* 0x000ea2000c1e1b00 */
[----:B------:R-:W-:Y:S02]  /*2860*/  VIADD R0, R0, 0x1 ;  /* 0x0000000100007836 */ /* 0x000fe40000000000 */
[----:B------:R-:W-:-:S03]  /*2870*/  VIADD R5, R5, 0x280 ;  /* 0x0000028005057836 */ /* 0x000fc60000000000 */
[----:B------:R-:W-:Y:S01]  /*2880*/  ISETP.NE.AND P0, PT, R0, RZ, PT ;  /* 0x000000ff0000720c */ /* 0x000fe20003f05270 */
[----:B--2---:R-:W-:-:S12]  /*2890*/  DADD R28, R2, R28 ;  /* 0x00000000021c7229 */ /* 0x004fd8000000001c */
[----:B------:R-:W-:Y:S05]  /*28a0*/  @P0 BRA `(.L_x_148) ;  /* 0xfffffffc00e40947 */ /* 0x000fea000383ffff */
.L_x_139:
[----:B------:R-:W-:Y:S05]  /*28b0*/  BSYNC.RECONVERGENT B1 ;  /* 0x0000000000017941 */ /* 0x000fea0003800200 */
.L_x_136:
[----:B------:R-:W0:Y:S01]  /*28c0*/  S2R R0, SR_LANEID ;  /* 0x0000000000007919 */ /* 0x000e220000000000 */
[----:B------:R-:W-:Y:S04]  /*28d0*/  SHFL.DOWN PT, R2, R28, 0x1, 0x1f ;  /* 0x08201f001c027f89 */ /* 0x000fe800000e0000 */
[----:B------:R-:W2:Y:S01]  /*28e0*/  SHFL.DOWN PT, R3, R29, 0x1, 0x1f ;  /* 0x08201f001d037f89 */ /* 0x000ea200000e0000 */
[----:B------:R-:W3:Y:S01]  /*28f0*/  S2R R11, SR_TID.X ;  /* 0x00000000000b7919 */ /* 0x000ee20000002100 */
[----:B--2---:R-:W-:Y:S01]  /*2900*/  DADD R2, R2, R28 ;  /* 0x0000000002027229 */ /* 0x004fe2000000001c */
[C---:B0-----:R-:W-:Y:S02]  /*2910*/  ISETP.GT.AND P0, PT, R0.reuse, 0x1e, PT ;  /* 0x0000001e0000780c */ /* 0x041fe40003f04270 */
[----:B------:R-:W-:-:S07]  /*2920*/  ISETP.NE.AND P1, PT, R0, RZ, PT ;  /* 0x000000ff0000720c */ /* 0x000fce0003f25270 */
[----:B------:R-:W-:Y:S02]  /*2930*/  FSEL R4, R28, R2, P0 ;  /* 0x000000021c047208 */ /* 0x000fe40000000000 */
[----:B------:R-:W-:Y:S02]  /*2940*/  FSEL R5, R29, R3, P0 ;  /* 0x000000031d057208 */ /* 0x000fe40000000000 */
[----:B------:R-:W-:Y:S01]  /*2950*/  ISETP.GT.AND P0, PT, R0, 0x1d, PT ;  /* 0x0000001d0000780c */ /* 0x000fe20003f04270 */
[----:B------:R-:W-:Y:S04]  /*2960*/  SHFL.DOWN PT, R2, R4, 0x2, 0x1f ;  /* 0x08401f0004027f89 */ /* 0x000fe800000e0000 */
[----:B------:R-:W0:Y:S01]  /*2970*/  SHFL.DOWN PT, R3, R5, 0x2, 0x1f ;  /* 0x08401f0005037f89 */ /* 0x000e2200000e0000 */
[----:B------:R-:W2:Y:S01]  /*2980*/  @!P1 S2R R10, SR_CgaCtaId ;  /* 0x00000000000a9919 */ /* 0x000ea20000008800 */
        /* <DEDUP_REMOVED lines=12> */
[----:B---3--:R-:W-:Y:S01]  /*2a50*/  @!P1 SHF.R.U32.HI R6, RZ, 0x2, R11 ;  /* 0x00000002ff069819 */ /* 0x008fe2000001160b */
[----:B------:R-:W0:Y:S01]  /*2a60*/  SHFL.DOWN PT, R3, R9, 0x8, 0x1f ;  /* 0x09001f0009037f89 */ /* 0x000e2200000e0000 */
[----:B--2---:R-:W-:-:S02]  /*2a70*/  @!P1 LEA R7, R10, R7, 0x18 ;  /* 0x000000070a079211 */ /* 0x004fc400078ec0ff */
        /* <DEDUP_REMOVED lines=19> */
[----:B------:R-:W3:Y:S04]  /*2bb0*/  LDS.128 R12, [UR4+0x30] ;  /* 0x00003004ff0c7984 */ /* 0x000ee80008000c00 */
[----:B------:R-:W4:Y:S01]  /*2bc0*/  LDS.128 R8, [UR4+0x40] ;  /* 0x00004004ff087984 */ /* 0x000f220008000c00 */
[----:B0-----:R-:W-:-:S03]  /*2bd0*/  DADD R16, R4, R16 ;  /* 0x0000000004107229 */ /* 0x001fc60000000010 */
[----:B--2---:R-:W0:Y:S05]  /*2be0*/  LDS.128 R4, [UR4+0x50] ;  /* 0x00005004ff047984 */ /* 0x004e2a0008000c00 */
[----:B------:R-:W-:-:S08]  /*2bf0*/  DADD R16, R16, R18 ;  /* 0x0000000010107229 */ /* 0x000fd00000000012 */
[----:B---3--:R-:W-:-:S08]  /*2c00*/  DADD R12, R16, R12 ;  /* 0x00000000100c7229 */ /* 0x008fd0000000000c */
[----:B------:R-:W-:Y:S02]  /*2c10*/  DADD R2, R12, R14 ;  /* 0x000000000c027229 */ /* 0x000fe4000000000e */
[----:B------:R-:W2:Y:S06]  /*2c20*/  LDS.128 R12, [UR4+0x60] ;  /* 0x00006004ff0c7984 */ /* 0x000eac0008000c00 */
[----:B----4-:R-:W-:-:S08]  /*2c30*/  DADD R2, R2, R8 ;  /* 0x0000000002027229 */ /* 0x010fd00000000008 */
[----:B------:R-:W-:Y:S01]  /*2c40*/  DADD R2, R2, R10 ;  /* 0x0000000002027229 */ /* 0x000fe2000000000a */
[----:B------:R-:W3:Y:S07]  /*2c50*/  LDS.128 R8, [UR4+0x70] ;  /* 0x00007004ff087984 */ /* 0x000eee0008000c00 */
[----:B0-----:R-:W-:-:S08]  /*2c60*/  DADD R2, R2, R4 ;  /* 0x0000000002027229 */ /* 0x001fd00000000004 */
[----:B------:R-:W-:Y:S01]  /*2c70*/  DADD R2, R2, R6 ;  /* 0x0000000002027229 */ /* 0x000fe20000000006 */
[----:B------:R-:W0:Y:S07]  /*2c80*/  LDS.128 R4, [UR4+0x80] ;  /* 0x00008004ff047984 */ /* 0x000e2e0008000c00 */
[----:B--2---:R-:W-:-:S08]  /*2c90*/  DADD R2, R2, R12 ;  /* 0x0000000002027229 */ /* 0x004fd0000000000c */
[----:B------:R-:W-:Y:S01]  /*2ca0*/  DADD R2, R2, R14 ;  /* 0x0000000002027229 */ /* 0x000fe2000000000e */
[----:B------:R-:W2:Y:S07]  /*2cb0*/  LDS.128 R12, [UR4+0x90] ;  /* 0x00009004ff0c7984 */ /* 0x000eae0008000c00 */
[----:B---3--:R-:W-:-:S08]  /*2cc0*/  DADD R2, R2, R8 ;  /* 0x0000000002027229 */ /* 0x008fd00000000008 */
[----:B------:R-:W-:Y:S01]  /*2cd0*/  DADD R2, R2, R10 ;  /* 0x0000000002027229 */ /* 0x000fe2000000000a */
[----:B------:R-:W3:Y:S07]  /*2ce0*/  LDS.128 R8, [UR4+0xa0] ;  /* 0x0000a004ff087984 */ /* 0x000eee0008000c00 */
[----:B0-----:R-:W-:Y:S01]  /*2cf0*/  DADD R2, R2, R4 ;  /* 0x0000000002027229 */ /* 0x001fe20000000004 */
[----:B------:R-:W0:Y:S07]  /*2d00*/  LDS.64 R4, [UR4+0xb0] ;  /* 0x0000b004ff047984 */ /* 0x000e2e0008000a00 */
[----:B------:R-:W-:-:S08]  /*2d10*/  DADD R2, R2, R6 ;  /* 0x0000000002027229 */ /* 0x000fd00000000006 */
[----:B--2---:R-:W-:-:S08]  /*2d20*/  DADD R2, R2, R12 ;  /* 0x0000000002027229 */ /* 0x004fd0000000000c */
[----:B------:R-:W-:-:S08]  /*2d30*/  DADD R2, R2, R14 ;  /* 0x0000000002027229 */ /* 0x000fd0000000000e */
[----:B---3--:R-:W-:-:S08]  /*2d40*/  DADD R2, R2, R8 ;  /* 0x0000000002027229 */ /* 0x008fd00000000008 */
[----:B------:R-:W-:-:S08]  /*2d50*/  DADD R2, R2, R10 ;  /* 0x0000000002027229 */ /* 0x000fd0000000000a */
[----:B0-----:R-:W-:-:S11]  /*2d60*/  DADD R4, R2, R4 ;  /* 0x0000000002047229 */ /* 0x001fd60000000004 */
.L_x_135:
[----:B-1----:R-:W-:Y:S05]  /*2d70*/  BSYNC.RECONVERGENT B0 ;  /* 0x0000000000007941 */ /* 0x002fea0003800200 */
.L_x_119:
[----:B------:R-:W-:Y:S05]  /*2d80*/  @P0 EXIT ;  /* 0x000000000000094d */ /* 0x000fea0003800000 */
[----:B------:R-:W1:Y:S02]  /*2d90*/  LDCU.64 UR4, c[0x0][0x388] ;  /* 0x00007100ff0477ac */ /* 0x000e640008000a00 */
[----:B-1----:R-:W-:-:S06]  /*2da0*/  UIMAD.WIDE.U32 UR4, UR9, 0x8, UR4 ;  /* 0x00000008090478a5 */ /* 0x002fcc000f8e0004 */
[----:B--2---:R-:W-:Y:S02]  /*2db0*/  IMAD.U32 R2, RZ, RZ, UR4 ;  /* 0x00000004ff027e24 */ /* 0x004fe4000f8e00ff */
[----:B------:R-:W-:-:S05]  /*2dc0*/  IMAD.U32 R3, RZ, RZ, UR5 ;  /* 0x00000005ff037e24 */ /* 0x000fca000f8e00ff */
[----:B------:R-:W-:Y:S01]  /*2dd0*/  STG.E.64 desc[UR10][R2.64], R4 ;  /* 0x0000000402007986 */ /* 0x000fe2000c101b0a */
[----:B------:R-:W-:Y:S05]  /*2de0*/  EXIT ;  /* 0x000000000000794d */ /* 0x000fea0003800000 */
.L_x_149:
        /* <DEDUP_REMOVED lines=9> */
.L_x_229:


//--------------------- .text._ZN3cub18CUB_300001_SM_10006detail6reduce28DeviceReduceSingleTileKernelINS2_10policy_hubIdjN4cuda3std3__44plusIdEEE10Policy1000EN6thrust24THRUST_300001_SM_1000_NS6detail15normal_iteratorINSD_10device_ptrIdEEEEPdjS9_ddNS7_10__identityEEEvT0_T1_T2_T3_T4_T6_ --------------------------
	.section	.text._ZN3cub18CUB_300001_SM_10006detail6reduce28DeviceReduceSingleTileKernelINS2_10policy_hubIdjN4cuda3std3__44plusIdEEE10Policy1000EN6thrust24THRUST_300001_SM_1000_NS6detail15normal_iteratorINSD_10device_ptrIdEEEEPdjS9_ddNS7_10__identityEEEvT0_T1_T2_T3_T4_T6_,"ax",@progbits
	.align	128
        .global         _ZN3cub18CUB_300001_SM_10006detail6reduce28DeviceReduceSingleTileKernelINS2_10policy_hubIdjN4cuda3std3__44plusIdEEE10Policy1000EN6thrust24THRUST_300001_SM_1000_NS6detail15normal_iteratorINSD_10device_ptrIdEEEEPdjS9_ddNS7_10__identityEEEvT0_T1_T2_T3_T4_T6_
        .type           _ZN3cub18CUB_300001_SM_10006detail6reduce28DeviceReduceSingleTileKernelINS2_10policy_hubIdjN4cuda3std3__44plusIdEEE10Policy1000EN6thrust24THRUST_300001_SM_1000_NS6detail15normal_iteratorINSD_10device_ptrIdEEEEPdjS9_ddNS7_10__identityEEEvT0_T1_T2_T3_T4_T6_,@function
        .size           _ZN3cub18CUB_300001_SM_10006detail6reduce28DeviceReduceSingleTileKernelINS2_10policy_hubIdjN4cuda3std3__44plusIdEEE10Policy1000EN6thrust24THRUST_300001_SM_1000_NS6detail15normal_iteratorINSD_10device_ptrIdEEEEPdjS9_ddNS7_10__identityEEEvT0_T1_T2_T3_T4_T6_,(.L_x_230 - _ZN3cub18CUB_300001_SM_10006detail6reduce28DeviceReduceSingleTileKernelINS2_10policy_hubIdjN4cuda3std3__44plusIdEEE10Policy1000EN6thrust24THRUST_300001_SM_1000_NS6detail15normal_iteratorINSD_10device_ptrIdEEEEPdjS9_ddNS7_10__identityEEEvT0_T1_T2_T3_T4_T6_)
        .other          _ZN3cub18CUB_300001_SM_10006detail6reduce28DeviceReduceSingleTileKernelINS2_10policy_hubIdjN4cuda3std3__44plusIdEEE10Policy1000EN6thrust24THRUST_300001_SM_1000_NS6detail15normal_iteratorINSD_10device_ptrIdEEEEPdjS9_ddNS7_10__identityEEEvT0_T1_T2_T3_T4_T6_,@"STO_CUDA_ENTRY STV_DEFAULT"
_ZN3cub18CUB_300001_SM_10006detail6reduce28DeviceReduceSingleTileKernelINS2_10policy_hubIdjN4cuda3std3__44plusIdEEE10Policy1000EN6thrust24THRUST_300001_SM_1000_NS6detail15normal_iteratorINSD_10device_ptrIdEEEEPdjS9_ddNS7_10__identityEEEvT0_T1_T2_T3_T4_T6_:
.text._ZN3cub18CUB_300001_SM_10006detail6reduce28DeviceReduceSingleTileKernelINS2_10policy_hubIdjN4cuda3std3__44plusIdEEE10Policy1000EN6thrust24THRUST_300001_SM_1000_NS6detail15normal_iteratorINSD_10device_ptrIdEEEEPdjS9_ddNS7_10__identityEEEvT0_T1_T2_T3_T4_T6_:
        /* <DEDUP_REMOVED lines=13> */
.L_x_150:
[----:B------:R-:W-:Y:S01]  /*00d0*/  ISETP.GT.U32.AND P0, PT, R2, 0x13ff, PT ;  /* 0x000013ff0200780c */ /* 0x000fe20003f04070 */
[----:B------:R-:W-:-:S12]  /*00e0*/  BSSY.RECONVERGENT B0, `(.L_x_151) ;  /* 0x0000280000007945 */ /* 0x000fd80003800200 */
        /* <DEDUP_REMOVED lines=11> */
.L_x_154:
[----:B------:R-:W-:Y:S05]  /*01a0*/  BSYNC.RECONVERGENT B1 ;  /* 0x0000000000017941 */ /* 0x000fea0003800200 */
.L_x_153:
[----:B------:R-:W-:Y:S01]  /*01b0*/  ISETP.GE.U32.AND P0, PT, R41, R2, PT ;  /* 0x000000022900720c */ /* 0x000fe20003f06070 */
[----:B------:R-:W-:-:S12]  /*01c0*/  BSSY.RECONVERGENT B1, `(.L_x_155) ;  /* 0x0000073000017945 */ /* 0x000fd80003800200 */
[----:B------:R-:W-:Y:S05]  /*01d0*/  @P0 BRA `(.L_x_156) ;  /* 0x0000000400c40947 */ /* 0x000fea0003800000 */
[----:B------:R-:W-:Y:S01]  /*01e0*/  LOP3.LUT R5, RZ, R41, RZ, 0x33, !PT ;  /* 0x00000029ff057212 */ /* 0x000fe200078e33ff */
[----:B------:R-:W-:Y:S04]  /*01f0*/  BSSY.RECONVERGENT B2, `(.L_x_157) ;  /* 0x0000034000027945 */ /* 0x000fe80003800200 */
[----:B------:R-:W-:-:S04]  /*0200*/  IMAD.IADD R5, R5, 0x1, R2 ;  /* 0x0000000105057824 */ /* 0x000fc800078e0202 */
[C---:B------:R-:W-:Y:S01]  /*0210*/  IMAD.HI.U32 R40, R5.reuse, -0x33333333, RZ ;  /* 0xcccccccd05287827 */ /* 0x040fe200078e00ff */
[----:B------:R-:W-:-:S04]  /*0220*/  ISETP.GE.U32.AND P1, PT, R5, 0x2580, PT ;  /* 0x000025800500780c */ /* 0x000fc80003f26070 */
[----:B------:R-:W-:-:S04]  /*0230*/  LEA.HI R40, R40, 0x1, RZ, 0x17 ;  /* 0x0000000128287811 */ /* 0x000fc800078fb8ff */
[----:B------:R-:W-:-:S04]  /*0240*/  LOP3.LUT R42, R40, 0xf, RZ, 0xc0, !PT ;  /* 0x0000000f282a7812 */ /* 0x000fc800078ec0ff */
[----:B------:R-:W-:Y:S01]  /*0250*/  ISETP.NE.AND P0, PT, R42, RZ, PT ;  /* 0x000000ff2a00720c */ /* 0x000fe20003f05270 */
[----:B------:R-:W-:-:S12]  /*0260*/  @!P1 BRA `(.L_x_158) ;  /* 0x0000000000b09947 */ /* 0x000fd80003800000 */
[----:B------:R-:W0:Y:S01]  /*0270*/  LDC.64 R4, c[0x0][0x380] ;  /* 0x0000e000ff047b82 */ /* 0x000e220000000a00 */
[----:B------:R-:W-:-:S05]  /*0280*/  LOP3.LUT R0, R40, 0xfffff0, RZ, 0xc0, !PT ;  /* 0x00fffff028007812 */ /* 0x000fca00078ec0ff */
[----:B------:R-:W-:Y:S02]  /*0290*/  IMAD.MOV R0, RZ, RZ, -R0 ;  /* 0x000000ffff007224 */ /* 0x000fe400078e0a00 */
[----:B0-----:R-:W-:-:S03]  /*02a0*/  IMAD.WIDE.U32 R4, R41, 0x8, R4 ;  /* 0x0000000829047825 */ /* 0x001fc600078e0004 */
[----:B------:R-:W-:-:S05]  /*02b0*/  IADD3 R4, P1, PT, R4, 0xa000, RZ ;  /* 0x0000a00004047810 */ /* 0x000fca0007f3e0ff */
[----:B------:R-:W-:-:S08]  /*02c0*/  IMAD.X R5, RZ, RZ, R5, P1 ;  /* 0x000000ffff057224 */ /* 0x000fd000008e0605 */
.L_x_159:
        /* <DEDUP_REMOVED lines=38> */
.L_x_158:
[----:B------:R-:W-:Y:S05]  /*0530*/  BSYNC.RECONVERGENT B2 ;  /* 0x0000000000027941 */ /* 0x000fea0003800200 */
.L_x_157:
[----:B------:R-:W-:Y:S05]  /*0540*/  @!P0 BRA `(.L_x_156) ;  /* 0x0000000000e88947 */ /* 0x000fea0003800000 */
[----:B------:R-:W-:Y:S01]  /*0550*/  ISETP.GE.U32.AND P0, PT, R42, 0x8, PT ;  /* 0x000000082a00780c */ /* 0x000fe20003f06070 */
[----:B------:R-:W-:Y:S01]  /*0560*/  BSSY.RECONVERGENT B2, `(.L_x_160) ;  /* 0x0000017000027945 */ /* 0x000fe20003800200 */
[----:B------:R-:W-:-:S04]  /*0570*/  LOP3.LUT R22, R40, 0x7, RZ, 0xc0, !PT ;  /* 0x0000000728167812 */ /* 0x000fc800078ec0ff */
[----:B------:R-:W-:-:S07]  /*0580*/  ISETP.NE.AND P1, PT, R22, RZ, PT ;  /* 0x000000ff1600720c */ /* 0x000fce0003f25270 */
[----:B------:R-:W-:Y:S06]  /*0590*/  @!P0 BRA `(.L_x_161) ;  /* 0x00000000004c8947 */ /* 0x000fec0003800000 */
[----:B------:R-:W0:Y:S02]  /*05a0*/  LDC.64 R4, c[0x0][0x380] ;  /* 0x0000e000ff047b82 */ /* 0x000e240000000a00 */
[----:B0-----:R-:W-:-:S05]  /*05b0*/  IMAD.WIDE.U32 R20, R41, 0x8, R4 ;  /* 0x0000000829147825 */ /* 0x001fca00078e0004 */
        /* <DEDUP_REMOVED lines=17> */
.L_x_161:
[----:B------:R-:W-:Y:S05]  /*06d0*/  BSYNC.RECONVERGENT B2 ;  /* 0x0000000000027941 */ /* 0x000fea0003800200 */
.L_x_160:
        /* <DEDUP_REMOVED lines=17> */
.L_x_163:
[----:B------:R-:W-:Y:S05]  /*07f0*/  BSYNC.RECONVERGENT B2 ;  /* 0x0000000000027941 */ /* 0x000fea0003800200 */
.L_x_162:
[----:B------:R-:W-:Y:S05]  /*0800*/  @!P1 BRA `(.L_x_156) ;  /* 0x0000000000389947 */ /* 0x000fea0003800000 */
[----:B------:R-:W0:Y:S01]  /*0810*/  LDC.64 R4, c[0x0][0x380] ;  /* 0x0000e000ff047b82 */ /* 0x000e220000000a00 */
[----:B------:R-:W-:Y:S02]  /*0820*/  IMAD.MOV R0, RZ, RZ, -R0 ;  /* 0x000000ffff007224 */ /* 0x000fe400078e0a00 */
[----:B0-----:R-:W-:-:S04]  /*0830*/  IMAD.WIDE.U32 R4, R41, 0x8, R4 ;  /* 0x0000000829047825 */ /* 0x001fc800078e0004 */
[----:B------:R-:W-:Y:S02]  /*0840*/  IMAD.MOV.U32 R6, RZ, RZ, R4 ;  /* 0x000000ffff067224 */ /* 0x000fe400078e0004 */
[----:B------:R-:W-:-:S07]  /*0850*/  IMAD.MOV.U32 R7, RZ, RZ, R5 ;  /* 0x000000ffff077224 */ /* 0x000fce00078e0005 */
.L_x_164:
[----:B------:R-:W-:Y:S02]  /*0860*/  IMAD.MOV.U32 R4, RZ, RZ, R6 ;  /* 0x000000ffff047224 */ /* 0x000fe400078e0006 */
[----:B------:R-:W-:-:S06]  /*0870*/  IMAD.MOV.U32 R5, RZ, RZ, R7 ;  /* 0x000000ffff057224 */ /* 0x000fcc00078e0007 */
[----:B------:R-:W2:Y:S01]  /*0880*/  LDG.E.64 R4, desc[UR6][R4.64] ;  /* 0x0000000604047981 */ /* 0x000ea2000c1e1b00 */
[----:B------:R-:W-:Y:S01]  /*0890*/  VIADD R0, R0, 0x1 ;  /* 0x0000000100007836 */ /* 0x000fe20000000000 */
[----:B------:R-:W-:-:S04]  /*08a0*/  IADD3 R6, P1, PT, R6, 0x1400, RZ ;  /* 0x0000140006067810 */ /* 0x000fc80007f3e0ff */
[----:B------:R-:W-:Y:S01]  /*08b0*/  ISETP.NE.AND P0, PT, R0, RZ, PT ;  /* 0x000000ff0000720c */ /* 0x000fe20003f05270 */
[----:B------:R-:W-:Y:S01]  /*08c0*/  IMAD.X R7, RZ, RZ, R7, P1 ;  /* 0x000000ffff077224 */ /* 0x000fe200008e0607 */
[----:B--2--5:R-:W-:-:S11]  /*08d0*/  DADD R36, R4, R36 ;  /* 0x0000000004247229 */ /* 0x024fd60000000024 */
[----:B------:R-:W-:Y:S05]  /*08e0*/  @P0 BRA `(.L_x_164) ;  /* 0xfffffffc00dc0947 */ /* 0x000fea000383ffff */
.L_x_156:
[----:B------:R-:W-:Y:S05]  /*08f0*/  BSYNC.RECONVERGENT B1 ;  /* 0x0000000000017941 */ /* 0x000fea0003800200 */
.L_x_155:
        /* <DEDUP_REMOVED lines=28> */
[----:B-1----:R-:W-:-:S03]  /*0ac0*/  @!P1 LEA R9, R13, R2, 0x18 ;  /* 0x000000020d099211 */ /* 0x002fc600078ec0ff */
[----:B------:R-:W0:Y:S02]  /*0ad0*/  SHFL.DOWN PT, R5, R11, 0x8, 0x1f ;  /* 0x09001f000b057f89 */ /* 0x000e2400000e0000 */
[----:B0-----:R-:W-:-:S10]  /*0ae0*/  DADD R4, R4, R10 ;  /* 0x0000000004047229 */ /* 0x001fd4000000000a */
[----:B------:R-:W-:Y:S02]  /*0af0*/  FSEL R6, R10, R4, P0 ;  /* 0x000000040a067208 */ /* 0x000fe40000000000 */
[----:B------:R-:W-:Y:S01]  /*0b00*/  FSEL R7, R11, R5, P0 ;  /* 0x000000050b077208 */ /* 0x000fe20000000000 */
[----:B------:R-:W-:Y:S01]  /*0b10*/  @!P1 IMAD.IADD R11, R0, 0x1, R9 ;  /* 0x00000001000b9824 */ /* 0x000fe200078e0209 */
        /* <DEDUP_REMOVED lines=14> */
[----:B------:R-:W2:Y:S04]  /*0c00*/  LDS.128 R16, [UR4+0x30] ;  /* 0x00003004ff107984 */ /* 0x000ea80008000c00 */
[----:B-1----:R-:W1:Y:S01]  /*0c10*/  LDS.128 R4, [UR4+0x40] ;  /* 0x00004004ff047984 */ /* 0x002e620008000c00 */
[----:B0-----:R-:W-:-:S03]  /*0c20*/  DADD R12, R8, R12 ;  /* 0x00000000080c7229 */ /* 0x001fc6000000000c */
[----:B------:R-:W0:Y:S05]  /*0c30*/  LDS.128 R8, [UR4+0x50] ;  /* 0x00005004ff087984 */ /* 0x000e2a0008000c00 */
[----:B------:R-:W-:-:S08]  /*0c40*/  DADD R12, R12, R14 ;  /* 0x000000000c0c7229 */ /* 0x000fd0000000000e */
[----:B--2---:R-:W-:-:S08]  /*0c50*/  DADD R12, R12, R16 ;  /* 0x000000000c0c7229 */ /* 0x004fd00000000010 */
[----:B------:R-:W-:Y:S02]  /*0c60*/  DADD R18, R12, R18 ;  /* 0x000000000c127229 */ /* 0x000fe40000000012 */
[----:B------:R-:W2:Y:S06]  /*0c70*/  LDS.128 R12, [UR4+0x60] ;  /* 0x00006004ff0c7984 */ /* 0x000eac0008000c00 */
[----:B-1----:R-:W-:-:S08]  /*0c80*/  DADD R4, R18, R4 ;  /* 0x0000000012047229 */ /* 0x002fd00000000004 */
[----:B------:R-:W-:Y:S02]  /*0c90*/  DADD R2, R4, R6 ;  /* 0x0000000004027229 */ /* 0x000fe40000000006 */
[----:B------:R-:W1:Y:S06]  /*0ca0*/  LDS.128 R4, [UR4+0x70] ;  /* 0x00007004ff047984 */ /* 0x000e6c0008000c00 */
[----:B0-----:R-:W-:-:S08]  /*0cb0*/  DADD R2, R2, R8 ;  /* 0x0000000002027229 */ /* 0x001fd00000000008 */
[----:B------:R-:W-:Y:S01]  /*0cc0*/  DADD R2, R2, R10 ;  /* 0x0000000002027229 */ /* 0x000fe2000000000a */
[----:B------:R-:W0:Y:S07]  /*0cd0*/  LDS.128 R8, [UR4+0x80] ;  /* 0x00008004ff087984 */ /* 0x000e2e0008000c00 */
[----:B--2---:R-:W-:-:S08]  /*0ce0*/  DADD R2, R2, R12 ;  /* 0x0000000002027229 */ /* 0x004fd0000000000c */
        /* <DEDUP_REMOVED lines=14> */
.L_x_165:
        /* <DEDUP_REMOVED lines=26> */
[----:B0-----:R-:W-:-:S10]  /*0f70*/  DADD R4, R4, R8 ;  /* 0x0000000004047229 */ /* 0x001fd40000000008 */
[----:B------:R-:W-:Y:S02]  /*0f80*/  FSEL R6, R8, R4, P0 ;  /* 0x0000000408067208 */ /* 0x000fe40000000000 */
[----:B------:R-:W-:Y:S01]  /*0f90*/  FSEL R7, R9, R5, P0 ;  /* 0x0000000509077208 */ /* 0x000fe20000000000 */
[----:B------:R-:W0:Y:S01]  /*0fa0*/  @!P1 S2R R8, SR_CgaCtaId ;  /* 0x0000000000089919 */ /* 0x000e220000008800 */
[----:B------:R-:W-:Y:S01]  /*0fb0*/  ISETP.GT.AND P0, PT, R0, R13, PT ;  /* 0x0000000d0000720c */ /* 0x000fe20003f04270 */
[----:B------:R-:W-:Y:S01]  /*0fc0*/  VIADD R0, R12, 0x10 ;  /* 0x000000100c007836 */ /* 0x000fe20000000000 */
[----:B------:R-:W-:Y:S04]  /*0fd0*/  SHFL.DOWN PT, R4, R6, 0x8, R13 ;  /* 0x0900000006047989 */ /* 0x000fe800000e000d */
[----:B------:R-:W1:Y:S02]  /*0fe0*/  SHFL.DOWN PT, R5, R7, 0x8, R13 ;  /* 0x0900000007057989 */ /* 0x000e6400000e000d */
[----:B-1----:R-:W-:-:S10]  /*0ff0*/  DADD R4, R4, R6 ;  /* 0x0000000004047229 */ /* 0x002fd40000000006 */
[----:B------:R-:W-:Y:S02]  /*1000*/  FSEL R10, R6, R4, P0 ;  /* 0x00000004060a7208 */ /* 0x000fe40000000000 */
[----:B------:R-:W-:Y:S02]  /*1010*/  FSEL R11, R7, R5, P0 ;  /* 0x00000005070b7208 */ /* 0x000fe40000000000 */
[----:B------:R-:W-:Y:S01]  /*1020*/  @!P1 MOV R7, 0x400 ;  /* 0x0000040000079802 */ /* 0x000fe20000000f00 */
[----:B------:R-:W-:Y:S01]  /*1030*/  SHFL.DOWN PT, R4, R10, 0x10, R13 ;  /* 0x0a0000000a047989 */ /* 0x000fe200000e000d */
[----:B------:R-:W-:Y:S02]  /*1040*/  ISETP.GT.AND P0, PT, R0, R13, PT ;  /* 0x0000000d0000720c */ /* 0x000fe40003f04270 */
        /* <DEDUP_REMOVED lines=14> */
[----:B------:R-:W-:Y:S01]  /*1130*/  ISETP.GT.U32.AND P1, PT, R2, 0x20, PT ;  /* 0x000000200200780c */ /* 0x000fe20003f24070 */
[----:B-1----:R-:W-:-:S09]  /*1140*/  ULEA UR4, UR5, UR4, 0x18 ;  /* 0x0000000405047291 */ /* 0x002fd2000f8ec0ff */
[----:B------:R-:W1:Y:S04]  /*1150*/  LDS.128 R12, [UR4+0x20] ;  /* 0x00002004ff0c7984 */ /* 0x000e680008000c00 */
[----:B0-----:R-:W0:Y:S01]  /*1160*/  LDS.128 R4, [UR4+0x30] ;  /* 0x00003004ff047984 */ /* 0x001e220008000c00 */
        /* <DEDUP_REMOVED lines=70> */
[----:B------:R-:W0:Y:S01]  /*15d0*/  LDS.64 R4, [UR4+0xb0] ;  /* 0x0000b004ff047984 */ /* 0x000e220008000a00 */
        /* <DEDUP_REMOVED lines=8> */
[----:B------:R-:W-:-:S04]  /*1660*/  ISETP.GT.U32.AND P1, PT, R2, 0x260, PT ;  /* 0x000002600200780c */ /* 0x000fc80003f24070 */
[----:B0-----:R-:W-:-:S10]  /*1670*/  DADD R4, R4, R6 ;  /* 0x0000000004047229 */ /* 0x001fd40000000006 */
[----:B------:R-:W-:Y:S02]  /*1680*/  FSEL R8, R4, R6, P1 ;  /* 0x0000000604087208 */ /* 0x000fe40000800000 */
[----:B------:R-:W-:Y:S01]  /*1690*/  FSEL R9, R5, R7, P1 ;  /* 0x0000000705097208 */ /* 0x000fe20000800000 */
[----:B------:R-:W-:Y:S06]  /*16a0*/  BRA `(.L_x_166) ;  /* 0x00000010008c7947 */ /* 0x000fec0003800000 */
.L_x_152:
[----:B------:R-:W0:Y:S01]  /*16b0*/  S2R R0, SR_TID.X ;  /* 0x0000000000007919 */ /* 0x000e220000002100 */
[----:B------:R-:W1:Y:S02]  /*16c0*/  LDCU.64 UR4, c[0x0][0x380] ;  /* 0x00007000ff0477ac */ /* 0x000e640008000a00 */
[----:B-1----:R-:W-:Y:S02]  /*16d0*/  IMAD.U32 R6, RZ, RZ, UR4 ;  /* 0x00000004ff067e24 */ /* 0x002fe4000f8e00ff */
[----:B------:R-:W-:Y:S02]  /*16e0*/  IMAD.U32 R7, RZ, RZ, UR5 ;  /* 0x00000005ff077e24 */ /* 0x000fe4000f8e00ff */
[----:B0-----:R-:W-:-:S05]  /*16f0*/  IMAD.WIDE.U32 R20, R0, 0x8, R6 ;  /* 0x0000000800147825 */ /* 0x001fca00078e0006 */
        /* <DEDUP_REMOVED lines=8> */
[----:B------:R-:W-:Y:S01]  /*1780*/  VIADD R3, R2, 0xffffec00 ;  /* 0xffffec0002037836 */ /* 0x000fe20000000000 */
[----:B------:R-:W-:-:S04]  /*1790*/  UMOV UR4, 0x1400 ;  /* 0x0000140000047882 */ /* 0x000fc80000000000 */
[----:B------:R-:W-:Y:S01]  /*17a0*/  ISETP.GE.U32.AND P0, PT, R3, 0x1400, PT ;  /* 0x000014000300780c */ /* 0x000fe20003f06070 */
        /* <DEDUP_REMOVED lines=8> */
[----:B------:R-:W0:Y:S01]  /*1830*/  LDC R2, c[0x0][0x390] ;  /* 0x0000e400ff027b82 */ /* 0x000e220000000800 */
[----:B------:R-:W-:-:S07]  /*1840*/  UMOV UR4, 0x1400 ;  /* 0x0000140000047882 */ /* 0x000fce0000000000 */
[----:B------:R-:W1:Y:S02]  /*1850*/  LDC.64 R6, c[0x0][0x380] ;  /* 0x0000e000ff067b82 */ /* 0x000e640000000a00 */
.L_x_169:
[----:B------:R-:W-:-:S04]  /*1860*/  VIADD R9, R0, UR4 ;  /* 0x0000000400097c36 */ /* 0x000fc80008000000 */
[----:B-1----:R-:W-:-:S05]  /*1870*/  IMAD.WIDE.U32 R8, R9, 0x8, R6 ;  /* 0x0000000809087825 */ /* 0x002fca00078e0006 */
        /* <DEDUP_REMOVED lines=8> */
[----:B--2---:R-:W-:-:S08]  /*1900*/  DADD R10, R10, R38 ;  /* 0x000000000a0a7229 */ /* 0x004fd00000000026 */
[----:B---3--:R-:W-:Y:S01]  /*1910*/  DADD R10, R12, R10 ;  /* 0x000000000c0a7229 */ /* 0x008fe2000000000a */
[----:B0-----:R-:W-:-:S05]  /*1920*/  VIADD R12, R2, -UR4 ;  /* 0x80000004020c7c36 */ /* 0x001fca0008000000 */
[----:B------:R-:W-:Y:S02]  /*1930*/  ISETP.GE.U32.AND P0, PT, R12, 0x1400, PT ;  /* 0x000014000c00780c */ /* 0x000fe40003f06070 */
[----:B----4-:R-:W-:-:S08]  /*1940*/  DADD R10, R14, R10 ;  /* 0x000000000e0a7229 */ /* 0x010fd0000000000a */
[----:B-----5:R-:W-:-:S08]  /*1950*/  DADD R10, R16, R10 ;  /* 0x00000000100a7229 */ /* 0x020fd0000000000a */
[----:B------:R-:W-:-:S08]  /*1960*/  DADD R10, R18, R10 ;  /* 0x00000000120a7229 */ /* 0x000fd0000000000a */
[----:B------:R-:W-:-:S08]  /*1970*/  DADD R10, R20, R10 ;  /* 0x00000000140a7229 */ /* 0x000fd0000000000a */
[----:B------:R-:W-:-:S08]  /*1980*/  DADD R10, R22, R10 ;  /* 0x00000000160a7229 */ /* 0x000fd0000000000a */
[----:B------:R-:W-:Y:S01]  /*1990*/  DADD R38, R4, R10 ;  /* 0x0000000004267229 */ /* 0x000fe2000000000a */
[----:B------:R-:W-:Y:S10]  /*19a0*/  @!P0 BRA `(.L_x_168) ;  /* 0x0000000800a48947 */ /* 0x000ff40003800000 */
[----:B------:R-:W-:-:S06]  /*19b0*/  UIADD3 UR4, UPT, UPT, UR4, 0x1400, URZ ;  /* 0x0000140004047890 */ /* 0x000fcc000fffe0ff */
[----:B------:R-:W-:-:S13]  /*19c0*/  ISETP.LT.U32.AND P0, PT, R3, UR4, PT ;  /* 0x0000000403007c0c */ /* 0x000fda000bf01070 */
[----:B------:R-:W-:Y:S05]  /*19d0*/  @!P0 BRA `(.L_x_169) ;  /* 0xfffffffc00a08947 */ /* 0x000fea000383ffff */
.L_x_167:
[----:B------:R-:W-:Y:S01]  /*19e0*/  VIADD R3, R2, -UR4 ;  /* 0x8000000402037c36 */ /* 0x000fe20008000000 */
[----:B------:R-:W-:Y:S04]  /*19f0*/  BSSY.RECONVERGENT B1, `(.L_x_168) ;  /* 0x00000a4000017945 */ /* 0x000fe80003800200 */
[----:B------:R-:W-:-:S04]  /*1a00*/  ISETP.GE.AND P0, PT, R0, R3, PT ;  /* 0x000000030000720c */ /* 0x000fc80003f06270 */
[----:B------:R-:W-:-:S13]  /*1a10*/  ISETP.LE.U32.OR P0, PT, R2, UR4, P0 ;  /* 0x0000000402007c0c */ /* 0x000fda0008703470 */
[----:B------:R-:W-:Y:S05]  /*1a20*/  @P0 BRA `(.L_x_170) ;  /* 0x0000000800800947 */ /* 0x000fea0003800000 */
[----:B------:R-:W-:Y:S01]  /*1a30*/  LOP3.LUT R3, RZ, R0, RZ, 0x33, !PT ;  /* 0x00000000ff037212 */ /* 0x000fe200078e33ff */
[----:B------:R-:W-:Y:S03]  /*1a40*/  BSSY.RECONVERGENT B2, `(.L_x_171) ;  /* 0x0000053000027945 */ /* 0x000fe60003800200 */
[----:B------:R-:W-:-:S04]  /*1a50*/  IADD3 R3, PT, PT, R2, -UR4, R3 ;  /* 0x8000000402037c10 */ /* 0x000fc8000fffe003 */
[C---:B------:R-:W-:Y:S01]  /*1a60*/  ISETP.GE.U32.AND P0, PT, R3.reuse, 0x2580, PT ;  /* 0x000025800300780c */ /* 0x040fe20003f06070 */
[----:B------:R-:W-:-:S05]  /*1a70*/  IMAD.HI.U32 R2, R3, -0x33333333, RZ ;  /* 0xcccccccd03027827 */ /* 0x000fca00078e00ff */
[----:B------:R-:W-:Y:S01]  /*1a80*/  LEA.HI R3, R2, 0x1, RZ, 0x17 ;  /* 0x0000000102037811 */ /* 0x000fe200078fb8ff */
[----:B------:R-:W-:-:S03]  /*1a90*/  IMAD.MOV.U32 R2, RZ, RZ, R0 ;  /* 0x000000ffff027224 */ /* 0x000fc600078e0000 */
[----:B------:R-:W-:-:S03]  /*1aa0*/  LOP3.LUT R4, R3, 0xf, RZ, 0xc0, !PT ;  /* 0x0000000f03047812 */ /* 0x000fc600078ec0ff */
[----:B------:R-:W-:Y:S05]  /*1ab0*/  @!P0 BRA `(.L_x_172) ;  /* 0x00000004002c8947 */ /* 0x000fea0003800000 */
[----:B------:R-:W-:Y:S01]  /*1ac0*/  LOP3.LUT R42, R3, 0xfffff0, RZ, 0xc0, !PT ;  /* 0x00fffff0032a7812 */ /* 0x000fe200078ec0ff */
[----:B------:R-:W-:Y:S01]  /*1ad0*/  BSSY.RECONVERGENT B3, `(.L_x_173) ;  /* 0x0000048000037945 */ /* 0x000fe20003800200 */
[C---:B------:R-:W-:Y:S01]  /*1ae0*/  LOP3.LUT R2, R0.reuse, 0x1400, RZ, 0xfc, !PT ;  /* 0x0000140000027812 */ /* 0x040fe200078efcff */
[----:B------:R-:W-:Y:S02]  /*1af0*/  VIADD R5, R0, UR4 ;  /* 0x0000000400057c36 */ /* 0x000fe40008000000 */
[----:B------:R-:W-:-:S07]  /*1b00*/  IMAD.MOV R42, RZ, RZ, -R42 ;  /* 0x000000ffff2a7224 */ /* 0x000fce00078e0a2a */
.L_x_174:
        /* <DEDUP_REMOVED lines=68> */
[----:B------:R-:W-:Y:S05]  /*1f50*/  BSYNC.RECONVERGENT B3 ;  /* 0x0000000000037941 */ /* 0x000fea0003800200 */
.L_x_173:
[----:B------:R-:W-:-:S07]  /*1f60*/  VIADD R2, R2, 0xffffec00 ;  /* 0xffffec0002027836 */ /* 0x000fce0000000000 */
.L_x_172:
[----:B------:R-:W-:Y:S05]  /*1f70*/  BSYNC.RECONVERGENT B2 ;  /* 0x0000000000027941 */ /* 0x000fea0003800200 */
.L_x_171:
        /* <DEDUP_REMOVED lines=40> */
.L_x_176:
[----:B------:R-:W-:Y:S05]  /*2200*/  BSYNC.RECONVERGENT B2 ;  /* 0x0000000000027941 */ /* 0x000fea0003800200 */
.L_x_175:
        /* <DEDUP_REMOVED lines=23> */
.L_x_178:
[----:B------:R-:W-:Y:S05]  /*2380*/  BSYNC.RECONVERGENT B2 ;  /* 0x0000000000027941 */ /* 0x000fea0003800200 */
.L_x_177:
[----:B------:R-:W-:Y:S05]  /*2390*/  @!P1 BRA `(.L_x_170) ;  /* 0x0000000000249947 */ /* 0x000fea0003800000 */
[----:B------:R-:W-:Y:S02]  /*23a0*/  VIADD R5, R2, UR4 ;  /* 0x0000000402057c36 */ /* 0x000fe40008000000 */
[----:B------:R-:W-:-:S07]  /*23b0*/  IMAD.MOV R4, RZ, RZ, -R3 ;  /* 0x000000ffff047224 */ /* 0x000fce00078e0a03 */
.L_x_179:
[----:B------:R-:W-:-:S06]  /*23c0*/  IMAD.WIDE.U32 R2, R5, 0x8, R6 ;  /* 0x0000000805027825 */ /* 0x000fcc00078e0006 */
[----:B------:R-:W2:Y:S01]  /*23d0*/  LDG.E.64 R2, desc[UR6][R2.64] ;  /* 0x0000000602027981 */ /* 0x000ea2000c1e1b00 */
[----:B------:R-:W-:Y:S02]  /*23e0*/  VIADD R4, R4, 0x1 ;  /* 0x0000000104047836 */ /* 0x000fe40000000000 */
[----:B------:R-:W-:-:S03]  /*23f0*/  VIADD R5, R5, 0x280 ;  /* 0x0000028005057836 */ /* 0x000fc60000000000 */
[----:B------:R-:W-:Y:S01]  /*2400*/  ISETP.NE.AND P0, PT, R4, RZ, PT ;  /* 0x000000ff0400720c */ /* 0x000fe20003f05270 */
[----:B--2---:R-:W-:-:S12]  /*2410*/  DADD R38, R2, R38 ;  /* 0x0000000002267229 */ /* 0x004fd80000000026 */
[----:B------:R-:W-:Y:S05]  /*2420*/  @P0 BRA `(.L_x_179) ;  /* 0xfffffffc00e40947 */ /* 0x000fea000383ffff */
.L_x_170:
[----:B------:R-:W-:Y:S05]  /*2430*/  BSYNC.RECONVERGENT B1 ;  /* 0x0000000000017941 */ /* 0x000fea0003800200 */
.L_x_168:
        /* <DEDUP_REMOVED lines=49> */
[----:B------:R-:W0:Y:S05]  /*2750*/  LDS.128 R8, [UR4+0x50] ;  /* 0x00005004ff087984 */ /* 0x000e2a0008000c00 */
[----:B------:R-:W-:-:S08]  /*2760*/  DADD R12, R12, R14 ;  /* 0x000000000c0c7229 */ /* 0x000fd0000000000e */
[----:B-1----:R-:W-:-:S08]  /*2770*/  DADD R12, R12, R16 ;  /* 0x000000000c0c7229 */ /* 0x002fd00000000010 */
[----:B------:R-:W-:Y:S02]  /*2780*/  DADD R18, R12, R18 ;  /* 0x000000000c127229 */ /* 0x000fe40000000012 */
[----:B------:R-:W1:Y:S06]  /*2790*/  LDS.128 R12, [UR4+0x60] ;  /* 0x00006004ff0c7984 */ /* 0x000e6c0008000c00 */
        /* <DEDUP_REMOVED lines=12> */
[----:B0-----:R-:W-:Y:S01]  /*2860*/  DADD R2, R2, R8 ;  /* 0x0000000002027229 */ /* 0x001fe20000000008 */
[----:B------:R-:W0:Y:S07]  /*2870*/  LDS.64 R8, [UR4+0xb0] ;  /* 0x0000b004ff087984 */ /* 0x000e2e0008000a00 */
[----:B------:R-:W-:-:S08]  /*2880*/  DADD R2, R2, R10 ;  /* 0x0000000002027229 */ /* 0x000fd0000000000a */
[----:B-1----:R-:W-:-:S08]  /*2890*/  DADD R2, R2, R12 ;  /* 0x0000000002027229 */ /* 0x002fd0000000000c */
[----:B------:R-:W-:-:S08]  /*28a0*/  DADD R2, R2, R14 ;  /* 0x0000000002027229 */ /* 0x000fd0000000000e */
[----:B--2---:R-:W-:-:S08]  /*28b0*/  DADD R2, R2, R4 ;  /* 0x0000000002027229 */ /* 0x004fd00000000004 */
[----:B------:R-:W-:-:S08]  /*28c0*/  DADD R2, R2, R6 ;  /* 0x0000000002027229 */ /* 0x000fd00000000006 */
[----:B0-----:R-:W-:-:S11]  /*28d0*/  DADD R8, R2, R8 ;  /* 0x0000000002087229 */ /* 0x001fd60000000008 */
.L_x_166:
[----:B------:R-:W-:Y:S05]  /*28e0*/  BSYNC.RECONVERGENT B0 ;  /* 0x0000000000007941 */ /* 0x000fea0003800200 */
.L_x_151:
[----:B------:R-:W-:Y:S05]  /*28f0*/  @P0 EXIT ;  /* 0x000000000000094d */ /* 0x000fea0003800000 */
[----:B------:R-:W0:Y:S01]  /*2900*/  LDCU.64 UR4, c[0x0][0x398] ;  /* 0x00007300ff0477ac */ /* 0x000e220008000a00 */
[----:B--2---:R-:W2:Y:S01]  /*2910*/  LDC.64 R2, c[0x0][0x388] ;  /* 0x0000e200ff027b82 */ /* 0x004ea20000000a00 */
[----:B0-----:R-:W-:-:S07]  /*2920*/  DADD R8, R8, UR4 ;  /* 0x0000000408087e29 */ /* 0x001fce0008000000 */
[----:B--2---:R-:W-:Y:S01]  /*2930*/  STG.E.64 desc[UR6][R2.64], R8 ;  /* 0x0000000802007986 */ /* 0x004fe2000c101b06 */
[----:B------:R-:W-:Y:S05]  /*2940*/  EXIT ;  /* 0x000000000000794d */ /* 0x000fea0003800000 */
.L_x_180:
        /* <DEDUP_REMOVED lines=11> */
.L_x_230:


//--------------------- .text._ZN3cub18CUB_300001_SM_10006detail11EmptyKernelIvEEvv --------------------------
	.section	.text._ZN3cub18CUB_300001_SM_10006detail11EmptyKernelIvEEvv,"ax",@progbits
	.align	128
        .global         _ZN3cub18CUB_300001_SM_10006detail11EmptyKernelIvEEvv
        .type           _ZN3cub18CUB_300001_SM_10006detail11EmptyKernelIvEEvv,@function
        .size           _ZN3cub18CUB_300001_SM_10006detail11EmptyKernelIvEEvv,(.L_x_231 - _ZN3cub18CUB_300001_SM_10006detail11EmptyKernelIvEEvv)
        .other          _ZN3cub18CUB_300001_SM_10006detail11EmptyKernelIvEEvv,@"STO_CUDA_ENTRY STV_DEFAULT"
_ZN3cub18CUB_300001_SM_10006detail11EmptyKernelIvEEvv:
.text._ZN3cub18CUB_300001_SM_10006detail11EmptyKernelIvEEvv:
[----:B------:R-:W-:Y:S01]  /*0000*/  LDC R1, c[0x0][0x37c] ;  /* 0x0000df00ff017b82 */ /* 0x000fe20000000800 */
[----:B------:R-:W-:Y:S05]  /*0010*/  EXIT ;  /* 0x000000000000794d */ /* 0x000fea0003800000 */
.L_x_181:
        /* <DEDUP_REMOVED lines=14> */
.L_x_231:


//--------------------- .text._Z5EtattPKdS0_S0_S0_PdS1_S1_S1_ --------------------------
	.section	.text._Z5EtattPKdS0_S0_S0_PdS1_S1_S1_,"ax",@progbits
	.align	128
        .global         _Z5EtattPKdS0_S0_S0_PdS1_S1_S1_
        .type           _Z5EtattPKdS0_S0_S0_PdS1_S1_S1_,@function
        .size           _Z5EtattPKdS0_S0_S0_PdS1_S1_S1_,(.L_x_224 - _Z5EtattPKdS0_S0_S0_PdS1_S1_S1_)
        .other          _Z5EtattPKdS0_S0_S0_PdS1_S1_S1_,@"STO_CUDA_ENTRY STV_DEFAULT"
_Z5EtattPKdS0_S0_S0_PdS1_S1_S1_:
.text._Z5EtattPKdS0_S0_S0_PdS1_S1_S1_:
[----:B------:R-:W-:Y:S01]  /*0000*/  LDC R1, c[0x0][0x37c] ;  /* 0x0000df00ff017b82 */ /* 0x000fe20000000800 */
[----:B------:R-:W0:Y:S01]  /*0010*/  S2R R0, SR_CTAID.X ;  /* 0x0000000000007919 */ /* 0x000e220000002500 */
[----:B------:R-:W1:Y:S01]  /*0020*/  LDCU.64 UR4, c[0x3][0x40] ;  /* 0x00c00800ff0477ac */ /* 0x000e620008000a00 */
[----:B------:R-:W0:Y:S01]  /*0030*/  S2R R3, SR_TID.X ;  /* 0x0000000000037919 */ /* 0x000e220000002100 */
[----:B------:R-:W0:Y:S01]  /*0040*/  LDCU UR6, c[0x0][0x360] ;  /* 0x00006c00ff0677ac */ /* 0x000e220008000800 */
[----:B-1----:R-:W-:Y:S01]  /*0050*/  UIMAD UR4, UR5, UR4, URZ ;  /* 0x00000004050472a4 */ /* 0x002fe2000f8e02ff */
[----:B0-----:R-:W-:-:S05]  /*0060*/  IMAD R0, R0, UR6, R3 ;  /* 0x0000000600007c24 */ /* 0x001fca000f8e0203 */
[----:B------:R-:W-:-:S13]  /*0070*/  ISETP.GE.AND P0, PT, R0, UR4, PT ;  /* 0x0000000400007c0c */ /* 0x000fda000bf06270 */
[----:B------:R-:W-:Y:S05]  /*0080*/  @P0 EXIT ;  /* 0x000000000000094d */ /* 0x000fea0003800000 */
[----:B------:R-:W0:Y:S01]  /*0090*/  LDC.64 R4, c[0x0][0x380] ;  /* 0x0000e000ff047b82 */ /* 0x000e220000000a00 */
[----:B------:R-:W1:Y:S01]  /*00a0*/  LDCU.64 UR4, c[0x0][0x358] ;  /* 0x00006b00ff0477ac */ /* 0x000e620008000a00 */
[----:B0-----:R-:W-:-:S06]  /*00b0*/  IMAD.WIDE R4, R0, 0x8, R4 ;  /* 0x0000000800047825 */ /* 0x001fcc00078e0204 */
[----:B-1----:R-:W2:Y:S01]  /*00c0*/  LDG.E.64 R4, desc[UR4][R4.64] ;  /* 0x0000000404047981 */ /* 0x002ea2000c1e1b00 */
[----:B------:R-:W-:Y:S01]  /*00d0*/  BSSY.RECONVERGENT B0, `(.L_x_182) ;  /* 0x0000010000007945 */ /* 0x000fe20003800200 */
[----:B--2---:R-:W0:Y:S01]  /*00e0*/  MUFU.RCP64H R3, R5 ;  /* 0x0000000500037308 */ /* 0x004e220000001800 */
[----:B------:R-:W-:-:S04]  /*00f0*/  IADD3 R2, PT, PT, R5, 0x300402, RZ ;  /* 0x0030040205027810 */ /* 0x000fc80007ffe0ff */
[----:B------:R-:W-:Y:S02]  /*0100*/  FSETP.GEU.AND P0, PT, |R2|, 5.8789094863358348022e-39, PT ;  /* 0x004004020200780b */ /* 0x000fe40003f0e200 */
[----:B0-----:R-:W-:-:S08]  /*0110*/  DFMA R6, -R4, R2, 1 ;  /* 0x3ff000000406742b */ /* 0x001fd00000000102 */
[----:B------:R-:W-:-:S08]  /*0120*/  DFMA R6, R6, R6, R6 ;  /* 0x000000060606722b */ /* 0x000fd00000000006 */
[----:B------:R-:W-:-:S08]  /*0130*/  DFMA R6, R2, R6, R2 ;  /* 0x000000060206722b */ /* 0x000fd00000000002 */
[----:B------:R-:W-:-:S08]  /*0140*/  DFMA R8, -R4, R6, 1 ;  /* 0x3ff000000408742b */ /* 0x000fd00000000106 */
[----:B------:R-:W-:Y:S01]  /*0150*/  DFMA R2, R6, R8, R6 ;  /* 0x000000080602722b */ /* 0x000fe20000000006 */
[----:B------:R-:W-:Y:S10]  /*0160*/  @P0 BRA `(.L_x_183) ;  /* 0x0000000000180947 */ /* 0x000ff40003800000 */
[----:B------:R-:W-:-:S04]  /*0170*/  LOP3.LUT R2, R5, 0x7fffffff, RZ, 0xc0, !PT ;  /* 0x7fffffff05027812 */ /* 0x000fc800078ec0ff */
[----:B------:R-:W-:Y:S02]  /*0180*/  IADD3 R8, PT, PT, R2, -0x100000, RZ ;  /* 0xfff0000002087810 */ /* 0x000fe40007ffe0ff */
[----:B------:R-:W-:-:S07]  /*0190*/  MOV R2, 0x1b0 ;  /* 0x000001b000027802 */ /* 0x000fce0000000f00 */
[----:B------:R-:W-:Y:S05]  /*01a0*/  CALL.REL.NOINC `($__internal_0_$__cuda_sm20_dblrcp_rn_slowpath_v3) ;  /* 0x0000000000887944 */ /* 0x000fea0003c00000 */
[----:B------:R-:W-:Y:S01]  /*01b0*/  IMAD.MOV.U32 R2, RZ, RZ, R6 ;  /* 0x000000ffff027224 */ /* 0x000fe200078e0006 */
[----:B------:R-:W-:-:S07]  /*01c0*/  MOV R3, R7 ;  /* 0x0000000700037202 */ /* 0x000fce0000000f00 */
.L_x_183:
[----:B------:R-:W-:Y:S05]  /*01d0*/  BSYNC.RECONVERGENT B0 ;  /* 0x0000000000007941 */ /* 0x000fea0003800200 */
.L_x_182:
[----:B------:R-:W0:Y:S01]  /*01e0*/  LDC.64 R10, c[0x0][0x390] ;  /* 0x0000e400ff0a7b82 */ /* 0x000e220000000a00 */
[----:B------:R-:W1:Y:S07]  /*01f0*/  LDCU.128 UR8, c[0x3][0x30] ;  /* 0x00c00600ff0877ac */ /* 0x000e6e0008000c00 */
[----:B------:R-:W2:Y:S08]  /*0200*/  LDC.64 R8, c[0x0][0x388] ;  /* 0x0000e200ff087b82 */ /* 0x000eb00000000a00 */
[----:B------:R-:W3:Y:S01]  /*0210*/  LDC.64 R14, c[0x0][0x398] ;  /* 0x0000e600ff0e7b82 */ /* 0x000ee20000000a00 */
[----:B0-----:R-:W-:-:S07]  /*0220*/  IMAD.WIDE R10, R0, 0x8, R10 ;  /* 0x00000008000a7825 */ /* 0x001fce00078e020a */
[----:B------:R-:W0:Y:S01]  /*0230*/  LDC.64 R18, c[0x0][0x3b8] ;  /* 0x0000ee00ff127b82 */ /* 0x000e220000000a00 */
[----:B------:R-:W4:Y:S01]  /*0240*/  LDG.E.64 R10, desc[UR4][R10.64] ;  /* 0x000000040a0a7981 */ /* 0x000f22000c1e1b00 */
[----:B--2---:R-:W-:-:S06]  /*0250*/  IMAD.WIDE R8, R0, 0x8, R8 ;  /* 0x0000000800087825 */ /* 0x004fcc00078e0208 */
[----:B------:R-:W2:Y:S01]  /*0260*/  LDG.E.64 R8, desc[UR4][R8.64] ;  /* 0x0000000408087981 */ /* 0x000ea2000c1e1b00 */
[----:B---3--:R-:W-:-:S06]  /*0270*/  IMAD.WIDE R14, R0, 0x8, R14 ;  /* 0x00000008000e7825 */ /* 0x008fcc00078e020e */
[----:B------:R-:W3:Y:S01]  /*0280*/  LDG.E.64 R14, desc[UR4][R14.64] ;  /* 0x000000040e0e7981 */ /* 0x000ee2000c1e1b00 */
[-C--:B----4-:R-:W-:Y:S02]  /*0290*/  DMUL R4, R10, R2.reuse ;  /* 0x000000020a047228 */ /* 0x090fe40000000000 */
[----:B--2---:R-:W-:-:S06]  /*02a0*/  DMUL R6, R8, R2 ;  /* 0x0000000208067228 */ /* 0x004fcc0000000000 */
[----:B------:R-:W-:Y:S01]  /*02b0*/  DMUL R12, R10, R4 ;  /* 0x000000040a0c7228 */ /* 0x000fe20000000000 */
[----:B------:R-:W2:Y:S01]  /*02c0*/  LDC.64 R10, c[0x0][0x3a0] ;  /* 0x0000e800ff0a7b82 */ /* 0x000ea20000000a00 */
[----:B-1----:R-:W-:-:S06]  /*02d0*/  DMUL R2, R2, UR10 ;  /* 0x0000000a02027c28 */ /* 0x002fcc0008000000 */
[----:B------:R-:W-:Y:S02]  /*02e0*/  DFMA R16, R8, R6, R12 ;  /* 0x000000060810722b */ /* 0x000fe4000000000c */
[----:B------:R-:W1:Y:S06]  /*02f0*/  LDC.64 R12, c[0x0][0x3b0] ;  /* 0x0000ec00ff0c7b82 */ /* 0x000e6c0000000a00 */
[----:B---3--:R-:W-:Y:S02]  /*0300*/  DFMA R16, R16, -0.5, R14 ;  /* 0xbfe000001010782b */ /* 0x008fe4000000000e */
[----:B------:R-:W3:Y:S01]  /*0310*/  LDC.64 R8, c[0x0][0x3a8] ;  /* 0x0000ea00ff087b82 */ /* 0x000ee20000000a00 */
[----:B0-----:R-:W-:-:S05]  /*0320*/  IMAD.WIDE R14, R0, 0x8, R18 ;  /* 0x00000008000e7825 */ /* 0x001fca00078e0212 */
[----:B------:R-:W-:Y:S01]  /*0330*/  DMUL R16, R16, UR8 ;  /* 0x0000000810107c28 */ /* 0x000fe20008000000 */
[----:B--2---:R-:W-:-:S07]  /*0340*/  IMAD.WIDE R10, R0, 0x8, R10 ;  /* 0x00000008000a7825 */ /* 0x004fce00078e020a */
[----:B------:R-:W-:Y:S01]  /*0350*/  DMUL R2, R16, R2 ;  /* 0x0000000210027228 */ /* 0x000fe20000000000 */
[----:B-1----:R-:W-:-:S06]  /*0360*/  IMAD.WIDE R12, R0, 0x8, R12 ;  /* 0x00000008000c7825 */ /* 0x002fcc00078e020c */
[----:B------:R-:W-:Y:S01]  /*0370*/  STG.E.64 desc[UR4][R14.64], R2 ;  /* 0x000000020e007986 */ /* 0x000fe2000c101b04 */
[----:B---3--:R-:W-:-:S03]  /*0380*/  IMAD.WIDE R8, R0, 0x8, R8 ;  /* 0x0000000800087825 */ /* 0x008fc600078e0208 */
[----:B------:R-:W-:Y:S04]  /*0390*/  STG.E.64 desc[UR4][R12.64], R16 ;  /* 0x000000100c007986 */ /* 0x000fe8000c101b04 */
[----:B------:R-:W-:Y:S04]  /*03a0*/  STG.E.64 desc[UR4][R10.64], R6 ;  /* 0x000000060a007986 */ /* 0x000fe8000c101b04 */
[----:B------:R-:W-:Y:S01]  /*03b0*/  STG.E.64 desc[UR4][R8.64], R4 ;  /* 0x0000000408007986 */ /* 0x000fe2000c101b04 */
[----:B------:R-:W-:Y:S05]  /*03c0*/  EXIT ;  /* 0x000000000000794d */ /* 0x000fea0003800000 */
        .weak           $__internal_0_$__cuda_sm20_dblrcp_rn_slowpath_v3
        .type           $__internal_0_$__cuda_sm20_dblrcp_rn_slowpath_v3,@function
        .size           $__internal_0_$__cuda_sm20_dblrcp_rn_slowpath_v3,(.L_x_224 - $__internal_0_$__cuda_sm20_dblrcp_rn_slowpath_v3)
$__internal_0_$__cuda_sm20_dblrcp_rn_slowpath_v3:
[----:B------:R-:W-:Y:S01]  /*03d0*/  DSETP.GTU.AND P0, PT, |R4|, +INF , PT ;  /* 0x7ff000000400742a */ /* 0x000fe20003f0c200 */
[----:B------:R-:W-:-:S13]  /*03e0*/  BSSY.RECONVERGENT B1, `(.L_x_184) ;  /* 0x0000023000017945 */ /* 0x000fda0003800200 */
[----:B------:R-:W-:Y:S05]  /*03f0*/  @P0 BRA `(.L_x_185) ;  /* 0x00000000007c0947 */ /* 0x000fea0003800000 */
[----:B------:R-:W-:-:S05]  /*0400*/  LOP3.LUT R3, R5, 0x7fffffff, RZ, 0xc0, !PT ;  /* 0x7fffffff05037812 */ /* 0x000fca00078ec0ff */
[----:B------:R-:W-:-:S05]  /*0410*/  VIADD R6, R3, 0xffffffff ;  /* 0xffffffff03067836 */ /* 0x000fca0000000000 */
[----:B------:R-:W-:-:S13]  /*0420*/  ISETP.GE.U32.AND P0, PT, R6, 0x7fefffff, PT ;  /* 0x7fefffff0600780c */ /* 0x000fda0003f06070 */
[----:B------:R-:W-:Y:S02]  /*0430*/  @P0 LOP3.LUT R7, R5, 0x7ff00000, RZ, 0x3c, !PT ;  /* 0x7ff0000005070812 */ /* 0x000fe400078e3cff */
[----:B------:R-:W-:Y:S01]  /*0440*/  @P0 MOV R6, RZ ;  /* 0x000000ff00060202 */ /* 0x000fe20000000f00 */
[----:B------:R-:W-:Y:S06]  /*0450*/  @P0 BRA `(.L_x_186) ;  /* 0x00000000006c0947 */ /* 0x000fec0003800000 */
[----:B------:R-:W-:-:S13]  /*0460*/  ISETP.GE.U32.AND P0, PT, R3, 0x1000001, PT ;  /* 0x010000010300780c */ /* 0x000fda0003f06070 */
[----:B------:R-:W-:Y:S05]  /*0470*/  @!P0 BRA `(.L_x_187) ;  /* 0x0000000000348947 */ /* 0x000fea0003800000 */
[----:B------:R-:W-:Y:S01]  /*0480*/  VIADD R7, R5, 0xc0200000 ;  /* 0xc020000005077836 */ /* 0x000fe20000000000 */
[----:B------:R-:W-:-:S03]  /*0490*/  MOV R6, R4 ;  /* 0x0000000400067202 */ /* 0x000fc60000000f00 */
[----:B------:R-:W0:Y:S03]  /*04a0*/  MUFU.RCP64H R9, R7 ;  /* 0x0000000700097308 */ /* 0x000e260000001800 */
[----:B0-----:R-:W-:-:S08]  /*04b0*/  DFMA R10, -R6, R8, 1 ;  /* 0x3ff00000060a742b */ /* 0x001fd00000000108 */
[----:B------:R-:W-:-:S08]  /*04c0*/  DFMA R10, R10, R10, R10 ;  /* 0x0000000a0a0a722b */ /* 0x000fd0000000000a */
[----:B------:R-:W-:-:S08]  /*04d0*/  DFMA R10, R8, R10, R8 ;  /* 0x0000000a080a722b */ /* 0x000fd00000000008 */
[----:B------:R-:W-:-:S08]  /*04e0*/  DFMA R8, -R6, R10, 1 ;  /* 0x3ff000000608742b */ /* 0x000fd0000000010a */
[----:B------:R-:W-:-:S08]  /*04f0*/  DFMA R8, R10, R8, R10 ;  /* 0x000000080a08722b */ /* 0x000fd0000000000a */
[----:B------:R-:W-:-:S08]  /*0500*/  DMUL R8, R8, 2.2250738585072013831e-308 ;  /* 0x0010000008087828 */ /* 0x000fd00000000000 */
[----:B------:R-:W-:-:S08]  /*0510*/  DFMA R4, -R4, R8, 1 ;  /* 0x3ff000000404742b */ /* 0x000fd00000000108 */
[----:B------:R-:W-:-:S08]  /*0520*/  DFMA R4, R4, R4, R4 ;  /* 0x000000040404722b */ /* 0x000fd00000000004 */
[----:B------:R-:W-:Y:S01]  /*0530*/  DFMA R6, R8, R4, R8 ;  /* 0x000000040806722b */ /* 0x000fe20000000008 */
[----:B------:R-:W-:Y:S10]  /*0540*/  BRA `(.L_x_186) ;  /* 0x0000000000307947 */ /* 0x000ff40003800000 */
.L_x_187:
[----:B------:R-:W-:Y:S01]  /*0550*/  DMUL R4, R4, 8.11296384146066816958e+31 ;  /* 0x4690000004047828 */ /* 0x000fe20000000000 */
[----:B------:R-:W-:-:S05]  /*0560*/  IMAD.MOV.U32 R6, RZ, RZ, R8 ;  /* 0x000000ffff067224 */ /* 0x000fca00078e0008 */
[----:B------:R-:W0:Y:S02]  /*0570*/  MUFU.RCP64H R7, R5 ;  /* 0x0000000500077308 */ /* 0x000e240000001800 */
[----:B0-----:R-:W-:-:S08]  /*0580*/  DFMA R8, -R4, R6, 1 ;  /* 0x3ff000000408742b */ /* 0x001fd00000000106 */
[----:B------:R-:W-:-:S08]  /*0590*/  DFMA R8, R8, R8, R8 ;  /* 0x000000080808722b */ /* 0x000fd00000000008 */
[----:B------:R-:W-:-:S08]  /*05a0*/  DFMA R8, R6, R8, R6 ;  /* 0x000000080608722b */ /* 0x000fd00000000006 */
[----:B------:R-:W-:-:S08]  /*05b0*/  DFMA R6, -R4, R8, 1 ;  /* 0x3ff000000406742b */ /* 0x000fd00000000108 */
[----:B------:R-:W-:-:S08]  /*05c0*/  DFMA R6, R8, R6, R8 ;  /* 0x000000060806722b */ /* 0x000fd00000000008 */
[----:B------:R-:W-:Y:S01]  /*05d0*/  DMUL R6, R6, 8.11296384146066816958e+31 ;  /* 0x4690000006067828 */ /* 0x000fe20000000000 */
[----:B------:R-:W-:Y:S10]  /*05e0*/  BRA `(.L_x_186) ;  /* 0x0000000000087947 */ /* 0x000ff40003800000 */
.L_x_185:
[----:B------:R-:W-:Y:S02]  /*05f0*/  LOP3.LUT R7, R5, 0x80000, RZ, 0xfc, !PT ;  /* 0x0008000005077812 */ /* 0x000fe400078efcff */
[----:B------:R-:W-:-:S07]  /*0600*/  MOV R6, R4 ;  /* 0x0000000400067202 */ /* 0x000fce0000000f00 */
.L_x_186:
[----:B------:R-:W-:Y:S05]  /*0610*/  BSYNC.RECONVERGENT B1 ;  /* 0x0000000000017941 */ /* 0x000fea0003800200 */
.L_x_184:
[----:B------:R-:W-:-:S04]  /*0620*/  IMAD.MOV.U32 R3, RZ, RZ, 0x0 ;  /* 0x00000000ff037424 */ /* 0x000fc800078e00ff */
[----:B------:R-:W-:Y:S05]  /*0630*/  RET.REL.NODEC R2 `(_Z5EtattPKdS0_S0_S0_PdS1_S1_S1_) ;  /* 0xfffffff802707950 */ /* 0x000fea0003c3ffff */
.L_x_188:
        /* <DEDUP_REMOVED lines=12> */
.L_x_224:


//--------------------- .text._Z5AdamsPKdPdS1_    --------------------------
	.section	.text._Z5AdamsPKdPdS1_,"ax",@progbits
	.align	128
        .global         _Z5AdamsPKdPdS1_
        .type           _Z5AdamsPKdPdS1_,@function
        .size           _Z5AdamsPKdPdS1_,(.L_x_233 - _Z5AdamsPKdPdS1_)
        .other          _Z5AdamsPKdPdS1_,@"STO_CUDA_ENTRY STV_DEFAULT"
_Z5AdamsPKdPdS1_:
.text._Z5AdamsPKdPdS1_:
[----:B------:R-:W-:Y:S01]  /*0000*/  LDC R1, c[0x0][0x37c] ;  /* 0x0000df00ff017b82 */ /* 0x000fe20000000800 */
[----:B------:R-:W0:Y:S01]  /*0010*/  S2R R3, SR_CTAID.Y ;  /* 0x0000000000037919 */ /* 0x000e220000002600 */
[----:B------:R-:W1:Y:S01]  /*0020*/  LDCU UR4, c[0x0][0x360] ;  /* 0x00006c00ff0477ac */ /* 0x000e620008000800 */
[----:B------:R-:W0:Y:S01]  /*0030*/  S2R R2, SR_TID.Y ;  /* 0x0000000000027919 */ /* 0x000e220000002200 */
[----:B------:R-:W0:Y:S01]  /*0040*/  LDCU UR5, c[0x0][0x364] ;  /* 0x00006c80ff0577ac */ /* 0x000e220008000800 */
[----:B------:R-:W1:Y:S01]  /*0050*/  S2R R0, SR_CTAID.X ;  /* 0x0000000000007919 */ /* 0x000e620000002500 */
[----:B------:R-:W2:Y:S01]  /*0060*/  LDCU.64 UR6, c[0x3][0x40] ;  /* 0x00c00800ff0677ac */ /* 0x000ea20008000a00 */
[----:B------:R-:W1:Y:S01]  /*0070*/  S2R R5, SR_TID.X ;  /* 0x0000000000057919 */ /* 0x000e620000002100 */
[----:B0-----:R-:W-:-:S05]  /*0080*/  IMAD R3, R3, UR5, R2 ;  /* 0x0000000503037c24 */ /* 0x001fca000f8e0202 */
[----:B--2---:R-:W-:Y:S01]  /*0090*/  ISETP.GE.AND P0, PT, R3, UR7, PT ;  /* 0x0000000703007c0c */ /* 0x004fe2000bf06270 */
[----:B-1----:R-:W-:-:S04]  /*00a0*/  IMAD R0, R0, UR4, R5 ;  /* 0x0000000400007c24 */ /* 0x002fc8000f8e0205 */
[----:B------:R-:W-:Y:S01]  /*00b0*/  IMAD R7, R3, UR6, R0 ;  /* 0x0000000603077c24 */ /* 0x000fe2000f8e0200 */
[----:B------:R-:W-:-:S13]  /*00c0*/  ISETP.GE.OR P0, PT, R0, UR6, P0 ;  /* 0x0000000600007c0c */ /* 0x000fda0008706670 */
[----:B------:R-:W-:Y:S05]  /*00d0*/  @P0 EXIT ;  /* 0x000000000000094d */ /* 0x000fea0003800000 */
[----:B------:R-:W0:Y:S01]  /*00e0*/  LDC.64 R4, c[0x0][0x388] ;  /* 0x0000e200ff047b82 */ /* 0x000e220000000a00 */
[----:B------:R-:W1:Y:S01]  /*00f0*/  LDCU.64 UR4, c[0x0][0x358] ;  /* 0x00006b00ff0477ac */ /* 0x000e620008000a00 */
[----:B------:R-:W2:Y:S06]  /*0100*/  LDCU.128 UR8, c[0x3][0x20] ;  /* 0x00c00400ff0877ac */ /* 0x000eac0008000c00 */
[----:B------:R-:W3:Y:S08]  /*0110*/  LDC.64 R2, c[0x0][0x380] ;  /* 0x0000e000ff027b82 */ /* 0x000ef00000000a00 */
[----:B------:R-:W4:Y:S01]  /*0120*/  LDC.64 R8, c[0x0][0x390] ;  /* 0x0000e400ff087b82 */ /* 0x000f220000000a00 */
[----:B0-----:R-:W-:-:S06]  /*0130*/  IMAD.WIDE R4, R7, 0x8, R4 ;  /* 0x0000000807047825 */ /* 0x001fcc00078e0204 */
[----:B-1----:R-:W2:Y:S01]  /*0140*/  LDG.E.64 R4, desc[UR4][R4.64] ;  /* 0x0000000404047981 */ /* 0x002ea2000c1e1b00 */
[----:B---3--:R-:W-:-:S06]  /*0150*/  IMAD.WIDE R2, R7, 0x8, R2 ;  /* 0x0000000807027825 */ /* 0x008fcc00078e0202 */
[----:B------:R-:W3:Y:S01]  /*0160*/  LDG.E.64 R2, desc[UR4][R2.64] ;  /* 0x0000000402027981 */ /* 0x000ee2000c1e1b00 */
[----:B----4-:R-:W-:-:S05]  /*0170*/  IMAD.WIDE R8, R7, 0x8, R8 ;  /* 0x0000000807087825 */ /* 0x010fca00078e0208 */
[----:B------:R-:W4:Y:S01]  /*0180*/  LDG.E.64 R10, desc[UR4][R8.64] ;  /* 0x00000004080a7981 */ /* 0x000f22000c1e1b00 */
[----:B--2---:R-:W-:-:S08]  /*0190*/  DMUL R6, R4, UR10 ;  /* 0x0000000a04067c28 */ /* 0x004fd00008000000 */
[----:B---3--:R-:W-:-:S08]  /*01a0*/  DFMA R6, R2, UR8, -R6 ;  /* 0x0000000802067c2b */ /* 0x008fd00008000806 */
[----:B----4-:R-:W-:-:S07]  /*01b0*/  DADD R6, R6, R10 ;  /* 0x0000000006067229 */ /* 0x010fce000000000a */
[----:B------:R-:W-:Y:S01]  /*01c0*/  STG.E.64 desc[UR4][R8.64], R6 ;  /* 0x0000000608007986 */ /* 0x000fe2000c101b04 */
[----:B------:R-:W-:Y:S05]  /*01d0*/  EXIT ;  /* 0x000000000000794d */ /* 0x000fea0003800000 */
.L_x_189:
        /* <DEDUP_REMOVED lines=10> */
.L_x_233:


//--------------------- .text._Z9SubFluxx6dPKdS0_S0_S0_S0_S0_Pd --------------------------
	.section	.text._Z9SubFluxx6dPKdS0_S0_S0_S0_S0_Pd,"ax",@progbits
	.align	128
        .global         _Z9SubFluxx6dPKdS0_S0_S0_S0_S0_Pd
        .type           _Z9SubFluxx6dPKdS0_S0_S0_S0_S0_Pd,@function
        .size           _Z9SubFluxx6dPKdS0_S0_S0_S0_S0_Pd,(.L_x_234 - _Z9SubFluxx6dPKdS0_S0_S0_S0_S0_Pd)
        .other          _Z9SubFluxx6dPKdS0_S0_S0_S0_S0_Pd,@"STO_CUDA_ENTRY STV_DEFAULT"
_Z9SubFluxx6dPKdS0_S0_S0_S0_S0_Pd:
.text._Z9SubFluxx6dPKdS0_S0_S0_S0_S0_Pd:
        /* <DEDUP_REMOVED lines=10> */
[----:B------:R-:W1:Y:S07]  /*00a0*/  LDCU.64 UR4, c[0x0][0x358] ;  /* 0x00006b00ff0477ac */ /* 0x000e6e0008000a00 */
[----:B------:R-:W2:Y:S08]  /*00b0*/  LDC.64 R2, c[0x0][0x3b8] ;  /* 0x0000ee00ff027b82 */ /* 0x000eb00000000a00 */
[----:B------:R-:W3:Y:S08]  /*00c0*/  LDC.64 R8, c[0x0][0x390] ;  /* 0x0000e400ff087b82 */ /* 0x000ef00000000a00 */
[----:B------:R-:W4:Y:S01]  /*00d0*/  LDC.64 R6, c[0x0][0x398] ;  /* 0x0000e600ff067b82 */ /* 0x000f220000000a00 */
[----:B0-----:R-:W-:-:S06]  /*00e0*/  IMAD.WIDE R4, R0, 0x8, R4 ;  /* 0x0000000800047825 */ /* 0x001fcc00078e0204 */
[----:B-1----:R-:W5:Y:S01]  /*00f0*/  LDG.E.64 R4, desc[UR4][R4.64] ;  /* 0x0000000404047981 */ /* 0x002f62000c1e1b00 */
[----:B------:R-:W0:Y:S01]  /*0100*/  LDC.64 R14, c[0x0][0x3a8] ;  /* 0x0000ea00ff0e7b82 */ /* 0x000e220000000a00 */
[----:B--2---:R-:W-:-:S05]  /*0110*/  IMAD.WIDE R2, R0, 0x8, R2 ;  /* 0x0000000800027825 */ /* 0x004fca00078e0202 */
[----:B------:R-:W5:Y:S02]  /*0120*/  LDG.E.64 R10, desc[UR4][R2.64] ;  /* 0x00000004020a7981 */ /* 0x000f64000c1e1b00 */
[----:B------:R-:W1:Y:S01]  /*0130*/  LDC.64 R12, c[0x0][0x3b0] ;  /* 0x0000ec00ff0c7b82 */ /* 0x000e620000000a00 */
[----:B---3--:R-:W-:-:S06]  /*0140*/  IMAD.WIDE R8, R0, 0x8, R8 ;  /* 0x0000000800087825 */ /* 0x008fcc00078e0208 */
[----:B------:R-:W2:Y:S01]  /*0150*/  LDG.E.64 R8, desc[UR4][R8.64] ;  /* 0x0000000408087981 */ /* 0x000ea2000c1e1b00 */
[----:B------:R-:W3:Y:S01]  /*0160*/  LDC.64 R16, c[0x0][0x3a0] ;  /* 0x0000e800ff107b82 */ /* 0x000ee20000000a00 */
[----:B----4-:R-:W-:-:S06]  /*0170*/  IMAD.WIDE R6, R0, 0x8, R6 ;  /* 0x0000000800067825 */ /* 0x010fcc00078e0206 */
[----:B------:R-:W4:Y:S01]  /*0180*/  LDG.E.64 R6, desc[UR4][R6.64] ;  /* 0x0000000406067981 */ /* 0x000f22000c1e1b00 */
[----:B0-----:R-:W-:-:S06]  /*0190*/  IMAD.WIDE R14, R0, 0x8, R14 ;  /* 0x00000008000e7825 */ /* 0x001fcc00078e020e */
[----:B------:R-:W4:Y:S01]  /*01a0*/  LDG.E.64 R14, desc[UR4][R14.64] ;  /* 0x000000040e0e7981 */ /* 0x000f22000c1e1b00 */
[----:B-1----:R-:W-:-:S06]  /*01b0*/  IMAD.WIDE R12, R0, 0x8, R12 ;  /* 0x00000008000c7825 */ /* 0x002fcc00078e020c */
[----:B------:R-:W4:Y:S01]  /*01c0*/  LDG.E.64 R12, desc[UR4][R12.64] ;  /* 0x000000040c0c7981 */ /* 0x000f22000c1e1b00 */
[----:B---3--:R-:W-:-:S06]  /*01d0*/  IMAD.WIDE R16, R0, 0x8, R16 ;  /* 0x0000000800107825 */ /* 0x008fcc00078e0210 */
[----:B------:R-:W3:Y:S01]  /*01e0*/  LDG.E.64 R16, desc[UR4][R16.64] ;  /* 0x0000000410107981 */ /* 0x000ee2000c1e1b00 */
[----:B-----5:R-:W-:-:S08]  /*01f0*/  DADD R4, R10, -R4 ;  /* 0x000000000a047229 */ /* 0x020fd00000000804 */
[----:B--2---:R-:W-:Y:S01]  /*0200*/  DADD R4, R4, -R8 ;  /* 0x0000000004047229 */ /* 0x004fe20000000808 */
[----:B------:R-:W0:Y:S07]  /*0210*/  LDC.64 R8, c[0x0][0x380] ;  /* 0x0000e000ff087b82 */ /* 0x000e2e0000000a00 */
[----:B----4-:R-:W-:Y:S02]  /*0220*/  DADD R4, R4, -R6 ;  /* 0x0000000004047229 */ /* 0x010fe40000000806 */
[----:B------:R-:W-:-:S06]  /*0230*/  DADD R6, R14, R12 ;  /* 0x000000000e067229 */ /* 0x000fcc000000000c */
[----:B---3--:R-:W-:-:S08]  /*0240*/  DADD R4, R4, -R16 ;  /* 0x0000000004047229 */ /* 0x008fd00000000810 */
[----:B0-----:R-:W-:-:S07]  /*0250*/  DFMA R4, R6, R8, R4 ;  /* 0x000000080604722b */ /* 0x001fce0000000004 */
[----:B------:R-:W-:Y:S01]  /*0260*/  STG.E.64 desc[UR4][R2.64], R4 ;  /* 0x0000000402007986 */ /* 0x000fe2000c101b04 */
[----:B------:R-:W-:Y:S05]  /*0270*/  EXIT ;  /* 0x000000000000794d */ /* 0x000fea0003800000 */
.L_x_190:
        /* <DEDUP_REMOVED lines=16> */
.L_x_234:


//--------------------- .text._Z9SubFluxx5dPKdS0_S0_S0_S0_S0_PdS1_S1_S1_S1_ --------------------------
	.section	.text._Z9SubFluxx5dPKdS0_S0_S0_S0_S0_PdS1_S1_S1_S1_,"ax",@progbits
	.align	128
        .global         _Z9SubFluxx5dPKdS0_S0_S0_S0_S0_PdS1_S1_S1_S1_
        .type           _Z9SubFluxx5dPKdS0_S0_S0_S0_S0_PdS1_S1_S1_S1_,@function
        .size           _Z9SubFluxx5dPKdS0_S0_S0_S0_S0_PdS1_S1_S1_S1_,(.L_x_235 - _Z9SubFluxx5dPKdS0_S0_S0_S0_S0_PdS1_S1_S1_S1_)
        .other          _Z9SubFluxx5dPKdS0_S0_S0_S0_S0_PdS1_S1_S1_S1_,@"STO_CUDA_ENTRY STV_DEFAULT"
_Z9SubFluxx5dPKdS0_S0_S0_S0_S0_PdS1_S1_S1_S1_:
.text._Z9SubFluxx5dPKdS0_S0_S0_S0_S0_PdS1_S1_S1_S1_:
        /* <DEDUP_REMOVED lines=20> */
[----:B---3--:R-:W-:-:S05]  /*0140*/  IMAD.WIDE R4, R0, 0x8, R4 ;  /* 0x0000000800047825 */ /* 0x008fca00078e0204 */
[----:B------:R-:W2:Y:S01]  /*0150*/  LDG.E.64 R10, desc[UR4][R4.64] ;  /* 0x00000004040a7981 */ /* 0x000ea2000c1e1b00 */
[C---:B----4-:R-:W-:Y:S01]  /*0160*/  IMAD.WIDE R6, R0.reuse, 0x8, R6 ;  /* 0x0000000800067825 */ /* 0x050fe200078e0206 */
[----:B------:R-:W3:Y:S04]  /*0170*/  LDC.64 R16, c[0x0][0x3c8] ;  /* 0x0000f200ff107b82 */ /* 0x000ee80000000a00 */
[----:B------:R-:W4:Y:S01]  /*0180*/  LDG.E.64 R14, desc[UR4][R6.64] ;  /* 0x00000004060e7981 */ /* 0x000f22000c1e1b00 */
[----:B0-----:R-:W-:-:S06]  /*0190*/  IMAD.WIDE R8, R0, 0x8, R8 ;  /* 0x0000000800087825 */ /* 0x001fcc00078e0208 */
[----:B------:R-:W3:Y:S01]  /*01a0*/  LDG.E.64 R8, desc[UR4][R8.64] ;  /* 0x0000000408087981 */ /* 0x000ee2000c1e1b00 */
[----:B-1----:R-:W-:-:S06]  /*01b0*/  IMAD.WIDE R20, R0, 0x8, R20 ;  /* 0x0000000800147825 */ /* 0x002fcc00078e0214 */
[----:B------:R-:W3:Y:S01]  /*01c0*/  LDG.E.64 R20, desc[UR4][R20.64] ;  /* 0x0000000414147981 */ /* 0x000ee2000c1e1b00 */
[----:B------:R-:W-:Y:S01]  /*01d0*/  UMOV UR6, 0x55555555 ;  /* 0x5555555500067882 */ /* 0x000fe20000000000 */
[----:B------:R-:W-:Y:S01]  /*01e0*/  UMOV UR7, 0x3fe55555 ;  /* 0x3fe5555500077882 */ /* 0x000fe20000000000 */
[----:B-----5:R-:W-:Y:S01]  /*01f0*/  DMUL R22, R2, R12 ;  /* 0x0000000c02167228 */ /* 0x020fe20000000000 */
[----:B------:R-:W0:Y:S01]  /*0200*/  LDC.64 R12, c[0x0][0x3d0] ;  /* 0x0000f400ff0c7b82 */ /* 0x000e220000000a00 */
[----:B--2---:R-:W-:-:S08]  /*0210*/  DMUL R18, R10, R10 ;  /* 0x0000000a0a127228 */ /* 0x004fd00000000000 */
[C---:B----4-:R-:W-:Y:S02]  /*0220*/  DFMA R24, R14.reuse, R14, R18 ;  /* 0x0000000e0e18722b */ /* 0x050fe40000000012 */
[----:B------:R-:W-:Y:S01]  /*0230*/  DADD R18, R14, R10 ;  /* 0x000000000e127229 */ /* 0x000fe2000000000a */
[----:B------:R-:W1:Y:S01]  /*0240*/  LDC.64 R14, c[0x0][0x3b0] ;  /* 0x0000ec00ff0e7b82 */ /* 0x000e620000000a00 */
[----:B---3--:R-:W-:-:S06]  /*0250*/  DFMA R22, R8, R20, R22 ;  /* 0x000000140816722b */ /* 0x008fcc0000000016 */
[----:B------:R-:W-:Y:S01]  /*0260*/  DMUL R20, R18, -UR6 ;  /* 0x8000000612147c28 */ /* 0x000fe20008000000 */
[----:B------:R-:W-:Y:S01]  /*0270*/  IMAD.WIDE R10, R0, 0x8, R16 ;  /* 0x00000008000a7825 */ /* 0x000fe200078e0210 */
[----:B------:R-:W-:-:S03]  /*0280*/  DFMA R24, R24, 2, R22 ;  /* 0x400000001818782b */ /* 0x000fc60000000016 */
[C---:B0-----:R-:W-:Y:S01]  /*0290*/  IMAD.WIDE R12, R0.reuse, 0x8, R12 ;  /* 0x00000008000c7825 */ /* 0x041fe200078e020c */
[----:B------:R-:W0:Y:S04]  /*02a0*/  LDC.64 R22, c[0x0][0x3a8] ;  /* 0x0000ea00ff167b82 */ /* 0x000e280000000a00 */
[----:B------:R-:W-:Y:S01]  /*02b0*/  DFMA R16, R18, R20, R24 ;  /* 0x000000141210722b */ /* 0x000fe20000000018 */
[----:B------:R-:W2:Y:S01]  /*02c0*/  LDG.E.64 R18, desc[UR4][R10.64] ;  /* 0x000000040a127981 */ /* 0x000ea2000c1e1b00 */
[C---:B-1----:R-:W-:Y:S02]  /*02d0*/  IMAD.WIDE R26, R0.reuse, 0x8, R14 ;  /* 0x00000008001a7825 */ /* 0x042fe400078e020e */
[----:B------:R-:W1:Y:S01]  /*02e0*/  LDC.64 R24, c[0x0][0x380] ;  /* 0x0000e000ff187b82 */ /* 0x000e620000000a00 */
[----:B------:R-:W2:Y:S01]  /*02f0*/  LDG.E.64 R20, desc[UR4][R12.64] ;  /* 0x000000040c147981 */ /* 0x000ea2000c1e1b00 */
[----:B0-----:R-:W-:-:S03]  /*0300*/  IMAD.WIDE R14, R0, 0x8, R22 ;  /* 0x00000008000e7825 */ /* 0x001fc600078e0216 */
[----:B------:R-:W3:Y:S04]  /*0310*/  LDG.E.64 R22, desc[UR4][R26.64] ;  /* 0x000000041a167981 */ /* 0x000ee8000c1e1b00 */
[----:B------:R-:W4:Y:S01]  /*0320*/  LDG.E.64 R14, desc[UR4][R14.64] ;  /* 0x000000040e0e7981 */ /* 0x000f22000c1e1b00 */
[----:B--2---:R-:W-:Y:S01]  /*0330*/  DADD R20, R18, R20 ;  /* 0x0000000012147229 */ /* 0x004fe20000000014 */
[----:B------:R-:W0:Y:S07]  /*0340*/  LDC.64 R18, c[0x0][0x3d8] ;  /* 0x0000f600ff127b82 */ /* 0x000e2e0000000a00 */
[----:B------:R-:W-:-:S08]  /*0350*/  DFMA R16, R20, R20, R16 ;  /* 0x000000141410722b */ /* 0x000fd00000000010 */
[----:B-1----:R-:W-:Y:S02]  /*0360*/  DMUL R24, R16, R24 ;  /* 0x0000001810187228 */ /* 0x002fe40000000000 */
[C---:B---3--:R-:W-:Y:S02]  /*0370*/  DMUL R16, R8.reuse, R22 ;  /* 0x0000001608107228 */ /* 0x048fe40000000000 */
[----:B----4-:R-:W-:Y:S02]  /*0380*/  DMUL R8, R8, R14 ;  /* 0x0000000e08087228 */ /* 0x010fe40000000000 */
[C---:B------:R-:W-:Y:S02]  /*0390*/  DMUL R22, R2.reuse, R22 ;  /* 0x0000001602167228 */ /* 0x040fe40000000000 */
[----:B------:R-:W-:Y:S01]  /*03a0*/  DMUL R2, R2, R14 ;  /* 0x0000000e02027228 */ /* 0x000fe20000000000 */
[----:B0-----:R-:W-:-:S05]  /*03b0*/  IMAD.WIDE R18, R0, 0x8, R18 ;  /* 0x0000000800127825 */ /* 0x001fca00078e0212 */
[----:B------:R-:W-:Y:S04]  /*03c0*/  STG.E.64 desc[UR4][R18.64], R24 ;  /* 0x0000001812007986 */ /* 0x000fe8000c101b04 */
[----:B------:R-:W-:Y:S04]  /*03d0*/  STG.E.64 desc[UR4][R6.64], R16 ;  /* 0x0000001006007986 */ /* 0x000fe8000c101b04 */
[----:B------:R-:W-:Y:S04]  /*03e0*/  STG.E.64 desc[UR4][R4.64], R8 ;  /* 0x0000000804007986 */ /* 0x000fe8000c101b04 */
[----:B------:R-:W-:Y:S04]  /*03f0*/  STG.E.64 desc[UR4][R10.64], R22 ;  /* 0x000000160a007986 */ /* 0x000fe8000c101b04 */
[----:B------:R-:W-:Y:S01]  /*0400*/  STG.E.64 desc[UR4][R12.64], R2 ;  /* 0x000000020c007986 */ /* 0x000fe2000c101b04 */
[----:B------:R-:W-:Y:S05]  /*0410*/  EXIT ;  /* 0x000000000000794d */ /* 0x000fea0003800000 */
.L_x_191:
        /* <DEDUP_REMOVED lines=14> */
.L_x_235:


//--------------------- .text._Z9SubFluxx4ddPKdS0_S0_S0_S0_S0_S0_S0_Pd --------------------------
	.section	.text._Z9SubFluxx4ddPKdS0_S0_S0_S0_S0_S0_S0_Pd,"ax",@progbits
	.align	128
        .global         _Z9SubFluxx4ddPKdS0_S0_S0_S0_S0_S0_S0_Pd
        .type           _Z9SubFluxx4ddPKdS0_S0_S0_S0_S0_S0_S0_Pd,@function
        .size           _Z9SubFluxx4ddPKdS0_S0_S0_S0_S0_S0_S0_Pd,(.L_x_236 - _Z9SubFluxx4ddPKdS0_S0_S0_S0_S0_S0_S0_Pd)
        .other          _Z9SubFluxx4ddPKdS0_S0_S0_S0_S0_S0_S0_Pd,@"STO_CUDA_ENTRY STV_DEFAULT"
_Z9SubFluxx4ddPKdS0_S0_S0_S0_S0_S0_S0_Pd:
.text._Z9SubFluxx4ddPKdS0_S0_S0_S0_S0_S0_S0_Pd:
        /* <DEDUP_REMOVED lines=11> */
[----:B------:R-:W2:Y:S06]  /*00b0*/  LDCU.128 UR8, c[0x0][0x380] ;  /* 0x00007000ff0877ac */ /* 0x000eac0008000c00 */
[----:B------:R-:W3:Y:S08]  /*00c0*/  LDC.64 R2, c[0x0][0x398] ;  /* 0x0000e600ff027b82 */ /* 0x000ef00000000a00 */
[----:B------:R-:W4:Y:S08]  /*00d0*/  LDC.64 R12, c[0x0][0x3a0] ;  /* 0x0000e800ff0c7b82 */ /* 0x000f300000000a00 */
[----:B------:R-:W5:Y:S01]  /*00e0*/  LDC.64 R10, c[0x0][0x3a8] ;  /* 0x0000ea00ff0a7b82 */ /* 0x000f620000000a00 */
[----:B0-----:R-:W-:-:S06]  /*00f0*/  IMAD.WIDE R4, R0, 0x8, R4 ;  /* 0x0000000800047825 */ /* 0x001fcc00078e0204 */
[----:B-1----:R-:W2:Y:S01]  /*0100*/  LDG.E.64 R4, desc[UR4][R4.64] ;  /* 0x0000000404047981 */ /* 0x002ea2000c1e1b00 */
[----:B------:R-:W0:Y:S01]  /*0110*/  LDC.64 R18, c[0x0][0x3b0] ;  /* 0x0000ec00ff127b82 */ /* 0x000e220000000a00 */
[----:B---3--:R-:W-:-:S06]  /*0120*/  IMAD.WIDE R2, R0, 0x8, R2 ;  /* 0x0000000800027825 */ /* 0x008fcc00078e0202 */
[----:B------:R-:W2:Y:S01]  /*0130*/  LDG.E.64 R2, desc[UR4][R2.64] ;  /* 0x0000000402027981 */ /* 0x000ea2000c1e1b00 */
[----:B------:R-:W1:Y:S08]  /*0140*/  LDC.64 R20, c[0x0][0x390] ;  /* 0x0000e400ff147b82 */ /* 0x000e700000000a00 */
[----:B------:R-:W3:Y:S01]  /*0150*/  LDC.64 R8, c[0x0][0x3c8] ;  /* 0x0000f200ff087b82 */ /* 0x000ee20000000a00 */
[----:B----4-:R-:W-:-:S07]  /*0160*/  IMAD.WIDE R14, R0, 0x8, R12 ;  /* 0x00000008000e7825 */ /* 0x010fce00078e020c */
[----:B------:R-:W4:Y:S01]  /*0170*/  LDC.64 R6, c[0x0][0x3c0] ;  /* 0x0000f000ff067b82 */ /* 0x000f220000000a00 */
[C---:B-----5:R-:W-:Y:S01]  /*0180*/  IMAD.WIDE R16, R0.reuse, 0x8, R10 ;  /* 0x0000000800107825 */ /* 0x060fe200078e020a */
[----:B------:R-:W5:Y:S03]  /*0190*/  LDG.E.64 R14, desc[UR4][R14.64] ;  /* 0x000000040e0e7981 */ /* 0x000f66000c1e1b00 */
[C---:B0-----:R-:W-:Y:S02]  /*01a0*/  IMAD.WIDE R18, R0.reuse, 0x8, R18 ;  /* 0x0000000800127825 */ /* 0x041fe400078e0212 */
[----:B------:R-:W5:Y:S01]  /*01b0*/  LDG.E.64 R16, desc[UR4][R16.64] ;  /* 0x0000000410107981 */ /* 0x000f62000c1e1b00 */
[----:B------:R-:W0:Y:S01]  /*01c0*/  LDC.64 R22, c[0x0][0x3d0] ;  /* 0x0000f400ff167b82 */ /* 0x000e220000000a00 */
[C---:B-1----:R-:W-:Y:S02]  /*01d0*/  IMAD.WIDE R20, R0.reuse, 0x8, R20 ;  /* 0x0000000800147825 */ /* 0x042fe400078e0214 */
[----:B------:R-:W5:Y:S04]  /*01e0*/  LDG.E.64 R10, desc[UR4][R18.64] ;  /* 0x00000004120a7981 */ /* 0x000f68000c1e1b00 */
[----:B------:R-:W5:Y:S01]  /*01f0*/  LDG.E.64 R12, desc[UR4][R20.64] ;  /* 0x00000004140c7981 */ /* 0x000f62000c1e1b00 */
[----:B---3--:R-:W-:-:S06]  /*0200*/  IMAD.WIDE R8, R0, 0x8, R8 ;  /* 0x0000000800087825 */ /* 0x008fcc00078e0208 */
[----:B------:R-:W3:Y:S01]  /*0210*/  LDG.E.64 R8, desc[UR4][R8.64] ;  /* 0x0000000408087981 */ /* 0x000ee2000c1e1b00 */
[----:B----4-:R-:W-:-:S06]  /*0220*/  IMAD.WIDE R6, R0, 0x8, R6 ;  /* 0x0000000800067825 */ /* 0x010fcc00078e0206 */
[----:B------:R-:W4:Y:S01]  /*0230*/  LDG.E.64 R6, desc[UR4][R6.64] ;  /* 0x0000000406067981 */ /* 0x000f22000c1e1b00 */
[----:B--2---:R-:W-:Y:S02]  /*0240*/  DMUL R2, R4, R2 ;  /* 0x0000000204027228 */ /* 0x004fe40000000000 */
[----:B-----5:R-:W-:-:S06]  /*0250*/  DADD R4, R14, R16 ;  /* 0x000000000e047229 */ /* 0x020fcc0000000010 */
[----:B------:R-:W-:-:S08]  /*0260*/  DFMA R2, -R10, R12, -R2 ;  /* 0x0000000c0a02722b */ /* 0x000fd00000000902 */
[----:B------:R-:W-:Y:S02]  /*0270*/  DFMA R2, R4, UR10, R2 ;  /* 0x0000000a04027c2b */ /* 0x000fe40008000002 */
[----:B---3--:R-:W-:-:S08]  /*0280*/  DMUL R4, R8, UR8 ;  /* 0x0000000808047c28 */ /* 0x008fd00008000000 */
[----:B----4-:R-:W-:Y:S01]  /*0290*/  DFMA R2, -R4, R6, R2 ;  /* 0x000000060402722b */ /* 0x010fe20000000102 */
[----:B0-----:R-:W-:-:S06]  /*02a0*/  IMAD.WIDE R4, R0, 0x8, R22 ;  /* 0x0000000800047825 */ /* 0x001fcc00078e0216 */
[----:B------:R-:W-:Y:S01]  /*02b0*/  STG.E.64 desc[UR4][R4.64], R2 ;  /* 0x0000000204007986 */ /* 0x000fe2000c101b04 */
[----:B------:R-:W-:Y:S05]  /*02c0*/  EXIT ;  /* 0x000000000000794d */ /* 0x000fea0003800000 */
.L_x_192:
        /* <DEDUP_REMOVED lines=11> */
.L_x_236:


//--------------------- .text._Z9SubFluxx3ddPKdS0_S0_S0_S0_S0_S0_S0_PdS1_ --------------------------
	.section	.text._Z9SubFluxx3ddPKdS0_S0_S0_S0_S0_S0_S0_PdS1_,"ax",@progbits
	.align	128
        .global         _Z9SubFluxx3ddPKdS0_S0_S0_S0_S0_S0_S0_PdS1_
        .type           _Z9SubFluxx3ddPKdS0_S0_S0_S0_S0_S0_S0_PdS1_,@function
        .size           _Z9SubFluxx3ddPKdS0_S0_S0_S0_S0_S0_S0_PdS1_,(.L_x_237 - _Z9SubFluxx3ddPKdS0_S0_S0_S0_S0_S0_S0_PdS1_)
        .other          _Z9SubFluxx3ddPKdS0_S0_S0_S0_S0_S0_S0_PdS1_,@"STO_CUDA_ENTRY STV_DEFAULT"
_Z9SubFluxx3ddPKdS0_S0_S0_S0_S0_S0_S0_PdS1_:
.text._Z9SubFluxx3ddPKdS0_S0_S0_S0_S0_S0_S0_PdS1_:
        /* <DEDUP_REMOVED lines=14> */
[----:B0-----:R-:W-:-:S07]  /*00e0*/  IMAD.WIDE R2, R0, 0x8, R2 ;  /* 0x0000000800027825 */ /* 0x001fce00078e0202 */
[----:B------:R-:W0:Y:S01]  /*00f0*/  LDC.64 R20, c[0x0][0x390] ;  /* 0x0000e400ff147b82 */ /* 0x000e220000000a00 */
[C---:B--2---:R-:W-:Y:S01]  /*0100*/  IMAD.WIDE R6, R0.reuse, 0x8, R6 ;  /* 0x0000000800067825 */ /* 0x044fe200078e0206 */
[----:B-1----:R-:W2:Y:S06]  /*0110*/  LDG.E.64 R2, desc[UR4][R2.64] ;  /* 0x0000000402027981 */ /* 0x002eac000c1e1b00 */
[----:B------:R-:W1:Y:S01]  /*0120*/  LDC.64 R8, c[0x0][0x3a0] ;  /* 0x0000e800ff087b82 */ /* 0x000e620000000a00 */
[----:B------:R-:W2:Y:S01]  /*0130*/  LDG.E.64 R6, desc[UR4][R6.64] ;  /* 0x0000000406067981 */ /* 0x000ea2000c1e1b00 */
[----:B---3--:R-:W-:-:S06]  /*0140*/  IMAD.WIDE R14, R0, 0x8, R14 ;  /* 0x00000008000e7825 */ /* 0x008fcc00078e020e */
[----:B------:R-:W3:Y:S01]  /*0150*/  LDC.64 R4, c[0x0][0x3c0] ;  /* 0x0000f000ff047b82 */ /* 0x000ee20000000a00 */
[C---:B----4-:R-:W-:Y:S01]  /*0160*/  IMAD.WIDE R16, R0.reuse, 0x8, R12 ;  /* 0x0000000800107825 */ /* 0x050fe200078e020c */
[----:B------:R-:W4:Y:S06]  /*0170*/  LDG.E.64 R14, desc[UR4][R14.64] ;  /* 0x000000040e0e7981 */ /* 0x000f2c000c1e1b00 */
[----:B------:R-:W5:Y:S01]  /*0180*/  LDC.64 R10, c[0x0][0x3c8] ;  /* 0x0000f200ff0a7b82 */ /* 0x000f620000000a00 */
[C---:B0-----:R-:W-:Y:S01]  /*0190*/  IMAD.WIDE R20, R0.reuse, 0x8, R20 ;  /* 0x0000000800147825 */ /* 0x041fe200078e0214 */
[----:B------:R-:W4:Y:S01]  /*01a0*/  LDG.E.64 R16, desc[UR4][R16.64] ;  /* 0x0000000410107981 */ /* 0x000f22000c1e1b00 */
[----:B------:R-:W-:Y:S01]  /*01b0*/  UMOV UR6, 0x55555555 ;  /* 0x5555555500067882 */ /* 0x000fe20000000000 */
[----:B------:R-:W-:Y:S01]  /*01c0*/  UMOV UR7, 0x3ff55555 ;  /* 0x3ff5555500077882 */ /* 0x000fe20000000000 */
[----:B------:R-:W0:Y:S01]  /*01d0*/  LDCU.128 UR8, c[0x0][0x380] ;  /* 0x00007000ff0877ac */ /* 0x000e220008000c00 */
[----:B------:R-:W4:Y:S01]  /*01e0*/  LDG.E.64 R12, desc[UR4][R20.64] ;  /* 0x00000004140c7981 */ /* 0x000f22000c1e1b00 */
[----:B-1----:R-:W-:-:S06]  /*01f0*/  IMAD.WIDE R18, R0, 0x8, R8 ;  /* 0x0000000800127825 */ /* 0x002fcc00078e0208 */
[----:B------:R-:W4:Y:S01]  /*0200*/  LDG.E.64 R18, desc[UR4][R18.64] ;  /* 0x0000000412127981 */ /* 0x000f22000c1e1b00 */
[----:B---3--:R-:W-:-:S06]  /*0210*/  IMAD.WIDE R4, R0, 0x8, R4 ;  /* 0x0000000800047825 */ /* 0x008fcc00078e0204 */
[----:B------:R-:W3:Y:S01]  /*0220*/  LDG.E.64 R4, desc[UR4][R4.64] ;  /* 0x0000000404047981 */ /* 0x000ee2000c1e1b00 */
[----:B-----5:R-:W-:Y:S02]  /*0230*/  IMAD.WIDE R8, R0, 0x8, R10 ;  /* 0x0000000800087825 */ /* 0x020fe400078e020a */
[----:B------:R-:W1:Y:S04]  /*0240*/  LDC.64 R10, c[0x0][0x3d0] ;  /* 0x0000f400ff0a7b82 */ /* 0x000e680000000a00 */
[----:B------:R-:W5:Y:S01]  /*0250*/  LDG.E.64 R8, desc[UR4][R8.64] ;  /* 0x0000000408087981 */ /* 0x000f62000c1e1b00 */
[----:B--2---:R-:W-:Y:S01]  /*0260*/  DFMA R2, R6, UR6, R2 ;  /* 0x0000000606027c2b */ /* 0x004fe20008000002 */
[----:B------:R-:W-:Y:S02]  /*0270*/  UMOV UR7, 0x3fd55555 ;  /* 0x3fd5555500077882 */ /* 0x000fe40000000000 */
[----:B------:R-:W2:Y:S05]  /*0280*/  LDC.64 R6, c[0x0][0x3d8] ;  /* 0x0000f600ff067b82 */ /* 0x000eaa0000000a00 */
[----:B----4-:R-:W-:-:S02]  /*0290*/  DFMA R2, R16, UR6, R2 ;  /* 0x0000000610027c2b */ /* 0x010fc40008000002 */
[----:B------:R-:W-:-:S06]  /*02a0*/  DADD R12, -R12, -R14 ;  /* 0x000000000c0c7229 */ /* 0x000fcc000000090e */
[----:B0-----:R-:W-:Y:S02]  /*02b0*/  DMUL R2, R2, UR8 ;  /* 0x0000000802027c28 */ /* 0x001fe40008000000 */
[----:B------:R-:W-:Y:S02]  /*02c0*/  DADD R12, R12, -R18 ;  /* 0x000000000c0c7229 */ /* 0x000fe40000000812 */
[----:B---3--:R-:W-:-:S06]  /*02d0*/  DMUL R4, R4, UR10 ;  /* 0x0000000a04047c28 */ /* 0x008fcc0008000000 */
[----:B------:R-:W-:Y:S01]  /*02e0*/  DADD R12, R2, R12 ;  /* 0x00000000020c7229 */ /* 0x000fe2000000000c */
[----:B--2---:R-:W-:-:S07]  /*02f0*/  IMAD.WIDE R6, R0, 0x8, R6 ;  /* 0x0000000800067825 */ /* 0x004fce00078e0206 */
[----:B-----5:R-:W-:Y:S01]  /*0300*/  DFMA R4, -R4, R8, R12 ;  /* 0x000000080404722b */ /* 0x020fe2000000010c */
[----:B-1----:R-:W-:-:S06]  /*0310*/  IMAD.WIDE R8, R0, 0x8, R10 ;  /* 0x0000000800087825 */ /* 0x002fcc00078e020a */
[----:B------:R-:W-:Y:S04]  /*0320*/  STG.E.64 desc[UR4][R6.64], R4 ;  /* 0x0000000406007986 */ /* 0x000fe8000c101b04 */
[----:B------:R-:W-:Y:S01]  /*0330*/  STG.E.64 desc[UR4][R8.64], R2 ;  /* 0x0000000208007986 */ /* 0x000fe2000c101b04 */
[----:B------:R-:W-:Y:S05]  /*0340*/  EXIT ;  /* 0x000000000000794d */ /* 0x000fea0003800000 */
.L_x_193:
        /* <DEDUP_REMOVED lines=11> */
.L_x_237:


//--------------------- .text._Z9SubFluxx2ddPKdS0_S0_S0_S0_S0_S0_S0_S0_S0_S0_PdS1_S1_S1_ --------------------------
	.section	.text._Z9SubFluxx2ddPKdS0_S0_S0_S0_S0_S0_S0_S0_S0_S0_PdS1_S1_S1_,"ax",@progbits
	.align	128
        .global         _Z9SubFluxx2ddPKdS0_S0_S0_S0_S0_S0_S0_S0_S0_S0_PdS1_S1_S1_
        .type           _Z9SubFluxx2ddPKdS0_S0_S0_S0_S0_S0_S0_S0_S0_S0_PdS1_S1_S1_,@function
        .size           _Z9SubFluxx2ddPKdS0_S0_S0_S0_S0_S0_S0_S0_S0_S0_PdS1_S1_S1_,(.L_x_238 - _Z9SubFluxx2ddPKdS0_S0_S0_S0_S0_S0_S0_S0_S0_S0_PdS1_S1_S1_)
        .other          _Z9SubFluxx2ddPKdS0_S0_S0_S0_S0_S0_S0_S0_S0_S0_PdS1_S1_S1_,@"STO_CUDA_ENTRY STV_DEFAULT"
_Z9SubFluxx2ddPKdS0_S0_S0_S0_S0_S0_S0_S0_S0_S0_PdS1_S1_S1_:
.text._Z9SubFluxx2ddPKdS0_S0_S0_S0_S0_S0_S0_S0_S0_S0_PdS1_S1_S1_:
        /* <DEDUP_REMOVED lines=12> */
[----:B------:R-:W3:Y:S01]  /*00c0*/  LDC.64 R10, c[0x0][0x3b8] ;  /* 0x0000ee00ff0a7b82 */ /* 0x000ee20000000a00 */
[----:B------:R-:W-:Y:S01]  /*00d0*/  UMOV UR6, 0x55555555 ;  /* 0x5555555500067882 */ /* 0x000fe20000000000 */
[----:B------:R-:W-:Y:S01]  /*00e0*/  UMOV UR7, 0x3ff55555 ;  /* 0x3ff5555500077882 */ /* 0x000fe20000000000 */
[----:B------:R-:W4:Y:S01]  /*00f0*/  LDCU.128 UR8, c[0x0][0x380] ;  /* 0x00007000ff0877ac */ /* 0x000f220008000c00 */
[----:B0-----:R-:W-:-:S04]  /*0100*/  IMAD.WIDE R2, R0, 0x8, R2 ;  /* 0x0000000800027825 */ /* 0x001fc800078e0202 */
[----:B------:R-:W0:Y:S02]  /*0110*/  LDC.64 R12, c[0x0][0x3f8] ;  /* 0x0000fe00ff0c7b82 */ /* 0x000e240000000a00 */
[----:B-1----:R-:W5:Y:S01]  /*0120*/  LDG.E.64 R2, desc[UR4][R2.64] ;  /* 0x0000000402027981 */ /* 0x002f62000c1e1b00 */
[----:B--2---:R-:W-:-:S05]  /*0130*/  IMAD.WIDE R6, R0, 0x8, R6 ;  /* 0x0000000800067825 */ /* 0x004fca00078e0206 */
[----:B------:R-:W1:Y:S01]  /*0140*/  LDC.64 R14, c[0x0][0x390] ;  /* 0x0000e400ff0e7b82 */ /* 0x000e620000000a00 */
[----:B------:R-:W5:Y:S01]  /*0150*/  LDG.E.64 R6, desc[UR4][R6.64] ;  /* 0x0000000406067981 */ /* 0x000f62000c1e1b00 */
[----:B---3--:R-:W-:-:S06]  /*0160*/  IMAD.WIDE R10, R0, 0x8, R10 ;  /* 0x00000008000a7825 */ /* 0x008fcc00078e020a */
[----:B------:R-:W2:Y:S01]  /*0170*/  LDC.64 R16, c[0x0][0x398] ;  /* 0x0000e600ff107b82 */ /* 0x000ea20000000a00 */
[----:B------:R-:W3:Y:S07]  /*0180*/  LDG.E.64 R10, desc[UR4][R10.64] ;  /* 0x000000040a0a7981 */ /* 0x000eee000c1e1b00 */
[----:B------:R-:W4:Y:S08]  /*0190*/  LDC.64 R4, c[0x0][0x3a0] ;  /* 0x0000e800ff047b82 */ /* 0x000f300000000a00 */
[----:B------:R-:W2:Y:S08]  /*01a0*/  LDC.64 R18, c[0x0][0x400] ;  /* 0x00010000ff127b82 */ /* 0x000eb00000000a00 */
[----:B------:R-:W2:Y:S01]  /*01b0*/  LDC.64 R20, c[0x0][0x3d0] ;  /* 0x0000f400ff147b82 */ /* 0x000ea20000000a00 */
[----:B----4-:R-:W-:Y:S01]  /*01c0*/  IMAD.WIDE R4, R0, 0x8, R4 ;  /* 0x0000000800047825 */ /* 0x010fe200078e0204 */
[----:B-----5:R-:W-:Y:S01]  /*01d0*/  DFMA R8, R2, UR6, R6 ;  /* 0x0000000602087c2b */ /* 0x020fe20008000006 */
[----:B------:R-:W-:-:S05]  /*01e0*/  UMOV UR7, 0x3fd55555 ;  /* 0x3fd5555500077882 */ /* 0x000fca0000000000 */
[----:B------:R-:W4:Y:S02]  /*01f0*/  LDC.64 R6, c[0x0][0x3c0] ;  /* 0x0000f000ff067b82 */ /* 0x000f240000000a00 */
[----:B---3--:R-:W-:Y:S01]  /*0200*/  DFMA R2, R10, UR6, R8 ;  /* 0x000000060a027c2b */ /* 0x008fe20008000008 */
[----:B0-----:R-:W-:-:S04]  /*0210*/  IMAD.WIDE R8, R0, 0x8, R12 ;  /* 0x0000000800087825 */ /* 0x001fc800078e020c */
[----:B-1----:R-:W-:-:S03]  /*0220*/  IMAD.WIDE R10, R0, 0x8, R14 ;  /* 0x00000008000a7825 */ /* 0x002fc600078e020e */
[----:B------:R-:W-:Y:S01]  /*0230*/  DMUL R2, R2, UR8 ;  /* 0x0000000802027c28 */ /* 0x000fe20008000000 */
[C---:B--2---:R-:W-:Y:S02]  /*0240*/  IMAD.WIDE R12, R0.reuse, 0x8, R16 ;  /* 0x00000008000c7825 */ /* 0x044fe400078e0210 */
[----:B------:R-:W0:Y:S04]  /*0250*/  LDC.64 R16, c[0x0][0x3c8] ;  /* 0x0000f200ff107b82 */ /* 0x000e280000000a00 */
[----:B------:R1:W-:Y:S04]  /*0260*/  STG.E.64 desc[UR4][R8.64], R2 ;  /* 0x0000000208007986 */ /* 0x0003e8000c101b04 */
[----:B------:R-:W2:Y:S04]  /*0270*/  LDG.E.64 R10, desc[UR4][R10.64] ;  /* 0x000000040a0a7981 */ /* 0x000ea8000c1e1b00 */
[----:B------:R-:W2:Y:S01]  /*0280*/  LDG.E.64 R12, desc[UR4][R12.64] ;  /* 0x000000040c0c7981 */ /* 0x000ea2000c1e1b00 */
[----:B----4-:R-:W-:-:S03]  /*0290*/  IMAD.WIDE R6, R0, 0x8, R6 ;  /* 0x0000000800067825 */ /* 0x010fc600078e0206 */
[----:B------:R-:W3:Y:S01]  /*02a0*/  LDG.E.64 R4, desc[UR4][R4.64] ;  /* 0x0000000404047981 */ /* 0x000ee2000c1e1b00 */
[----:B-1----:R-:W1:Y:S03]  /*02b0*/  LDC.64 R8, c[0x0][0x3d8] ;  /* 0x0000f600ff087b82 */ /* 0x002e660000000a00 */
[----:B------:R-:W4:Y:S01]  /*02c0*/  LDG.E.64 R6, desc[UR4][R6.64] ;  /* 0x0000000406067981 */ /* 0x000f22000c1e1b00 */
[----:B0-----:R-:W-:-:S06]  /*02d0*/  IMAD.WIDE R16, R0, 0x8, R16 ;  /* 0x0000000800107825 */ /* 0x001fcc00078e0210 */
[----:B------:R-:W5:Y:S01]  /*02e0*/  LDG.E.64 R16, desc[UR4][R16.64] ;  /* 0x0000000410107981 */ /* 0x000f62000c1e1b00 */
[----:B-1----:R-:W-:Y:S01]  /*02f0*/  IMAD.WIDE R8, R0, 0x8, R8 ;  /* 0x0000000800087825 */ /* 0x002fe200078e0208 */
[----:B--2---:R-:W-:Y:S01]  /*0300*/  DADD R14, -R10, -R12 ;  /* 0x000000000a0e7229 */ /* 0x004fe2000000090c */
[----:B------:R-:W0:Y:S07]  /*0310*/  LDC.64 R12, c[0x0][0x3e8] ;  /* 0x0000fa00ff0c7b82 */ /* 0x000e2e0000000a00 */
[----:B---3--:R-:W-:-:S08]  /*0320*/  DADD R14, R14, -R4 ;  /* 0x000000000e0e7229 */ /* 0x008fd00000000804 */
[----:B------:R-:W-:Y:S02]  /*0330*/  DADD R14, R2, R14 ;  /* 0x00000000020e7229 */ /* 0x000fe4000000000e */
[----:B----4-:R-:W-:Y:S01]  /*0340*/  DMUL R2, R6, UR10 ;  /* 0x0000000a06027c28 */ /* 0x010fe20008000000 */
[----:B------:R-:W-:-:S04]  /*0350*/  IMAD.WIDE R4, R0, 0x8, R18 ;  /* 0x0000000800047825 */ /* 0x000fc800078e0212 */
[----:B------:R-:W-:-:S03]  /*0360*/  IMAD.WIDE R6, R0, 0x8, R20 ;  /* 0x0000000800067825 */ /* 0x000fc600078e0214 */
[----:B-----5:R-:W-:Y:S01]  /*0370*/  DFMA R2, -R2, R16, R14 ;  /* 0x000000100202722b */ /* 0x020fe2000000010e */
[----:B------:R-:W1:Y:S06]  /*0380*/  LDC.64 R14, c[0x0][0x3e0] ;  /* 0x0000f800ff0e7b82 */ /* 0x000e6c0000000a00 */
[----:B------:R2:W-:Y:S01]  /*0390*/  STG.E.64 desc[UR4][R4.64], R2 ;  /* 0x0000000204007986 */ /* 0x0005e2000c101b04 */
[C---:B0-----:R-:W-:Y:S01]  /*03a0*/  IMAD.WIDE R12, R0.reuse, 0x8, R12 ;  /* 0x00000008000c7825 */ /* 0x041fe200078e020c */
[----:B------:R-:W2:Y:S02]  /*03b0*/  LDC.64 R16, c[0x0][0x3f0] ;  /* 0x0000fc00ff107b82 */ /* 0x000ea40000000a00 */
[----:B------:R-:W3:Y:S04]  /*03c0*/  LDG.E.64 R6, desc[UR4][R6.64] ;  /* 0x0000000406067981 */ /* 0x000ee8000c1e1b00 */
[----:B------:R-:W3:Y:S01]  /*03d0*/  LDG.E.64 R8, desc[UR4][R8.64] ;  /* 0x0000000408087981 */ /* 0x000ee2000c1e1b00 */
[----:B-1----:R-:W-:Y:S01]  /*03e0*/  IMAD.WIDE R14, R0, 0x8, R14 ;  /* 0x00000008000e7825 */ /* 0x002fe200078e020e */
[----:B---3--:R-:W-:-:S07]  /*03f0*/  DMUL R10, R6, R8 ;  /* 0x00000008060a7228 */ /* 0x008fce0000000000 */
[----:B------:R-:W-:Y:S04]  /*0400*/  STG.E.64 desc[UR4][R12.64], R10 ;  /* 0x0000000a0c007986 */ /* 0x000fe8000c101b04 */
[----:B------:R-:W3:Y:S01]  /*0410*/  LDG.E.64 R14, desc[UR4][R14.64] ;  /* 0x000000040e0e7981 */ /* 0x000ee2000c1e1b00 */
[----:B--2---:R-:W-:Y:S01]  /*0420*/  IMAD.WIDE R4, R0, 0x8, R16 ;  /* 0x0000000800047825 */ /* 0x004fe200078e0210 */
[----:B---3--:R-:W-:-:S07]  /*0430*/  DMUL R2, R6, R14 ;  /* 0x0000000e06027228 */ /* 0x008fce0000000000 */
[----:B------:R-:W-:Y:S01]  /*0440*/  STG.E.64 desc[UR4][R4.64], R2 ;  /* 0x0000000204007986 */ /* 0x000fe2000c101b04 */
[----:B------:R-:W-:Y:S05]  /*0450*/  EXIT ;  /* 0x000000000000794d */ /* 0x000fea0003800000 */
.L_x_194:
        /* <DEDUP_REMOVED lines=10> */
.L_x_238:


//--------------------- .text._Z9SubFluxx1PKdS0_S0_PdS1_S1_ --------------------------
	.section	.text._Z9SubFluxx1PKdS0_S0_PdS1_S1_,"ax",@progbits
	.align	128
        .global         _Z9SubFluxx1PKdS0_S0_PdS1_S1_
        .type           _Z9SubFluxx1PKdS0_S0_PdS1_S1_,@function
        .size           _Z9SubFluxx1PKdS0_S0_PdS1_S1_,(.L_x_239 - _Z9SubFluxx1PKdS0_S0_PdS1_S1_)
        .other          _Z9SubFluxx1PKdS0_S0_PdS1_S1_,@"STO_CUDA_ENTRY STV_DEFAULT"
_Z9SubFluxx1PKdS0_S0_PdS1_S1_:
.text._Z9SubFluxx1PKdS0_S0_PdS1_S1_:
        /* <DEDUP_REMOVED lines=13> */
[----:B0-----:R-:W-:-:S07]  /*00d0*/  IMAD.WIDE R4, R0, 0x8, R4 ;  /* 0x0000000800047825 */ /* 0x001fce00078e0204 */
[----:B------:R-:W0:Y:S01]  /*00e0*/  LDC.64 R12, c[0x0][0x390] ;  /* 0x0000e400ff0c7b82 */ /* 0x000e220000000a00 */
[----:B-1----:R-:W4:Y:S01]  /*00f0*/  LDG.E.64 R6, desc[UR4][R4.64] ;  /* 0x0000000404067981 */ /* 0x002f22000c1e1b00 */
[----:B--2---:R-:W-:-:S06]  /*0100*/  IMAD.WIDE R2, R0, 0x8, R2 ;  /* 0x0000000800027825 */ /* 0x004fcc00078e0202 */
[----:B------:R-:W1:Y:S01]  /*0110*/  LDC.64 R14, c[0x0][0x380] ;  /* 0x0000e000ff0e7b82 */ /* 0x000e620000000a00 */
[----:B------:R-:W4:Y:S07]  /*0120*/  LDG.E.64 R8, desc[UR4][R2.64] ;  /* 0x0000000402087981 */ /* 0x000f2e000c1e1b00 */
[----:B------:R-:W2:Y:S01]  /*0130*/  LDC.64 R16, c[0x0][0x388] ;  /* 0x0000e200ff107b82 */ /* 0x000ea20000000a00 */
[----:B----4-:R-:W-:Y:S01]  /*0140*/  DADD R6, -R6, -R8 ;  /* 0x0000000006067229 */ /* 0x010fe20000000908 */
[----:B---3--:R-:W-:-:S04]  /*0150*/  IMAD.WIDE R8, R0, 0x8, R10 ;  /* 0x0000000800087825 */ /* 0x008fc800078e020a */
[----:B0-----:R-:W-:-:S04]  /*0160*/  IMAD.WIDE R10, R0, 0x8, R12 ;  /* 0x00000008000a7825 */ /* 0x001fc800078e020c */
[C---:B-1----:R-:W-:Y:S01]  /*0170*/  IMAD.WIDE R12, R0.reuse, 0x8, R14 ;  /* 0x00000008000c7825 */ /* 0x042fe200078e020e */
[----:B------:R-:W-:Y:S04]  /*0180*/  STG.E.64 desc[UR4][R8.64], R6 ;  /* 0x0000000608007986 */ /* 0x000fe8000c101b04 */
[----:B------:R-:W3:Y:S04]  /*0190*/  LDG.E.64 R10, desc[UR4][R10.64] ;  /* 0x000000040a0a7981 */ /* 0x000ee8000c1e1b00 */
[----:B------:R-:W3:Y:S01]  /*01a0*/  LDG.E.64 R12, desc[UR4][R12.64] ;  /* 0x000000040c0c7981 */ /* 0x000ee2000c1e1b00 */
[----:B--2---:R-:W-:Y:S01]  /*01b0*/  IMAD.WIDE R16, R0, 0x8, R16 ;  /* 0x0000000800107825 */ /* 0x004fe200078e0210 */
[----:B---3--:R-:W-:-:S07]  /*01c0*/  DMUL R14, R10, R12 ;  /* 0x0000000c0a0e7228 */ /* 0x008fce0000000000 */
[----:B------:R-:W-:Y:S04]  /*01d0*/  STG.E.64 desc[UR4][R4.64], R14 ;  /* 0x0000000e04007986 */ /* 0x000fe8000c101b04 */
[----:B------:R-:W2:Y:S02]  /*01e0*/  LDG.E.64 R16, desc[UR4][R16.64] ;  /* 0x0000000410107981 */ /* 0x000ea4000c1e1b00 */
[----:B--2---:R-:W-:-:S07]  /*01f0*/  DMUL R18, R10, R16 ;  /* 0x000000100a127228 */ /* 0x004fce0000000000 */
[----:B------:R-:W-:Y:S01]  /*0200*/  STG.E.64 desc[UR4][R2.64], R18 ;  /* 0x0000001202007986 */ /* 0x000fe2000c101b04 */
[----:B------:R-:W-:Y:S05]  /*0210*/  EXIT ;  /* 0x000000000000794d */ /* 0x000fea0003800000 */
.L_x_195:
        /* <DEDUP_REMOVED lines=14> */
.L_x_239:


//--------------------- .text._Z5DeriyILi2EEvPKdPd --------------------------
	.section	.text._Z5DeriyILi2EEvPKdPd,"ax",@progbits
	.align	128
        .global         _Z5DeriyILi2EEvPKdPd
        .type           _Z5DeriyILi2EEvPKdPd,@function
        .size           _Z5DeriyILi2EEvPKdPd,(.L_x_240 - _Z5DeriyILi2EEvPKdPd)
        .other          _Z5DeriyILi2EEvPKdPd,@"STO_CUDA_ENTRY STV_DEFAULT"
_Z5DeriyILi2EEvPKdPd:
.text._Z5DeriyILi2EEvPKdPd:
[----:B------:R-:W-:Y:S01]  /*0000*/  LDC R1, c[0x0][0x37c] ;  /* 0x0000df00ff017b82 */ /* 0x000fe20000000800 */
[----:B------:R-:W0:Y:S01]  /*0010*/  S2R R6, SR_TID.Y ;  /* 0x0000000000067919 */ /* 0x000e220000002200 */
[----:B------:R-:W1:Y:S06]  /*0020*/  LDCU UR4, c[0x0][0x360] ;  /* 0x00006c00ff0477ac */ /* 0x000e6c0008000800 */
[----:B------:R-:W2:Y:S01]  /*0030*/  S2UR UR5, SR_CTAID.Y ;  /* 0x00000000000579c3 */ /* 0x000ea20000002600 */
[----:B------:R-:W1:Y:S01]  /*0040*/  S2R R9, SR_CTAID.X ;  /* 0x0000000000097919 */ /* 0x000e620000002500 */
[----:B------:R-:W1:Y:S06]  /*0050*/  S2R R19, SR_TID.X ;  /* 0x0000000000137919 */ /* 0x000e6c0000002100 */
[----:B------:R-:W2:Y:S08]  /*0060*/  LDC R5, c[0x0][0x364] ;  /* 0x0000d900ff057b82 */ /* 0x000eb00000000800 */
[----:B------:R-:W0:Y:S08]  /*0070*/  LDC R8, c[0x3][0x48] ;  /* 0x00c01200ff087b82 */ /* 0x000e300000000800 */
[----:B------:R-:W3:Y:S01]  /*0080*/  LDC.64 R2, c[0x3][0x40] ;  /* 0x00c01000ff027b82 */ /* 0x000ee20000000a00 */
[----:B--2---:R-:W-:-:S02]  /*0090*/  IMAD R7, R5, UR5, RZ ;  /* 0x0000000505077c24 */ /* 0x004fc4000f8e02ff */
[----:B-1----:R-:W-:Y:S02]  /*00a0*/  IMAD R9, R9, UR4, R19 ;  /* 0x0000000409097c24 */ /* 0x002fe4000f8e0213 */
[----:B0-----:R-:W-:-:S05]  /*00b0*/  IMAD R14, R7, R8, R6 ;  /* 0x00000008070e7224 */ /* 0x001fca00078e0206 */
[----:B---3--:R-:W-:-:S04]  /*00c0*/  ISETP.GT.AND P0, PT, R14, R3, PT ;  /* 0x000000030e00720c */ /* 0x008fc80003f04270 */
[----:B------:R-:W-:-:S13]  /*00d0*/  ISETP.GE.OR P0, PT, R9, R2, P0 ;  /* 0x000000020900720c */ /* 0x000fda0000706670 */
[----:B------:R-:W-:Y:S05]  /*00e0*/  @P0 EXIT ;  /* 0x000000000000094d */ /* 0x000fea0003800000 */
[C---:B------:R-:W-:Y:S01]  /*00f0*/  IMAD R10, R14.reuse, R2, RZ ;  /* 0x000000020e0a7224 */ /* 0x040fe200078e02ff */
[-C--:B------:R-:W-:Y:S01]  /*0100*/  ISETP.NE.AND P1, PT, R14, R3.reuse, PT ;  /* 0x000000030e00720c */ /* 0x080fe20003f25270 */
[----:B------:R-:W-:Y:S01]  /*0110*/  IMAD R7, R2, R3, RZ ;  /* 0x0000000302077224 */ /* 0x000fe200078e02ff */
[----:B------:R-:W-:Y:S01]  /*0120*/  ISETP.NE.AND P2, PT, R6, RZ, PT ;  /* 0x000000ff0600720c */ /* 0x000fe20003f45270 */
[----:B------:R-:W0:Y:S01]  /*0130*/  LDCU.64 UR6, c[0x0][0x358] ;  /* 0x00006b00ff0677ac */ /* 0x000e220008000a00 */
[----:B------:R-:W-:Y:S01]  /*0140*/  SEL R0, R10, RZ, P1 ;  /* 0x000000ff0a007207 */ /* 0x000fe20000800000 */
[----:B------:R-:W-:Y:S04]  /*0150*/  BSSY.RECONVERGENT B0, `(.L_x_196) ;  /* 0x0000018000007945 */ /* 0x000fe80003800200 */
[----:B------:R-:W-:-:S02]  /*0160*/  IMAD.IADD R11, R9, 0x1, R0 ;  /* 0x00000001090b7824 */ /* 0x000fc400078e0200 */
[----:B------:R-:W-:-:S03]  /*0170*/  IMAD R0, R5, R8, 0x2 ;  /* 0x0000000205007424 */ /* 0x000fc600078e0208 */
[----:B------:R-:W-:Y:S01]  /*0180*/  ISETP.GE.AND P0, PT, R11, R7, PT ;  /* 0x000000070b00720c */ /* 0x000fe20003f06270 */
[----:B------:R-:W-:-:S03]  /*0190*/  IMAD R19, R0, R19, RZ ;  /* 0x0000001300137224 */ /* 0x000fc600078e02ff */
[----:B------:R-:W-:Y:S02]  /*01a0*/  ISETP.LT.OR P0, PT, R8, 0x1, P0 ;  /* 0x000000010800780c */ /* 0x000fe40000701670 */
[----:B------:R-:W-:-:S05]  /*01b0*/  IADD3 R0, PT, PT, R6, 0x1, R19 ;  /* 0x0000000106007810 */ /* 0x000fca0007ffe013 */
[----:B------:R-:W-:Y:S01]  /*01c0*/  IMAD.MOV.U32 R4, RZ, RZ, R0 ;  /* 0x000000ffff047224 */ /* 0x000fe200078e0000 */
[----:B0-----:R-:W-:Y:S06]  /*01d0*/  @P2 BRA `(.L_x_197) ;  /* 0x00000000003c2947 */ /* 0x001fec0003800000 */
[----:B------:R-:W0:Y:S01]  /*01e0*/  LDC.64 R12, c[0x0][0x380] ;  /* 0x0000e000ff0c7b82 */ /* 0x000e220000000a00 */
[----:B------:R-:W-:-:S13]  /*01f0*/  ISETP.NE.AND P2, PT, R14, RZ, PT ;  /* 0x000000ff0e00720c */ /* 0x000fda0003f45270 */
[----:B------:R-:W-:Y:S01]  /*0200*/  @!P2 IADD3 R3, PT, PT, R3, -0x1, RZ ;  /* 0xffffffff0303a810 */ /* 0x000fe20007ffe0ff */
[----:B------:R-:W-:-:S04]  /*0210*/  @P2 IMAD.IADD R17, R11, 0x1, -R2 ;  /* 0x000000010b112824 */ /* 0x000fc800078e0a02 */
[----:B------:R-:W-:-:S04]  /*0220*/  @!P2 IMAD R3, R3, R2, R11 ;  /* 0x000000020303a224 */ /* 0x000fc800078e020b */
[----:B0-----:R-:W-:-:S04]  /*0230*/  @!P2 IMAD.WIDE R14, R3, 0x8, R12 ;  /* 0x00000008030ea825 */ /* 0x001fc800078e020c */
[----:B------:R-:W-:Y:S02]  /*0240*/  @P2 IMAD.WIDE R16, R17, 0x8, R12 ;  /* 0x0000000811102825 */ /* 0x000fe400078e020c */
[----:B------:R-:W2:Y:S04]  /*0250*/  @!P2 LDG.E.64 R12, desc[UR6][R14.64] ;  /* 0x000000060e0ca981 */ /* 0x000ea8000c1e1b00 */
[----:B------:R-:W3:Y:S01]  /*0260*/  @P2 LDG.E.64 R16, desc[UR6][R16.64] ;  /* 0x0000000610102981 */ /* 0x000ee2000c1e1b00 */
[----:B------:R-:W0:Y:S01]  /*0270*/  S2UR UR5, SR_CgaCtaId ;  /* 0x00000000000579c3 */ /* 0x000e220000008800 */
[----:B------:R-:W-:Y:S02]  /*0280*/  UMOV UR4, 0x400 ;  /* 0x0000040000047882 */ /* 0x000fe40000000000 */
[----:B0-----:R-:W-:-:S06]  /*0290*/  ULEA UR4, UR5, UR4, 0x18 ;  /* 0x0000000405047291 */ /* 0x001fcc000f8ec0ff */
[----:B------:R-:W-:-:S05]  /*02a0*/  LEA R19, R19, UR4, 0x3 ;  /* 0x0000000413137c11 */ /* 0x000fca000f8e18ff */
[----:B--2---:R0:W-:Y:S04]  /*02b0*/  @!P2 STS.64 [R19], R12 ;  /* 0x0000000c1300a388 */ /* 0x0041e80000000a00 */
[----:B---3--:R0:W-:Y:S02]  /*02c0*/  @P2 STS.64 [R19], R16 ;  /* 0x0000001013002388 */ /* 0x0081e40000000a00 */
.L_x_197:
[----:B------:R-:W-:Y:S05]  /*02d0*/  BSYNC.RECONVERGENT B0 ;  /* 0x0000000000007941 */ /* 0x000fea0003800200 */
.L_x_196:
[----:B------:R-:W-:Y:S04]  /*02e0*/  BSSY.RECONVERGENT B0, `(.L_x_198) ;  /* 0x0000012000007945 */ /* 0x000fe80003800200 */
[----:B------:R-:W-:Y:S05]  /*02f0*/  @P0 BRA `(.L_x_199) ;  /* 0x0000000000400947 */ /* 0x000fea0003800000 */
[----:B------:R-:W1:Y:S01]  /*0300*/  S2R R15, SR_CgaCtaId ;  /* 0x00000000000f7919 */ /* 0x000e620000008800 */
[----:B0-----:R-:W0:Y:S01]  /*0310*/  LDC.64 R12, c[0x0][0x380] ;  /* 0x0000e000ff0c7b82 */ /* 0x001e220000000a00 */
[----:B------:R-:W-:Y:S01]  /*0320*/  MOV R4, 0x400 ;  /* 0x0000040000047802 */ /* 0x000fe20000000f00 */
[----:B------:R-:W-:-:S03]  /*0330*/  IMAD.MOV.U32 R3, RZ, RZ, RZ ;  /* 0x000000ffff037224 */ /* 0x000fc600078e00ff */
[----:B-1----:R-:W-:Y:S02]  /*0340*/  LEA R19, R15, R4, 0x18 ;  /* 0x000000040f137211 */ /* 0x002fe400078ec0ff */
[----:B------:R-:W-:-:S07]  /*0350*/  MOV R4, R0 ;  /* 0x0000000000047202 */ /* 0x000fce0000000f00 */
.L_x_200:
[----:B01----:R-:W-:-:S06]  /*0360*/  IMAD.WIDE R14, R11, 0x8, R12 ;  /* 0x000000080b0e7825 */ /* 0x003fcc00078e020c */
[----:B------:R-:W2:Y:S01]  /*0370*/  LDG.E.64 R14, desc[UR6][R14.64] ;  /* 0x000000060e0e7981 */ /* 0x000ea2000c1e1b00 */
[----:B------:R-:W-:Y:S01]  /*0380*/  IMAD R17, R4, 0x8, R19 ;  /* 0x0000000804117824 */ /* 0x000fe200078e0213 */
[----:B------:R-:W-:Y:S01]  /*0390*/  IADD3 R3, PT, PT, R3, 0x1, RZ ;  /* 0x0000000103037810 */ /* 0x000fe20007ffe0ff */
[C---:B------:R-:W-:Y:S02]  /*03a0*/  IMAD R11, R5.reuse, R2, R11 ;  /* 0x00000002050b7224 */ /* 0x040fe400078e020b */
[----:B------:R-:W-:Y:S01]  /*03b0*/  IMAD.IADD R4, R5, 0x1, R4 ;  /* 0x0000000105047824 */ /* 0x000fe200078e0204 */
[----:B------:R-:W-:Y:S02]  /*03c0*/  ISETP.GE.AND P0, PT, R3, R8, PT ;  /* 0x000000080300720c */ /* 0x000fe40003f06270 */
[----:B------:R-:W-:Y:S01]  /*03d0*/  ISETP.LT.AND P2, PT, R11, R7, PT ;  /* 0x000000070b00720c */ /* 0x000fe20003f41270 */
[----:B--2---:R1:W-:-:S12]  /*03e0*/  STS.64 [R17], R14 ;  /* 0x0000000e11007388 */ /* 0x0043d80000000a00 */
[----:B------:R-:W-:Y:S05]  /*03f0*/  @!P0 BRA P2, `(.L_x_200) ;  /* 0xfffffffc00d88947 */ /* 0x000fea000103ffff */
.L_x_199:
[----:B------:R-:W-:Y:S05]  /*0400*/  BSYNC.RECONVERGENT B0 ;  /* 0x0000000000007941 */ /* 0x000fea0003800200 */
.L_x_198:
[----:B------:R-:W-:Y:S05]  /*0410*/  @!P1 EXIT ;  /* 0x000000000000994d */ /* 0x000fea0003800000 */
[----:B------:R-:W-:Y:S01]  /*0420*/  VIADD R3, R5, 0xffffffff ;  /* 0xffffffff05037836 */ /* 0x000fe20000000000 */
[----:B------:R-:W-:Y:S01]  /*0430*/  IADD3 R10, PT, PT, R9, R10, RZ ;  /* 0x0000000a090a7210 */ /* 0x000fe20007ffe0ff */
[----:B------:R-:W-:Y:S03]  /*0440*/  BSSY.RECONVERGENT B0, `(.L_x_201) ;  /* 0x0000016000007945 */ /* 0x000fe60003800200 */
[----:B------:R-:W-:Y:S02]  /*0450*/  ISETP.NE.AND P1, PT, R6, R3, PT ;  /* 0x000000030600720c */ /* 0x000fe40003f25270 */
[----:B------:R-:W-:-:S04]  /*0460*/  ISETP.GE.AND P0, PT, R10, R7, PT ;  /* 0x000000070a00720c */ /* 0x000fc80003f06270 */
[----:B------:R-:W-:-:S07]  /*0470*/  ISETP.LT.OR P0, PT, R8, 0x1, P0 ;  /* 0x000000010800780c */ /* 0x000fce0000701670 */
[----:B------:R-:W-:Y:S06]  /*0480*/  @P1 BRA `(.L_x_202) ;  /* 0x0000000000441947 */ /* 0x000fec0003800000 */
[----:B------:R-:W-:Y:S01]  /*0490*/  IADD3 R3, PT, PT, -R5, RZ, RZ ;  /* 0x000000ff05037210 */ /* 0x000fe20007ffe1ff */
[----:B0-----:R-:W0:Y:S04]  /*04a0*/  LDC.64 R12, c[0x0][0x380] ;  /* 0x0000e000ff0c7b82 */ /* 0x001e280000000a00 */
[----:B------:R-:W-:Y:S01]  /*04b0*/  IMAD R11, R2, R3, R11 ;  /* 0x00000003020b7224 */ /* 0x000fe200078e020b */
[----:B------:R-:W-:-:S04]  /*04c0*/  IADD3 R3, PT, PT, R9, -R2, R7 ;  /* 0x8000000209037210 */ /* 0x000fc80007ffe007 */
[----:B------:R-:W-:-:S13]  /*04d0*/  ISETP.NE.AND P1, PT, R11, R3, PT ;  /* 0x000000030b00720c */ /* 0x000fda0003f25270 */
[----:B------:R-:W-:Y:S02]  /*04e0*/  @P1 IMAD.IADD R11, R11, 0x1, R2 ;  /* 0x000000010b0b1824 */ /* 0x000fe400078e0202 */
[----:B0-----:R-:W-:-:S04]  /*04f0*/  @!P1 IMAD.WIDE R2, R9, 0x8, R12 ;  /* 0x0000000809029825 */ /* 0x001fc800078e020c */
[----:B------:R-:W-:Y:S02]  /*0500*/  @P1 IMAD.WIDE R8, R11, 0x8, R12 ;  /* 0x000000080b081825 */ /* 0x000fe400078e020c */
[----:B------:R-:W2:Y:S04]  /*0510*/  @!P1 LDG.E.64 R2, desc[UR6][R2.64] ;  /* 0x0000000602029981 */ /* 0x000ea8000c1e1b00 */
[----:B------:R-:W3:Y:S01]  /*0520*/  @P1 LDG.E.64 R8, desc[UR6][R8.64] ;  /* 0x0000000608081981 */ /* 0x000ee2000c1e1b00 */
[----:B------:R-:W0:Y:S01]  /*0530*/  S2UR UR5, SR_CgaCtaId ;  /* 0x00000000000579c3 */ /* 0x000e220000008800 */
[----:B------:R-:W-:Y:S01]  /*0540*/  UMOV UR4, 0x400 ;  /* 0x0000040000047882 */ /* 0x000fe20000000000 */
[----:B------:R-:W-:Y:S01]  /*0550*/  IADD3 R11, PT, PT, -R5, R4, RZ ;  /* 0x00000004050b7210 */ /* 0x000fe20007ffe1ff */
[----:B0-----:R-:W-:-:S06]  /*0560*/  ULEA UR4, UR5, UR4, 0x18 ;  /* 0x0000000405047291 */ /* 0x001fcc000f8ec0ff */
[----:B------:R-:W-:-:S05]  /*0570*/  LEA R11, R11, UR4, 0x3 ;  /* 0x000000040b0b7c11 */ /* 0x000fca000f8e18ff */
[----:B--2---:R2:W-:Y:S04]  /*0580*/  @!P1 STS.64 [R11+0x8], R2 ;  /* 0x000008020b009388 */ /* 0x0045e80000000a00 */
[----:B---3--:R2:W-:Y:S02]  /*0590*/  @P1 STS.64 [R11+0x8], R8 ;  /* 0x000008080b001388 */ /* 0x0085e40000000a00 */
.L_x_202:
[----:B------:R-:W-:Y:S05]  /*05a0*/  BSYNC.RECONVERGENT B0 ;  /* 0x0000000000007941 */ /* 0x000fea0003800200 */
.L_x_201:
[----:B------:R-:W-:Y:S06]  /*05b0*/  BAR.SYNC.DEFER_BLOCKING 0x0 ;  /* 0x0000000000007b1d */ /* 0x000fec0000010000 */
[----:B------:R-:W-:Y:S05]  /*05c0*/  @P0 EXIT ;  /* 0x000000000000094d */ /* 0x000fea0003800000 */
[----:B------:R-:W3:Y:S01]  /*05d0*/  S2UR UR5, SR_CgaCtaId ;  /* 0x00000000000579c3 */ /* 0x000ee20000008800 */
[----:B------:R-:W-:Y:S01]  /*05e0*/  UMOV UR4, 0x400 ;  /* 0x0000040000047882 */ /* 0x000fe20000000000 */
[----:B------:R-:W-:Y:S01]  /*05f0*/  IMAD.MOV.U32 R4, RZ, RZ, R10 ;  /* 0x000000ffff047224 */ /* 0x000fe200078e000a */
[----:B------:R-:W4:Y:S01]  /*0600*/  LDCU UR11, c[0x3][0x48] ;  /* 0x00c00900ff0b77ac */ /* 0x000f220008000800 */
[----:B------:R-:W0:Y:S04]  /*0610*/  LDCU.64 UR8, c[0x3][0x18] ;  /* 0x00c00300ff0877ac */ /* 0x000e280008000a00 */
[----:B--2---:R-:W2:Y:S01]  /*0620*/  LDC.64 R2, c[0x0][0x388] ;  /* 0x0000e200ff027b82 */ /* 0x004ea20000000a00 */
[----:B------:R-:W0:Y:S01]  /*0630*/  LDCU UR10, c[0x3][0x40] ;  /* 0x00c00800ff0a77ac */ /* 0x000e220008000800 */
[----:B---3--:R-:W-:-:S03]  /*0640*/  ULEA UR5, UR5, UR4, 0x18 ;  /* 0x0000000405057291 */ /* 0x008fc6000f8ec0ff */
[----:B0---4-:R-:W-:-:S09]  /*0650*/  UMOV UR4, URZ ;  /* 0x000000ff00047c82 */ /* 0x011fd20008000000 */
.L_x_203:
[----:B------:R-:W-:Y:S01]  /*0660*/  LEA R6, R0, UR5, 0x3 ;  /* 0x0000000500067c11 */ /* 0x000fe2000f8e18ff */
[----:B------:R-:W-:-:S04]  /*0670*/  UIADD3 UR4, UPT, UPT, UR4, 0x1, URZ ;  /* 0x0000000104047890 */ /* 0x000fc8000fffe0ff */
[----:B0-----:R-:W0:Y:S01]  /*0680*/  LDS.64 R10, [R6] ;  /* 0x00000000060a7984 */ /* 0x001e220000000a00 */
[----:B------:R-:W-:-:S03]  /*0690*/  UISETP.GE.AND UP0, UPT, UR4, UR11, UPT ;  /* 0x0000000b0400728c */ /* 0x000fc6000bf06270 */
[----:B------:R-:W3:Y:S04]  /*06a0*/  LDS.64 R8, [R6+0x8] ;  /* 0x0000080006087984 */ /* 0x000ee80000000a00 */
[----:B------:R-:W4:Y:S01]  /*06b0*/  LDS.64 R12, [R6+-0x8] ;  /* 0xfffff800060c7984 */ /* 0x000f220000000a00 */
[----:B0-----:R-:W-:-:S08]  /*06c0*/  DADD R10, R10, R10 ;  /* 0x000000000a0a7229 */ /* 0x001fd0000000000a */
[----:B---3--:R-:W-:Y:S01]  /*06d0*/  DADD R8, R8, -R10 ;  /* 0x0000000008087229 */ /* 0x008fe2000000080a */
[----:B--2---:R-:W-:-:S04]  /*06e0*/  IMAD.WIDE R10, R4, 0x8, R2 ;  /* 0x00000008040a7825 */ /* 0x004fc800078e0202 */
[----:B------:R-:W-:-:S03]  /*06f0*/  IMAD R4, R5, UR10, R4 ;  /* 0x0000000a05047c24 */ /* 0x000fc6000f8e0204 */
[----:B----4-:R-:W-:Y:S02]  /*0700*/  DADD R8, R8, R12 ;  /* 0x0000000008087229 */ /* 0x010fe4000000000c */
[----:B------:R-:W-:-:S06]  /*0710*/  ISETP.GE.AND P0, PT, R4, R7, PT ;  /* 0x000000070400720c */ /* 0x000fcc0003f06270 */
[----:B------:R-:W-:-:S07]  /*0720*/  DMUL R8, R8, UR8 ;  /* 0x0000000808087c28 */ /* 0x000fce0008000000 */
[----:B------:R0:W-:Y:S01]  /*0730*/  STG.E.64 desc[UR6][R10.64], R8 ;  /* 0x000000080a007986 */ /* 0x0001e2000c101b06 */
[----:B------:R-:W-:Y:S05]  /*0740*/  @P0 EXIT ;  /* 0x000000000000094d */ /* 0x000fea0003800000 */
[----:B------:R-:W-:Y:S01]  /*0750*/  IADD3 R0, PT, PT, R5, R0, RZ ;  /* 0x0000000005007210 */ /* 0x000fe20007ffe0ff */
[----:B------:R-:W-:Y:S06]  /*0760*/  BRA.U !UP0, `(.L_x_203) ;  /* 0xfffffffd08bc7547 */ /* 0x000fec000b83ffff */
[----:B------:R-:W-:Y:S05]  /*0770*/  EXIT ;  /* 0x000000000000794d */ /* 0x000fea0003800000 */
.L_x_204:
        /* <DEDUP_REMOVED lines=16> */
.L_x_240:


//--------------------- .text._Z5DerixILi2EEvPKdPd --------------------------
	.section	.text._Z5DerixILi2EEvPKdPd,"ax",@progbits
	.align	128
        .global         _Z5DerixILi2EEvPKdPd
        .type           _Z5DerixILi2EEvPKdPd,@function
        .size           _Z5DerixILi2EEvPKdPd,(.L_x_241 - _Z5DerixILi2EEvPKdPd)
        .other          _Z5DerixILi2EEvPKdPd,@"STO_CUDA_ENTRY STV_DEFAULT"
_Z5DerixILi2EEvPKdPd:
.text._Z5DerixILi2EEvPKdPd:
[----:B------:R-:W-:Y:S01]  /*0000*/  LDC R1, c[0x0][0x37c] ;  /* 0x0000df00ff017b82 */ /* 0x000fe20000000800 */
[----:B------:R-:W0:Y:S01]  /*0010*/  S2R R0, SR_CTAID.Y ;  /* 0x0000000000007919 */ /* 0x000e220000002600 */
[----:B------:R-:W1:Y:S06]  /*0020*/  LDCU UR6, c[0x0][0x360] ;  /* 0x00006c00ff0677ac */ /* 0x000e6c0008000800 */
[----:B------:R-:W2:Y:S01]  /*0030*/  LDC.64 R2, c[0x3][0x40] ;  /* 0x00c01000ff027b82 */ /* 0x000ea20000000a00 */
[----:B------:R-:W0:Y:S01]  /*0040*/  S2R R5, SR_TID.Y ;  /* 0x0000000000057919 */ /* 0x000e220000002200 */
[----:B------:R-:W0:Y:S01]  /*0050*/  LDCU UR4, c[0x0][0x364] ;  /* 0x00006c80ff0477ac */ /* 0x000e220008000800 */
[----:B------:R-:W3:Y:S01]  /*0060*/  S2R R13, SR_CTAID.X ;  /* 0x00000000000d7919 */ /* 0x000ee20000002500 */
[----:B------:R-:W3:Y:S01]  /*0070*/  S2R R16, SR_TID.X ;  /* 0x0000000000107919 */ /* 0x000ee20000002100 */
[----:B0-----:R-:W-:Y:S01]  /*0080*/  IMAD R0, R0, UR4, R5 ;  /* 0x0000000400007c24 */ /* 0x001fe2000f8e0205 */
[----:B-1----:R-:W-:-:S04]  /*0090*/  UIADD3 UR4, UPT, UPT, UR6, 0x2, URZ ;  /* 0x0000000206047890 */ /* 0x002fc8000fffe0ff */
[----:B--2---:R-:W-:Y:S02]  /*00a0*/  ISETP.GE.AND P0, PT, R0, R3, PT ;  /* 0x000000030000720c */ /* 0x004fe40003f06270 */
[----:B------:R-:W-:Y:S02]  /*00b0*/  IMAD R14, R5, UR4, RZ ;  /* 0x00000004050e7c24 */ /* 0x000fe4000f8e02ff */
[----:B---3--:R-:W-:-:S05]  /*00c0*/  IMAD R13, R13, UR6, R16 ;  /* 0x000000060d0d7c24 */ /* 0x008fca000f8e0210 */
[----:B------:R-:W-:-:S13]  /*00d0*/  ISETP.GT.OR P0, PT, R13, R2, P0 ;  /* 0x000000020d00720c */ /* 0x000fda0000704670 */
[----:B------:R-:W-:Y:S05]  /*00e0*/  @P0 EXIT ;  /* 0x000000000000094d */ /* 0x000fea0003800000 */
[----:B------:R-:W0:Y:S01]  /*00f0*/  LDC.64 R4, c[0x0][0x380] ;  /* 0x0000e000ff047b82 */ /* 0x000e220000000a00 */
[----:B------:R-:W1:Y:S01]  /*0100*/  LDCU.64 UR8, c[0x0][0x358] ;  /* 0x00006b00ff0877ac */ /* 0x000e620008000a00 */
[-C--:B------:R-:W-:Y:S01]  /*0110*/  ISETP.NE.AND P0, PT, R13, R2.reuse, PT ;  /* 0x000000020d00720c */ /* 0x080fe20003f05270 */
[----:B------:R-:W-:-:S03]  /*0120*/  IMAD R12, R0, R2, RZ ;  /* 0x00000002000c7224 */ /* 0x000fc600078e02ff */
[----:B------:R-:W-:-:S04]  /*0130*/  SEL R3, R2, RZ, !P0 ;  /* 0x000000ff02037207 */ /* 0x000fc80004000000 */
[----:B------:R-:W-:-:S05]  /*0140*/  IADD3 R3, PT, PT, -R3, R12, R13 ;  /* 0x0000000c03037210 */ /* 0x000fca0007ffe10d */
[----:B0-----:R-:W-:-:S05]  /*0150*/  IMAD.WIDE R6, R3, 0x8, R4 ;  /* 0x0000000803067825 */ /* 0x001fca00078e0204 */
[----:B-1----:R-:W2:Y:S01]  /*0160*/  LDG.E.64 R8, desc[UR8][R6.64] ;  /* 0x0000000806087981 */ /* 0x002ea2000c1e1b00 */
[----:B------:R-:W0:Y:S01]  /*0170*/  S2UR UR5, SR_CgaCtaId ;  /* 0x00000000000579c3 */ /* 0x000e220000008800 */
[----:B------:R-:W-:Y:S01]  /*0180*/  UMOV UR4, 0x400 ;  /* 0x0000040000047882 */ /* 0x000fe20000000000 */
[----:B------:R-:W-:Y:S01]  /*0190*/  IMAD.IADD R0, R14, 0x1, R16 ;  /* 0x000000010e007824 */ /* 0x000fe200078e0210 */
[----:B0-----:R-:W-:-:S06]  /*01a0*/  ULEA UR4, UR5, UR4, 0x18 ;  /* 0x0000000405047291 */ /* 0x001fcc000f8ec0ff */
[----:B------:R-:W-:-:S05]  /*01b0*/  LEA R0, R0, UR4, 0x3 ;  /* 0x0000000400007c11 */ /* 0x000fca000f8e18ff */
[----:B--2---:R0:W-:Y:S01]  /*01c0*/  STS.64 [R0+0x8], R8 ;  /* 0x0000080800007388 */ /* 0x0041e20000000a00 */
[----:B------:R-:W-:Y:S05]  /*01d0*/  @!P0 EXIT ;  /* 0x000000000000894d */ /* 0x000fea0003800000 */
[----:B------:R-:W-:Y:S01]  /*01e0*/  ISETP.NE.AND P0, PT, R16, RZ, PT ;  /* 0x000000ff1000720c */ /* 0x000fe20003f05270 */
[----:B------:R-:W-:-:S12]  /*01f0*/  BSSY.RECONVERGENT B0, `(.L_x_205) ;  /* 0x000000a000007945 */ /* 0x000fd80003800200 */
[----:B------:R-:W-:Y:S05]  /*0200*/  @P0 BRA `(.L_x_206) ;  /* 0x0000000000200947 */ /* 0x000fea0003800000 */
[----:B------:R-:W-:-:S13]  /*0210*/  ISETP.NE.AND P0, PT, R13, RZ, PT ;  /* 0x000000ff0d00720c */ /* 0x000fda0003f05270 */
[----:B0-----:R-:W-:Y:S01]  /*0220*/  @!P0 IADD3 R9, PT, PT, R3, -0x1, R2 ;  /* 0xffffffff03098810 */ /* 0x001fe20007ffe002 */
[----:B------:R-:W2:Y:S04]  /*0230*/  @P0 LDG.E.64 R10, desc[UR8][R6.64+-0x8] ;  /* 0xfffff808060a0981 */ /* 0x000ea8000c1e1b00 */
[----:B------:R-:W-:-:S06]  /*0240*/  @!P0 IMAD.WIDE R8, R9, 0x8, R4 ;  /* 0x0000000809088825 */ /* 0x000fcc00078e0204 */
[----:B------:R-:W3:Y:S01]  /*0250*/  @!P0 LDG.E.64 R8, desc[UR8][R8.64] ;  /* 0x0000000808088981 */ /* 0x000ee2000c1e1b00 */
[----:B------:R-:W-:-:S05]  /*0260*/  LEA R15, R14, UR4, 0x3 ;  /* 0x000000040e0f7c11 */ /* 0x000fca000f8e18ff */
[----:B---3--:R1:W-:Y:S04]  /*0270*/  @!P0 STS.64 [R15], R8 ;  /* 0x000000080f008388 */ /* 0x0083e80000000a00 */
[----:B--2---:R1:W-:Y:S02]  /*0280*/  @P0 STS.64 [R15], R10 ;  /* 0x0000000a0f000388 */ /* 0x0043e40000000a00 */
.L_x_206:
[----:B------:R-:W-:Y:S05]  /*0290*/  BSYNC.RECONVERGENT B0 ;  /* 0x0000000000007941 */ /* 0x000fea0003800200 */
.L_x_205:
[----:B------:R-:W-:Y:S01]  /*02a0*/  UIADD3 UR4, UPT, UPT, UR6, -0x1, URZ ;  /* 0xffffffff06047890 */ /* 0x000fe2000fffe0ff */
[----:B------:R-:W-:Y:S05]  /*02b0*/  BSSY.RECONVERGENT B0, `(.L_x_207) ;  /* 0x000000a000007945 */ /* 0x000fea0003800200 */
[----:B------:R-:W-:-:S13]  /*02c0*/  ISETP.NE.AND P0, PT, R16, UR4, PT ;  /* 0x0000000410007c0c */ /* 0x000fda000bf05270 */
[----:B------:R-:W-:Y:S05]  /*02d0*/  @P0 BRA `(.L_x_208) ;  /* 0x00000000001c0947 */ /* 0x000fea0003800000 */
[----:B------:R-:W-:-:S05]  /*02e0*/  VIADD R2, R2, 0xffffffff ;  /* 0xffffffff02027836 */ /* 0x000fca0000000000 */
[----:B------:R-:W-:-:S13]  /*02f0*/  ISETP.NE.AND P0, PT, R13, R2, PT ;  /* 0x000000020d00720c */ /* 0x000fda0003f05270 */
[----:B------:R-:W-:Y:S01]  /*0300*/  @!P0 IMAD.WIDE R4, R12, 0x8, R4 ;  /* 0x000000080c048825 */ /* 0x000fe200078e0204 */
[----:B------:R-:W2:Y:S05]  /*0310*/  @P0 LDG.E.64 R6, desc[UR8][R6.64+0x8] ;  /* 0x0000080806060981 */ /* 0x000eaa000c1e1b00 */
[----:B------:R-:W3:Y:S04]  /*0320*/  @!P0 LDG.E.64 R4, desc[UR8][R4.64] ;  /* 0x0000000804048981 */ /* 0x000ee8000c1e1b00 */
[----:B---3--:R3:W-:Y:S04]  /*0330*/  @!P0 STS.64 [R0+0x10], R4 ;  /* 0x0000100400008388 */ /* 0x0087e80000000a00 */
[----:B--2---:R3:W-:Y:S02]  /*0340*/  @P0 STS.64 [R0+0x10], R6 ;  /* 0x0000100600000388 */ /* 0x0047e40000000a00 */
.L_x_208:
[----:B------:R-:W-:Y:S05]  /*0350*/  BSYNC.RECONVERGENT B0 ;  /* 0x0000000000007941 */ /* 0x000fea0003800200 */
.L_x_207:
[----:B------:R-:W-:Y:S08]  /*0360*/  BAR.SYNC.DEFER_BLOCKING 0x0 ;  /* 0x0000000000007b1d */ /* 0x000ff00000010000 */
[----:B-1----:R-:W1:Y:S01]  /*0370*/  LDC.64 R10, c[0x0][0x388] ;  /* 0x0000e200ff0a7b82 */ /* 0x002e620000000a00 */
[----:B------:R-:W2:Y:S01]  /*0380*/  LDCU.64 UR4, c[0x3][0x10] ;  /* 0x00c00200ff0477ac */ /* 0x000ea20008000a00 */
[----:B---3--:R-:W3:Y:S04]  /*0390*/  LDS.64 R6, [R0+0x8] ;  /* 0x0000080000067984 */ /* 0x008ee80000000a00 */
[----:B------:R-:W4:Y:S01]  /*03a0*/  LDS.64 R4, [R0+0x10] ;  /* 0x0000100000047984 */ /* 0x000f220000000a00 */
[----:B-1----:R-:W-:-:S03]  /*03b0*/  IMAD.WIDE R2, R3, 0x8, R10 ;  /* 0x0000000803027825 */ /* 0x002fc600078e020a */
[----:B0-----:R-:W0:Y:S01]  /*03c0*/  LDS.64 R8, [R0] ;  /* 0x0000000000087984 */ /* 0x001e220000000a00 */
[----:B---3--:R-:W-:-:S08]  /*03d0*/  DADD R6, R6, R6 ;  /* 0x0000000006067229 */ /* 0x008fd00000000006 */
[----:B----4-:R-:W-:-:S08]  /*03e0*/  DADD R4, R4, -R6 ;  /* 0x0000000004047229 */ /* 0x010fd00000000806 */
[----:B0-----:R-:W-:-:S08]  /*03f0*/  DADD R4, R4, R8 ;  /* 0x0000000004047229 */ /* 0x001fd00000000008 */
[----:B--2---:R-:W-:-:S07]  /*0400*/  DMUL R4, R4, UR4 ;  /* 0x0000000404047c28 */ /* 0x004fce0008000000 */
[----:B------:R-:W-:Y:S01]  /*0410*/  STG.E.64 desc[UR8][R2.64], R4 ;  /* 0x0000000402007986 */ /* 0x000fe2000c101b08 */
[----:B------:R-:W-:Y:S05]  /*0420*/  EXIT ;  /* 0x000000000000794d */ /* 0x000fea0003800000 */
.L_x_209:
        /* <DEDUP_REMOVED lines=13> */
.L_x_241:


//--------------------- .text._Z5DeriyILi1EEvPKdPd --------------------------
	.section	.text._Z5DeriyILi1EEvPKdPd,"ax",@progbits
	.align	128
        .global         _Z5DeriyILi1EEvPKdPd
        .type           _Z5DeriyILi1EEvPKdPd,@function
        .size           _Z5DeriyILi1EEvPKdPd,(.L_x_242 - _Z5DeriyILi1EEvPKdPd)
        .other          _Z5DeriyILi1EEvPKdPd,@"STO_CUDA_ENTRY STV_DEFAULT"
_Z5DeriyILi1EEvPKdPd:
.text._Z5DeriyILi1EEvPKdPd:
        /* <DEDUP_REMOVED lines=45> */
.L_x_211:
[----:B------:R-:W-:Y:S05]  /*02d0*/  BSYNC.RECONVERGENT B0 ;  /* 0x0000000000007941 */ /* 0x000fea0003800200 */
.L_x_210:
        /* <DEDUP_REMOVED lines=8> */
.L_x_214:
[----:B01----:R-:W-:-:S06]  /*0360*/  IMAD.WIDE R14, R11, 0x8, R12 ;  /* 0x000000080b0e7825 */ /* 0x003fcc00078e020c */
[----:B------:R-:W2:Y:S01]  /*0370*/  LDG.E.64 R14, desc[UR6][R14.64] ;  /* 0x000000060e0e7981 */ /* 0x000ea2000c1e1b00 */
[----:B------:R-:W-:Y:S01]  /*0380*/  IMAD R17, R4, 0x8, R19 ;  /* 0x0000000804117824 */ /* 0x000fe200078e0213 */
[----:B------:R-:W-:Y:S01]  /*0390*/  IADD3 R4, PT, PT, R5, R4, RZ ;  /* 0x0000000405047210 */ /* 0x000fe20007ffe0ff */
[----:B------:R-:W-:Y:S02]  /*03a0*/  VIADD R3, R3, 0x1 ;  /* 0x0000000103037836 */ /* 0x000fe40000000000 */
[----:B------:R-:W-:-:S03]  /*03b0*/  IMAD R11, R5, R2, R11 ;  /* 0x00000002050b7224 */ /* 0x000fc600078e020b */
[----:B------:R-:W-:Y:S02]  /*03c0*/  ISETP.GE.AND P0, PT, R3, R8, PT ;  /* 0x000000080300720c */ /* 0x000fe40003f06270 */
[----:B------:R-:W-:Y:S01]  /*03d0*/  ISETP.LT.AND P2, PT, R11, R7, PT ;  /* 0x000000070b00720c */ /* 0x000fe20003f41270 */
[----:B--2---:R1:W-:-:S12]  /*03e0*/  STS.64 [R17], R14 ;  /* 0x0000000e11007388 */ /* 0x0043d80000000a00 */
[----:B------:R-:W-:Y:S05]  /*03f0*/  @!P0 BRA P2, `(.L_x_214) ;  /* 0xfffffffc00d88947 */ /* 0x000fea000103ffff */
.L_x_213:
[----:B------:R-:W-:Y:S05]  /*0400*/  BSYNC.RECONVERGENT B0 ;  /* 0x0000000000007941 */ /* 0x000fea0003800200 */
.L_x_212:
[----:B------:R-:W-:Y:S05]  /*0410*/  @!P1 EXIT ;  /* 0x000000000000994d */ /* 0x000fea0003800000 */
[----:B------:R-:W-:Y:S01]  /*0420*/  IADD3 R3, PT, PT, R5, -0x1, RZ ;  /* 0xffffffff05037810 */ /* 0x000fe20007ffe0ff */
[----:B-1----:R-:W-:Y:S01]  /*0430*/  IMAD.IADD R14, R9, 0x1, R10 ;  /* 0x00000001090e7824 */ /* 0x002fe200078e020a */
[----:B------:R-:W-:Y:S02]  /*0440*/  BSSY.RECONVERGENT B0, `(.L_x_215) ;  /* 0x0000016000007945 */ /* 0x000fe40003800200 */
[----:B------:R-:W-:Y:S02]  /*0450*/  ISETP.NE.AND P1, PT, R6, R3, PT ;  /* 0x000000030600720c */ /* 0x000fe40003f25270 */
[----:B------:R-:W-:-:S04]  /*0460*/  ISETP.GE.AND P0, PT, R14, R7, PT ;  /* 0x000000070e00720c */ /* 0x000fc80003f06270 */
[----:B------:R-:W-:-:S07]  /*0470*/  ISETP.LT.OR P0, PT, R8, 0x1, P0 ;  /* 0x000000010800780c */ /* 0x000fce0000701670 */
[----:B------:R-:W-:Y:S06]  /*0480*/  @P1 BRA `(.L_x_216) ;  /* 0x0000000000441947 */ /* 0x000fec0003800000 */
[----:B------:R-:W-:Y:S01]  /*0490*/  IMAD.MOV R3, RZ, RZ, -R5 ;  /* 0x000000ffff037224 */ /* 0x000fe200078e0a05 */
[----:B0-----:R-:W0:Y:S03]  /*04a0*/  LDC.64 R12, c[0x0][0x380] ;  /* 0x0000e000ff0c7b82 */ /* 0x001e260000000a00 */
[----:B------:R-:W-:Y:S01]  /*04b0*/  IMAD R11, R2, R3, R11 ;  /* 0x00000003020b7224 */ /* 0x000fe200078e020b */
[----:B------:R-:W-:-:S04]  /*04c0*/  IADD3 R3, PT, PT, R9, -R2, R7 ;  /* 0x8000000209037210 */ /* 0x000fc80007ffe007 */
[----:B------:R-:W-:-:S13]  /*04d0*/  ISETP.NE.AND P1, PT, R11, R3, PT ;  /* 0x000000030b00720c */ /* 0x000fda0003f25270 */
[----:B------:R-:W-:Y:S01]  /*04e0*/  @P1 IADD3 R11, PT, PT, R11, R2, RZ ;  /* 0x000000020b0b1210 */ /* 0x000fe20007ffe0ff */
[----:B0-----:R-:W-:-:S04]  /*04f0*/  @!P1 IMAD.WIDE R2, R9, 0x8, R12 ;  /* 0x0000000809029825 */ /* 0x001fc800078e020c */
[----:B------:R-:W-:Y:S02]  /*0500*/  @P1 IMAD.WIDE R8, R11, 0x8, R12 ;  /* 0x000000080b081825 */ /* 0x000fe400078e020c */
[----:B------:R-:W2:Y:S04]  /*0510*/  @!P1 LDG.E.64 R2, desc[UR6][R2.64] ;  /* 0x0000000602029981 */ /* 0x000ea8000c1e1b00 */
[----:B------:R-:W3:Y:S01]  /*0520*/  @P1 LDG.E.64 R8, desc[UR6][R8.64] ;  /* 0x0000000608081981 */ /* 0x000ee2000c1e1b00 */
[----:B------:R-:W0:Y:S01]  /*0530*/  S2UR UR5, SR_CgaCtaId ;  /* 0x00000000000579c3 */ /* 0x000e220000008800 */
[----:B------:R-:W-:Y:S01]  /*0540*/  UMOV UR4, 0x400 ;  /* 0x0000040000047882 */ /* 0x000fe20000000000 */
[----:B------:R-:W-:Y:S01]  /*0550*/  IMAD.IADD R11, R4, 0x1, -R5 ;  /* 0x00000001040b7824 */ /* 0x000fe200078e0a05 */
[----:B0-----:R-:W-:-:S06]  /*0560*/  ULEA UR4, UR5, UR4, 0x18 ;  /* 0x0000000405047291 */ /* 0x001fcc000f8ec0ff */
[----:B------:R-:W-:-:S05]  /*0570*/  LEA R11, R11, UR4, 0x3 ;  /* 0x000000040b0b7c11 */ /* 0x000fca000f8e18ff */
[----:B--2---:R1:W-:Y:S04]  /*0580*/  @!P1 STS.64 [R11+0x8], R2 ;  /* 0x000008020b009388 */ /* 0x0043e80000000a00 */
[----:B---3--:R1:W-:Y:S02]  /*0590*/  @P1 STS.64 [R11+0x8], R8 ;  /* 0x000008080b001388 */ /* 0x0083e40000000a00 */
.L_x_216:
[----:B------:R-:W-:Y:S05]  /*05a0*/  BSYNC.RECONVERGENT B0 ;  /* 0x0000000000007941 */ /* 0x000fea0003800200 */
.L_x_215:
[----:B------:R-:W-:Y:S06]  /*05b0*/  BAR.SYNC.DEFER_BLOCKING 0x0 ;  /* 0x0000000000007b1d */ /* 0x000fec0000010000 */
[----:B------:R-:W-:Y:S05]  /*05c0*/  @P0 EXIT ;  /* 0x000000000000094d */ /* 0x000fea0003800000 */
[----:B------:R-:W2:Y:S01]  /*05d0*/  S2UR UR5, SR_CgaCtaId ;  /* 0x00000000000579c3 */ /* 0x000ea20000008800 */
[----:B------:R-:W-:Y:S01]  /*05e0*/  UMOV UR4, 0x400 ;  /* 0x0000040000047882 */ /* 0x000fe20000000000 */
[----:B------:R-:W3:Y:S01]  /*05f0*/  LDCU UR11, c[0x3][0x48] ;  /* 0x00c00900ff0b77ac */ /* 0x000ee20008000800 */
[----:B------:R-:W4:Y:S05]  /*0600*/  LDCU.64 UR8, c[0x3][0x8] ;  /* 0x00c00100ff0877ac */ /* 0x000f2a0008000a00 */
[----:B-1----:R-:W1:Y:S01]  /*0610*/  LDC.64 R10, c[0x0][0x388] ;  /* 0x0000e200ff0a7b82 */ /* 0x002e620000000a00 */
[----:B------:R-:W0:Y:S01]  /*0620*/  LDCU UR10, c[0x3][0x40] ;  /* 0x00c00800ff0a77ac */ /* 0x000e220008000800 */
[----:B--2---:R-:W-:-:S03]  /*0630*/  ULEA UR5, UR5, UR4, 0x18 ;  /* 0x0000000405057291 */ /* 0x004fc6000f8ec0ff */
[----:B0--34-:R-:W-:-:S09]  /*0640*/  UMOV UR4, URZ ;  /* 0x000000ff00047c82 */ /* 0x019fd20008000000 */
.L_x_217:
[----:B------:R-:W-:Y:S01]  /*0650*/  LEA R4, R0, UR5, 0x3 ;  /* 0x0000000500047c11 */ /* 0x000fe2000f8e18ff */
[----:B------:R-:W-:-:S04]  /*0660*/  UIADD3 UR4, UPT, UPT, UR4, 0x1, URZ ;  /* 0x0000000104047890 */ /* 0x000fc8000fffe0ff */
[----:B0-----:R-:W-:Y:S01]  /*0670*/  LDS.64 R2, [R4+0x8] ;  /* 0x0000080004027984 */ /* 0x001fe20000000a00 */
[----:B------:R-:W-:-:S03]  /*0680*/  UISETP.GE.AND UP0, UPT, UR4, UR11, UPT ;  /* 0x0000000b0400728c */ /* 0x000fc6000bf06270 */
[----:B------:R-:W0:Y:S02]  /*0690*/  LDS.64 R8, [R4+-0x8] ;  /* 0xfffff80004087984 */ /* 0x000e240000000a00 */
[----:B0-----:R-:W-:Y:S01]  /*06a0*/  DADD R2, R2, -R8 ;  /* 0x0000000002027229 */ /* 0x001fe20000000808 */
[----:B-1----:R-:W-:-:S04]  /*06b0*/  IMAD.WIDE R8, R14, 0x8, R10 ;  /* 0x000000080e087825 */ /* 0x002fc800078e020a */
[----:B------:R-:W-:-:S03]  /*06c0*/  IMAD R14, R5, UR10, R14 ;  /* 0x0000000a050e7c24 */ /* 0x000fc6000f8e020e */
[----:B------:R-:W-:Y:S02]  /*06d0*/  DMUL R2, R2, UR8 ;  /* 0x0000000802027c28 */ /* 0x000fe40008000000 */
[----:B------:R-:W-:-:S05]  /*06e0*/  ISETP.GE.AND P0, PT, R14, R7, PT ;  /* 0x000000070e00720c */ /* 0x000fca0003f06270 */
[----:B------:R0:W-:Y:S08]  /*06f0*/  STG.E.64 desc[UR6][R8.64], R2 ;  /* 0x0000000208007986 */ /* 0x0001f0000c101b06 */
[----:B------:R-:W-:Y:S05]  /*0700*/  @P0 EXIT ;  /* 0x000000000000094d */ /* 0x000fea0003800000 */
[----:B------:R-:W-:Y:S01]  /*0710*/  IADD3 R0, PT, PT, R5, R0, RZ ;  /* 0x0000000005007210 */ /* 0x000fe20007ffe0ff */
[----:B------:R-:W-:Y:S06]  /*0720*/  BRA.U !UP0, `(.L_x_217) ;  /* 0xfffffffd08c87547 */ /* 0x000fec000b83ffff */
[----:B------:R-:W-:Y:S05]  /*0730*/  EXIT ;  /* 0x000000000000794d */ /* 0x000fea0003800000 */
.L_x_218:
        /* <DEDUP_REMOVED lines=12> */
.L_x_242:


//--------------------- .text._Z5DerixILi1EEvPKdPd --------------------------
	.section	.text._Z5DerixILi1EEvPKdPd,"ax",@progbits
	.align	128
        .global         _Z5DerixILi1EEvPKdPd
        .type           _Z5DerixILi1EEvPKdPd,@function
        .size           _Z5DerixILi1EEvPKdPd,(.L_x_243 - _Z5DerixILi1EEvPKdPd)
        .other          _Z5DerixILi1EEvPKdPd,@"STO_CUDA_ENTRY STV_DEFAULT"
_Z5DerixILi1EEvPKdPd:
.text._Z5DerixILi1EEvPKdPd:
        /* <DEDUP_REMOVED lines=41> */
.L_x_220:
[----:B------:R-:W-:Y:S05]  /*0290*/  BSYNC.RECONVERGENT B0 ;  /* 0x0000000000007941 */ /* 0x000fea0003800200 */
.L_x_219:
        /* <DEDUP_REMOVED lines=11> */
.L_x_222:
[----:B------:R-:W-:Y:S05]  /*0350*/  BSYNC.RECONVERGENT B0 ;  /* 0x0000000000007941 */ /* 0x000fea0003800200 */
.L_x_221:
[----:B------:R-:W-:Y:S08]  /*0360*/  BAR.SYNC.DEFER_BLOCKING 0x0 ;  /* 0x0000000000007b1d */ /* 0x000ff00000010000 */
[----:B01----:R-:W0:Y:S01]  /*0370*/  LDC.64 R8, c[0x0][0x388] ;  /* 0x0000e200ff087b82 */ /* 0x003e220000000a00 */
[----:B------:R-:W1:Y:S01]  /*0380*/  LDCU.64 UR4, c[0x3][URZ] ;  /* 0x00c00000ff0477ac */ /* 0x000e620008000a00 */
[----:B---3--:R-:W-:Y:S04]  /*0390*/  LDS.64 R4, [R0+0x10] ;  /* 0x0000100000047984 */ /* 0x008fe80000000a00 */
[----:B------:R-:W2:Y:S01]  /*03a0*/  LDS.64 R6, [R0] ;  /* 0x0000000000067984 */ /* 0x000ea20000000a00 */
[----:B0-----:R-:W-:Y:S01]  /*03b0*/  IMAD.WIDE R2, R3, 0x8, R8 ;  /* 0x0000000803027825 */ /* 0x001fe200078e0208 */
[----:B--2---:R-:W-:-:S08]  /*03c0*/  DADD R4, R4, -R6 ;  /* 0x0000000004047229 */ /* 0x004fd00000000806 */
[----:B-1----:R-:W-:-:S07]  /*03d0*/  DMUL R4, R4, UR4 ;  /* 0x0000000404047c28 */ /* 0x002fce0008000000 */
[----:B------:R-:W-:Y:S01]  /*03e0*/  STG.E.64 desc[UR8][R2.64], R4 ;  /* 0x0000000402007986 */ /* 0x000fe2000c101b08 */
[----:B------:R-:W-:Y:S05]  /*03f0*/  EXIT ;  /* 0x000000000000794d */ /* 0x000fea0003800000 */
.L_x_223:
        /* <DEDUP_REMOVED lines=16> */
.L_x_243:


//--------------------- .nv.shared._ZN3cub18CUB_300001_SM_10006detail6reduce28DeviceReduceSingleTileKernelINS2_10policy_hubIdyN4cuda3std3__44plusIdEEE10Policy1000EPdSC_iS9_ddNS7_10__identityEEEvT0_T1_T2_T3_T4_T6_ --------------------------
	.section	.nv.shared._ZN3cub18CUB_300001_SM_10006detail6reduce28DeviceReduceSingleTileKernelINS2_10policy_hubIdyN4cuda3std3__44plusIdEEE10Policy1000EPdSC_iS9_ddNS7_10__identityEEEvT0_T1_T2_T3_T4_T6_,"aw",@nobits
	.sectionflags	@""
	.align	8
.nv.shared._ZN3cub18CUB_300001_SM_10006detail6reduce28DeviceReduceSingleTileKernelINS2_10policy_hubIdyN4cuda3std3__44plusIdEEE10Policy1000EPdSC_iS9_ddNS7_10__identityEEEvT0_T1_T2_T3_T4_T6_:
	.zero		1176


//--------------------- .nv.shared.reserved.0     --------------------------
	.section	.nv.shared.reserved.0,"aw",@nobits
	.weak		__nv_reservedSMEM_offset_0_alias
	.size		__nv_reservedSMEM_offset_0_alias, 0, 64
	.other		__nv_reservedSMEM_offset_0_alias,@"STO_CUDA_RESERVED_SHARED STV_DEFAULT"
__nv_reservedSMEM_offset_0_alias:
	.zero		0
	.zero		64


//--------------------- .nv.global                --------------------------
	.section	.nv.global,"aw",@nobits
.nv.global:
	.type		_ZN30_INTERNAL_42c33635_4_k_cu_main6thrust24THRUST_300001_SM_1000_NS3seqE,@object
	.size		_ZN30_INTERNAL_42c33635_4_k_cu_main6thrust24THRUST_300001_SM_1000_NS3seqE,(_ZN30_INTERNAL_42c33635_4_k_cu_main4cuda3std3__48in_placeE - _ZN30_INTERNAL_42c33635_4_k_cu_main6thrust24THRUST_300001_SM_1000_NS3seqE)
_ZN30_INTERNAL_42c33635_4_k_cu_main6thrust24THRUST_300001_SM_1000_NS3seqE:
	.zero		1
	.type		_ZN30_INTERNAL_42c33635_4_k_cu_main4cuda3std3__48in_placeE,@object
	.size		_ZN30_INTERNAL_42c33635_4_k_cu_main4cuda3std3__48in_placeE,(_ZN30_INTERNAL_42c33635_4_k_cu_main4cuda3std6ranges3__45__cpo4sizeE - _ZN30_INTERNAL_42c33635_4_k_cu_main4cuda3std3__48in_placeE)
_ZN30_INTERNAL_42c33635_4_k_cu_main4cuda3std3__48in_placeE:
	.zero		1
	.type		_ZN30_INTERNAL_42c33635_4_k_cu_main4cuda3std6ranges3__45__cpo4sizeE,@object
	.size		_ZN30_INTERNAL_42c33635_4_k_cu_main4cuda3std6ranges3__45__cpo4sizeE,(_ZN30_INTERNAL_42c33635_4_k_cu_main6thrust24THRUST_300001_SM_1000_NS12placeholders2_3E - _ZN30_INTERNAL_42c33635_4_k_cu_main4cuda3std6ranges3__45__cpo4sizeE)
_ZN30_INTERNAL_42c33635_4_k_cu_main4cuda3std6ranges3__45__cpo4sizeE:
	.zero		1
	.type		_ZN30_INTERNAL_42c33635_4_k_cu_main6thrust24THRUST_300001_SM_1000_NS12placeholders2_3E,@object
	.size		_ZN30_INTERNAL_42c33635_4_k_cu_main6thrust24THRUST_300001_SM_1000_NS12placeholders2_3E,(_ZN30_INTERNAL_42c33635_4_k_cu_main4cuda3std3__45__cpo6cbeginE - _ZN30_INTERNAL_42c33635_4_k_cu_main6thrust24THRUST_300001_SM_1000_NS12placeholders2_3E)
_ZN30_INTERNAL_42c33635_4_k_cu_main6thrust24THRUST_300001_SM_1000_NS12placeholders2_3E:
	.zero		1
	.type		_ZN30_INTERNAL_42c33635_4_k_cu_main4cuda3std3__45__cpo6cbeginE,@object
	.size		_ZN30_INTERNAL_42c33635_4_k_cu_main4cuda3std3__45__cpo6cbeginE,(_ZN30_INTERNAL_42c33635_4_k_cu_main4cuda3std6ranges3__45__cpo6cbeginE - _ZN30_INTERNAL_42c33635_4_k_cu_main4cuda3std3__45__cpo6cbeginE)
_ZN30_INTERNAL_42c33635_4_k_cu_main4cuda3std3__45__cpo6cbeginE:
	.zero		1
	.type		_ZN30_INTERNAL_42c33635_4_k_cu_main4cuda3std6ranges3__45__cpo6cbeginE,@object
	.size		_ZN30_INTERNAL_42c33635_4_k_cu_main4cuda3std6ranges3__45__cpo6cbeginE,(_ZN30_INTERNAL_42c33635_4_k_cu_main6thrust24THRUST_300001_SM_1000_NS12placeholders2_7E - _ZN30_INTERNAL_42c33635_4_k_cu_main4cuda3std6ranges3__45__cpo6cbeginE)
_ZN30_INTERNAL_42c33635_4_k_cu_main4cuda3std6ranges3__45__cpo6cbeginE:
	.zero		1
	.type		_ZN30_INTERNAL_42c33635_4_k_cu_main6thrust24THRUST_300001_SM_1000_NS12placeholders2_7E,@object
	.size		_ZN30_INTERNAL_42c33635_4_k_cu_main6thrust24THRUST_300001_SM_1000_NS12placeholders2_7E,(_ZN30_INTERNAL_42c33635_4_k_cu_main4cuda3std3__45__cpo7crbeginE - _ZN30_INTERNAL_42c33635_4_k_cu_main6thrust24THRUST_300001_SM_1000_NS12placeholders2_7E)
_ZN30_INTERNAL_42c33635_4_k_cu_main6thrust24THRUST_300001_SM_1000_NS12placeholders2_7E:
	.zero		1
	.type		_ZN30_INTERNAL_42c33635_4_k_cu_main4cuda3std3__45__cpo7crbeginE,@object
	.size		_ZN30_INTERNAL_42c33635_4_k_cu_main4cuda3std3__45__cpo7crbeginE,(_ZN30_INTERNAL_42c33635_4_k_cu_main4cuda3std6ranges3__45__cpo4nextE - _ZN30_INTERNAL_42c33635_4_k_cu_main4cuda3std3__45__cpo7crbeginE)
_ZN30_INTERNAL_42c33635_4_k_cu_main4cuda3std3__45__cpo7crbeginE:
	.zero		1
	.type		_ZN30_INTERNAL_42c33635_4_k_cu_main4cuda3std6ranges3__45__cpo4nextE,@object
	.size		_ZN30_INTERNAL_42c33635_4_k_cu_main4cuda3std6ranges3__45__cpo4nextE,(_ZN30_INTERNAL_42c33635_4_k_cu_main4cuda3std6ranges3__45__cpo4swapE - _ZN30_INTERNAL_42c33635_4_k_cu_main4cuda3std6ranges3__45__cpo4nextE)
_ZN30_INTERNAL_42c33635_4_k_cu_main4cuda3std6ranges3__45__cpo4nextE:
	.zero		1
	.type		_ZN30_INTERNAL_42c33635_4_k_cu_main4cuda3std6ranges3__45__cpo4swapE,@object
	.size		_ZN30_INTERNAL_42c33635_4_k_cu_main4cuda3std6ranges3__45__cpo4swapE,(_ZN30_INTERNAL_42c33635_4_k_cu_main6thrust24THRUST_300001_SM_1000_NS8cuda_cub10par_nosyncE - _ZN30_INTERNAL_42c33635_4_k_cu_main4cuda3std6ranges3__45__cpo4swapE)
_ZN30_INTERNAL_42c33635_4_k_cu_main4cuda3std6ranges3__45__cpo4swapE:
	.zero		1
	.type		_ZN30_INTERNAL_42c33635_4_k_cu_main6thrust24THRUST_300001_SM_1000_NS8cuda_cub10par_nosyncE,@object
	.size		_ZN30_INTERNAL_42c33635_4_k_cu_main6thrust24THRUST_300001_SM_1000_NS8cuda_cub10par_nosyncE,(_ZN30_INTERNAL_42c33635_4_k_cu_main6thrust24THRUST_300001_SM_1000_NS12placeholders2_9E - _ZN30_INTERNAL_42c33635_4_k_cu_main6thrust24THRUST_300001_SM_1000_NS8cuda_cub10par_nosyncE)
_ZN30_INTERNAL_42c33635_4_k_cu_main6thrust24THRUST_300001_SM_1000_NS8cuda_cub10par_nosyncE:
	.zero		1
	.type		_ZN30_INTERNAL_42c33635_4_k_cu_main6thrust24THRUST_300001_SM_1000_NS12placeholders2_9E,@object
	.size		_ZN30_INTERNAL_42c33635_4_k_cu_main6thrust24THRUST_300001_SM_1000_NS12placeholders2_9E,(_ZN30_INTERNAL_42c33635_4_k_cu_main4cuda3std3__432_GLOBAL__N__42c33635_4_k_cu_main6ignoreE - _ZN30_INTERNAL_42c33635_4_k_cu_main6thrust24THRUST_300001_SM_1000_NS12placeholders2_9E)
_ZN30_INTERNAL_42c33635_4_k_cu_main6thrust24THRUST_300001_SM_1000_NS12placeholders2_9E:
	.zero		1
	.type		_ZN30_INTERNAL_42c33635_4_k_cu_main4cuda3std3__432_GLOBAL__N__42c33635_4_k_cu_main6ignoreE,@object
	.size		_ZN30_INTERNAL_42c33635_4_k_cu_main4cuda3std3__432_GLOBAL__N__42c33635_4_k_cu_main6ignoreE,(_ZN30_INTERNAL_42c33635_4_k_cu_main4cuda3std6ranges3__45__cpo4dataE - _ZN30_INTERNAL_42c33635_4_k_cu_main4cuda3std3__432_GLOBAL__N__42c33635_4_k_cu_main6ignoreE)
_ZN30_INTERNAL_42c33635_4_k_cu_main4cuda3std3__432_GLOBAL__N__42c33635_4_k_cu_main6ignoreE:
	.zero		1
	.type		_ZN30_INTERNAL_42c33635_4_k_cu_main4cuda3std6ranges3__45__cpo4dataE,@object
	.size		_ZN30_INTERNAL_42c33635_4_k_cu_main4cuda3std6ranges3__45__cpo4dataE,(_ZN30_INTERNAL_42c33635_4_k_cu_main6thrust24THRUST_300001_SM_1000_NS12placeholders2_1E - _ZN30_INTERNAL_42c33635_4_k_cu_main4cuda3std6ranges3__45__cpo4dataE)
_ZN30_INTERNAL_42c33635_4_k_cu_main4cuda3std6ranges3__45__cpo4dataE:
	.zero		1
	.type		_ZN30_INTERNAL_42c33635_4_k_cu_main6thrust24THRUST_300001_SM_1000_NS12placeholders2_1E,@object
	.size		_ZN30_INTERNAL_42c33635_4_k_cu_main6thrust24THRUST_300001_SM_1000_NS12placeholders2_1E,(_ZN30_INTERNAL_42c33635_4_k_cu_main4cuda3std3__45__cpo5beginE - _ZN30_INTERNAL_42c33635_4_k_cu_main6thrust24THRUST_300001_SM_1000_NS12placeholders2_1E)
_ZN30_INTERNAL_42c33635_4_k_cu_main6thrust24THRUST_300001_SM_1000_NS12placeholders2_1E:
	.zero		1
	.type		_ZN30_INTERNAL_42c33635_4_k_cu_main4cuda3std3__45__cpo5beginE,@object
	.size		_ZN30_INTERNAL_42c33635_4_k_cu_main4cuda3std3__45__cpo5beginE,(_ZN30_INTERNAL_42c33635_4_k_cu_main4cuda3std6ranges3__45__cpo5beginE - _ZN30_INTERNAL_42c33635_4_k_cu_main4cuda3std3__45__cpo5beginE)
_ZN30_INTERNAL_42c33635_4_k_cu_main4cuda3std3__45__cpo5beginE:
	.zero		1
	.type		_ZN30_INTERNAL_42c33635_4_k_cu_main4cuda3std6ranges3__45__cpo5beginE,@object
	.size		_ZN30_INTERNAL_42c33635_4_k_cu_main4cuda3std6ranges3__45__cpo5beginE,(_ZN30_INTERNAL_42c33635_4_k_cu_main6thrust24THRUST_300001_SM_1000_NS12placeholders2_5E - _ZN30_INTERNAL_42c33635_4_k_cu_main4cuda3std6ranges3__45__cpo5beginE)
_ZN30_INTERNAL_42c33635_4_k_cu_main4cuda3std6ranges3__45__cpo5beginE:
	.zero		1
	.type		_ZN30_INTERNAL_42c33635_4_k_cu_main6thrust24THRUST_300001_SM_1000_NS12placeholders2_5E,@object
	.size		_ZN30_INTERNAL_42c33635_4_k_cu_main6thrust24THRUST_300001_SM_1000_NS12placeholders2_5E,(_ZN30_INTERNAL_42c33635_4_k_cu_main4cuda3std3__45__cpo6rbeginE - _ZN30_INTERNAL_42c33635_4_k_cu_main6thrust24THRUST_300001_SM_1000_NS12placeholders2_5E)
_ZN30_INTERNAL_42c33635_4_k_cu_main6thrust24THRUST_300001_SM_1000_NS12placeholders2_5E:
	.zero		1
	.type		_ZN30_INTERNAL_42c33635_4_k_cu_main4cuda3std3__45__cpo6rbeginE,@object
	.size		_ZN30_INTERNAL_42c33635_4_k_cu_main4cuda3std3__45__cpo6rbeginE,(_ZN30_INTERNAL_42c33635_4_k_cu_main4cuda3std6ranges3__45__cpo7advanceE - _ZN30_INTERNAL_42c33635_4_k_cu_main4cuda3std3__45__cpo6rbeginE)
_ZN30_INTERNAL_42c33635_4_k_cu_main4cuda3std3__45__cpo6rbeginE:
	.zero		1
	.type		_ZN30_INTERNAL_42c33635_4_k_cu_main4cuda3std6ranges3__45__cpo7advanceE,@object
	.size		_ZN30_INTERNAL_42c33635_4_k_cu_main4cuda3std6ranges3__45__cpo7advanceE,(_ZN30_INTERNAL_42c33635_4_k_cu_main4cuda3std3__47nulloptE - _ZN30_INTERNAL_42c33635_4_k_cu_main4cuda3std6ranges3__45__cpo7advanceE)
_ZN30_INTERNAL_42c33635_4_k_cu_main4cuda3std6ranges3__45__cpo7advanceE:
	.zero		1
	.type		_ZN30_INTERNAL_42c33635_4_k_cu_main4cuda3std3__47nulloptE,@object
	.size		_ZN30_INTERNAL_42c33635_4_k_cu_main4cuda3std3__47nulloptE,(_ZN30_INTERNAL_42c33635_4_k_cu_main4cuda3std6ranges3__45__cpo8distanceE - _ZN30_INTERNAL_42c33635_4_k_cu_main4cuda3std3__47nulloptE)
_ZN30_INTERNAL_42c33635_4_k_cu_main4cuda3std3__47nulloptE:
	.zero		1
	.type		_ZN30_INTERNAL_42c33635_4_k_cu_main4cuda3std6ranges3__45__cpo8distanceE,@object
	.size		_ZN30_INTERNAL_42c33635_4_k_cu_main4cuda3std6ranges3__45__cpo8distanceE,(_ZN30_INTERNAL_42c33635_4_k_cu_main6thrust24THRUST_300001_SM_1000_NS12placeholders3_10E - _ZN30_INTERNAL_42c33635_4_k_cu_main4cuda3std6ranges3__45__cpo8distanceE)
_ZN30_INTERNAL_42c33635_4_k_cu_main4cuda3std6ranges3__45__cpo8distanceE:
	.zero		1
	.type		_ZN30_INTERNAL_42c33635_4_k_cu_main6thrust24THRUST_300001_SM_1000_NS12placeholders3_10E,@object
	.size		_ZN30_INTERNAL_42c33635_4_k_cu_main6thrust24THRUST_300001_SM_1000_NS12placeholders3_10E,(_ZN30_INTERNAL_42c33635_4_k_cu_main4cuda3std3__419piecewise_constructE - _ZN30_INTERNAL_42c33635_4_k_cu_main6thrust24THRUST_300001_SM_1000_NS12placeholders3_10E)
_ZN30_INTERNAL_42c33635_4_k_cu_main6thrust24THRUST_300001_SM_1000_NS12placeholders3_10E:
	.zero		1
	.type		_ZN30_INTERNAL_42c33635_4_k_cu_main4cuda3std3__419piecewise_constructE,@object
	.size		_ZN30_INTERNAL_42c33635_4_k_cu_main4cuda3std3__419piecewise_constructE,(_ZN30_INTERNAL_42c33635_4_k_cu_main4cuda3std6ranges3__45__cpo5cdataE - _ZN30_INTERNAL_42c33635_4_k_cu_main4cuda3std3__419piecewise_constructE)
_ZN30_INTERNAL_42c33635_4_k_cu_main4cuda3std3__419piecewise_constructE:
	.zero		1
	.type		_ZN30_INTERNAL_42c33635_4_k_cu_main4cuda3std6ranges3__45__cpo5cdataE,@object
	.size		_ZN30_INTERNAL_42c33635_4_k_cu_main4cuda3std6ranges3__45__cpo5cdataE,(_ZN30_INTERNAL_42c33635_4_k_cu_main6thrust24THRUST_300001_SM_1000_NS12placeholders2_2E - _ZN30_INTERNAL_42c33635_4_k_cu_main4cuda3std6ranges3__45__cpo5cdataE)
_ZN30_INTERNAL_42c33635_4_k_cu_main4cuda3std6ranges3__45__cpo5cdataE:
	.zero		1
	.type		_ZN30_INTERNAL_42c33635_4_k_cu_main6thrust24THRUST_300001_SM_1000_NS12placeholders2_2E,@object
	.size		_ZN30_INTERNAL_42c33635_4_k_cu_main6thrust24THRUST_300001_SM_1000_NS12placeholders2_2E,(_ZN30_INTERNAL_42c33635_4_k_cu_main4cuda3std3__45__cpo3endE - _ZN30_INTERNAL_42c33635_4_k_cu_main6thrust24THRUST_300001_SM_1000_NS12placeholders2_2E)
_ZN30_INTERNAL_42c33635_4_k_cu_main6thrust24THRUST_300001_SM_1000_NS12placeholders2_2E:
	.zero		1
	.type		_ZN30_INTERNAL_42c33635_4_k_cu_main4cuda3std3__45__cpo3endE,@object
	.size		_ZN30_INTERNAL_42c33635_4_k_cu_main4cuda3std3__45__cpo3endE,(_ZN30_INTERNAL_42c33635_4_k_cu_main4cuda3std6ranges3__45__cpo3endE - _ZN30_INTERNAL_42c33635_4_k_cu_main4cuda3std3__45__cpo3endE)
_ZN30_INTERNAL_42c33635_4_k_cu_main4cuda3std3__45__cpo3endE:
	.zero		1
	.type		_ZN30_INTERNAL_42c33635_4_k_cu_main4cuda3std6ranges3__45__cpo3endE,@object
	.size		_ZN30_INTERNAL_42c33635_4_k_cu_main4cuda3std6ranges3__45__cpo3endE,(_ZN30_INTERNAL_42c33635_4_k_cu_main6thrust24THRUST_300001_SM_1000_NS12placeholders2_6E - _ZN30_INTERNAL_42c33635_4_k_cu_main4cuda3std6ranges3__45__cpo3endE)
_ZN30_INTERNAL_42c33635_4_k_cu_main4cuda3std6ranges3__45__cpo3endE:
	.zero		1
	.type		_ZN30_INTERNAL_42c33635_4_k_cu_main6thrust24THRUST_300001_SM_1000_NS12placeholders2_6E,@object
	.size		_ZN30_INTERNAL_42c33635_4_k_cu_main6thrust24THRUST_300001_SM_1000_NS12placeholders2_6E,(_ZN30_INTERNAL_42c33635_4_k_cu_main4cuda3std3__45__cpo4rendE - _ZN30_INTERNAL_42c33635_4_k_cu_main6thrust24THRUST_300001_SM_1000_NS12placeholders2_6E)
_ZN30_INTERNAL_42c33635_4_k_cu_main6thrust24THRUST_300001_SM_1000_NS12placeholders2_6E:
	.zero		1
	.type		_ZN30_INTERNAL_42c33635_4_k_cu_main4cuda3std3__45__cpo4rendE,@object
	.size		_ZN30_INTERNAL_42c33635_4_k_cu_main4cuda3std3__45__cpo4rendE,(_ZN30_INTERNAL_42c33635_4_k_cu_main4cuda3std6ranges3__45__cpo9iter_swapE - _ZN30_INTERNAL_42c33635_4_k_cu_main4cuda3std3__45__cpo4rendE)
_ZN30_INTERNAL_42c33635_4_k_cu_main4cuda3std3__45__cpo4rendE:
	.zero		1
	.type		_ZN30_INTERNAL_42c33635_4_k_cu_main4cuda3std6ranges3__45__cpo9iter_swapE,@object
	.size		_ZN30_INTERNAL_42c33635_4_k_cu_main4cuda3std6ranges3__45__cpo9iter_swapE,(_ZN30_INTERNAL_42c33635_4_k_cu_main4cuda3std3__48unexpectE - _ZN30_INTERNAL_42c33635_4_k_cu_main4cuda3std6ranges3__45__cpo9iter_swapE)
_ZN30_INTERNAL_42c33635_4_k_cu_main4cuda3std6ranges3__45__cpo9iter_swapE:
	.zero		1
	.type		_ZN30_INTERNAL_42c33635_4_k_cu_main4cuda3std3__48unexpectE,@object
	.size		_ZN30_INTERNAL_42c33635_4_k_cu_main4cuda3std3__48unexpectE,(_ZN30_INTERNAL_42c33635_4_k_cu_main6thrust24THRUST_300001_SM_1000_NS8cuda_cub3parE - _ZN30_INTERNAL_42c33635_4_k_cu_main4cuda3std3__48unexpectE)
_ZN30_INTERNAL_42c33635_4_k_cu_main4cuda3std3__48unexpectE:
	.zero		1
	.type		_ZN30_INTERNAL_42c33635_4_k_cu_main6thrust24THRUST_300001_SM_1000_NS8cuda_cub3parE,@object
	.size		_ZN30_INTERNAL_42c33635_4_k_cu_main6thrust24THRUST_300001_SM_1000_NS8cuda_cub3parE,(_ZN30_INTERNAL_42c33635_4_k_cu_main6thrust24THRUST_300001_SM_1000_NS12placeholders2_4E - _ZN30_INTERNAL_42c33635_4_k_cu_main6thrust24THRUST_300001_SM_1000_NS8cuda_cub3parE)
_ZN30_INTERNAL_42c33635_4_k_cu_main6thrust24THRUST_300001_SM_1000_NS8cuda_cub3parE:
	.zero		1
	.type		_ZN30_INTERNAL_42c33635_4_k_cu_main6thrust24THRUST_300001_SM_1000_NS12placeholders2_4E,@object
	.size		_ZN30_INTERNAL_42c33635_4_k_cu_main6thrust24THRUST_300001_SM_1000_NS12placeholders2_4E,(_ZN30_INTERNAL_42c33635_4_k_cu_main4cuda3std3__45__cpo4cendE - _ZN30_INTERNAL_42c33635_4_k_cu_main6thrust24THRUST_300001_SM_1000_NS12placeholders2_4E)
_ZN30_INTERNAL_42c33635_4_k_cu_main6thrust24THRUST_300001_SM_1000_NS12placeholders2_4E:
	.zero		1
	.type		_ZN30_INTERNAL_42c33635_4_k_cu_main4cuda3std3__45__cpo4cendE,@object
	.size		_ZN30_INTERNAL_42c33635_4_k_cu_main4cuda3std3__45__cpo4cendE,(_ZN30_INTERNAL_42c33635_4_k_cu_main4cuda3std6ranges3__45__cpo4cendE - _ZN30_INTERNAL_42c33635_4_k_cu_main4cuda3std3__45__cpo4cendE)
_ZN30_INTERNAL_42c33635_4_k_cu_main4cuda3std3__45__cpo4cendE:
	.zero		1
	.type		_ZN30_INTERNAL_42c33635_4_k_cu_main4cuda3std6ranges3__45__cpo4cendE,@object
	.size		_ZN30_INTERNAL_42c33635_4_k_cu_main4cuda3std6ranges3__45__cpo4cendE,(_ZN30_INTERNAL_42c33635_4_k_cu_main4cuda3std3__420unreachable_sentinelE - _ZN30_INTERNAL_42c33635_4_k_cu_main4cuda3std6ranges3__45__cpo4cendE)
_ZN30_INTERNAL_42c33635_4_k_cu_main4cuda3std6ranges3__45__cpo4cendE:
	.zero		1
	.type		_ZN30_INTERNAL_42c33635_4_k_cu_main4cuda3std3__420unreachable_sentinelE,@object
	.size		_ZN30_INTERNAL_42c33635_4_k_cu_main4cuda3std3__420unreachable_sentinelE,(_ZN30_INTERNAL_42c33635_4_k_cu_main4cuda3std6ranges3__45__cpo5ssizeE - _ZN30_INTERNAL_42c33635_4_k_cu_main4cuda3std3__420unreachable_sentinelE)
_ZN30_INTERNAL_42c33635_4_k_cu_main4cuda3std3__420unreachable_sentinelE:
	.zero		1
	.type		_ZN30_INTERNAL_42c33635_4_k_cu_main4cuda3std6ranges3__45__cpo5ssizeE,@object
	.size		_ZN30_INTERNAL_42c33635_4_k_cu_main4cuda3std6ranges3__45__cpo5ssizeE,(_ZN30_INTERNAL_42c33635_4_k_cu_main6thrust24THRUST_300001_SM_1000_NS12placeholders2_8E - _ZN30_INTERNAL_42c33635_4_k_cu_main4cuda3std6ranges3__45__cpo5ssizeE)
_ZN30_INTERNAL_42c33635_4_k_cu_main4cuda3std6ranges3__45__cpo5ssizeE:
	.zero		1
	.type		_ZN30_INTERNAL_42c33635_4_k_cu_main6thrust24THRUST_300001_SM_1000_NS12placeholders2_8E,@object
	.size		_ZN30_INTERNAL_42c33635_4_k_cu_main6thrust24THRUST_300001_SM_1000_NS12placeholders2_8E,(_ZN30_INTERNAL_42c33635_4_k_cu_main4cuda3std3__45__cpo5crendE - _ZN30_INTERNAL_42c33635_4_k_cu_main6thrust24THRUST_300001_SM_1000_NS12placeholders2_8E)
_ZN30_INTERNAL_42c33635_4_k_cu_main6thrust24THRUST_300001_SM_1000_NS12placeholders2_8E:
	.zero		1
	.type		_ZN30_INTERNAL_42c33635_4_k_cu_main4cuda3std3__45__cpo5crendE,@object
	.size		_ZN30_INTERNAL_42c33635_4_k_cu_main4cuda3std3__45__cpo5crendE,(_ZN30_INTERNAL_42c33635_4_k_cu_main4cuda3std6ranges3__45__cpo4prevE - _ZN30_INTERNAL_42c33635_4_k_cu_main4cuda3std3__45__cpo5crendE)
_ZN30_INTERNAL_42c33635_4_k_cu_main4cuda3std3__45__cpo5crendE:
	.zero		1
	.type		_ZN30_INTERNAL_42c33635_4_k_cu_main4cuda3std6ranges3__45__cpo4prevE,@object
	.size		_ZN30_INTERNAL_42c33635_4_k_cu_main4cuda3std6ranges3__45__cpo4prevE,(_ZN30_INTERNAL_42c33635_4_k_cu_main4cuda3std6ranges3__45__cpo9iter_moveE - _ZN30_INTERNAL_42c33635_4_k_cu_main4cuda3std6ranges3__45__cpo4prevE)
_ZN30_INTERNAL_42c33635_4_k_cu_main4cuda3std6ranges3__45__cpo4prevE:
	.zero		1
	.type		_ZN30_INTERNAL_42c33635_4_k_cu_main4cuda3std6ranges3__45__cpo9iter_moveE,@object
	.size		_ZN30_INTERNAL_42c33635_4_k_cu_main4cuda3std6ranges3__45__cpo9iter_moveE,(_ZN30_INTERNAL_42c33635_4_k_cu_main6thrust24THRUST_300001_SM_1000_NS6system6detail10sequential3seqE - _ZN30_INTERNAL_42c33635_4_k_cu_main4cuda3std6ranges3__45__cpo9iter_moveE)
_ZN30_INTERNAL_42c33635_4_k_cu_main4cuda3std6ranges3__45__cpo9iter_moveE:
	.zero		1
	.type		_ZN30_INTERNAL_42c33635_4_k_cu_main6thrust24THRUST_300001_SM_1000_NS6system6detail10sequential3seqE,@object
	.size		_ZN30_INTERNAL_42c33635_4_k_cu_main6thrust24THRUST_300001_SM_1000_NS6system6detail10sequential3seqE,(.L_37 - _ZN30_INTERNAL_42c33635_4_k_cu_main6thrust24THRUST_300001_SM_1000_NS6system6detail10sequential3seqE)
_ZN30_INTERNAL_42c33635_4_k_cu_main6thrust24THRUST_300001_SM_1000_NS6system6detail10sequential3seqE:
	.zero		1
.L_37:


//--------------------- .nv.shared._ZN3cub18CUB_300001_SM_10006detail6reduce18DeviceReduceKernelINS2_10policy_hubIdyN4cuda3std3__44plusIdEEE10Policy1000EN6thrust24THRUST_300001_SM_1000_NS6detail15normal_iteratorINSD_10device_ptrIdEEEEyS9_dNS7_10__identityEEEvT0_PT3_T1_NS0_13GridEvenShareISN_EET2_T4_ --------------------------
	.section	.nv.shared._ZN3cub18CUB_300001_SM_10006detail6reduce18DeviceReduceKernelINS2_10policy_hubIdyN4cuda3std3__44plusIdEEE10Policy1000EN6thrust24THRUST_300001_SM_1000_NS6detail15normal_iteratorINSD_10device_ptrIdEEEEyS9_dNS7_10__identityEEEvT0_PT3_T1_NS0_13GridEvenShareISN_EET2_T4_,"aw",@nobits
	.sectionflags	@""
	.align	8
.nv.shared._ZN3cub18CUB_300001_SM_10006detail6reduce18DeviceReduceKernelINS2_10policy_hubIdyN4cuda3std3__44plusIdEEE10Policy1000EN6thrust24THRUST_300001_SM_1000_NS6detail15normal_iteratorINSD_10device_ptrIdEEEEyS9_dNS7_10__identityEEEvT0_PT3_T1_NS0_13GridEvenShareISN_EET2_T4_:
	.zero		1176


//--------------------- .nv.shared._ZN3cub18CUB_300001_SM_10006detail6reduce28DeviceReduceSingleTileKernelINS2_10policy_hubIdyN4cuda3std3__44plusIdEEE10Policy1000EN6thrust24THRUST_300001_SM_1000_NS6detail15normal_iteratorINSD_10device_ptrIdEEEEPdyS9_ddNS7_10__identityEEEvT0_T1_T2_T3_T4_T6_ --------------------------
	.section	.nv.shared._ZN3cub18CUB_300001_SM_10006detail6reduce28DeviceReduceSingleTileKernelINS2_10policy_hubIdyN4cuda3std3__44plusIdEEE10Policy1000EN6thrust24THRUST_300001_SM_1000_NS6detail15normal_iteratorINSD_10device_ptrIdEEEEPdyS9_ddNS7_10__identityEEEvT0_T1_T2_T3_T4_T6_,"aw",@nobits
	.sectionflags	@""
	.align	8
.nv.shared._ZN3cub18CUB_300001_SM_10006detail6reduce28DeviceReduceSingleTileKernelINS2_10policy_hubIdyN4cuda3std3__44plusIdEEE10Policy1000EN6thrust24THRUST_300001_SM_1000_NS6detail15normal_iteratorINSD_10device_ptrIdEEEEPdyS9_ddNS7_10__identityEEEvT0_T1_T2_T3_T4_T6_:
	.zero		1176


//--------------------- .nv.shared._ZN3cub18CUB_300001_SM_10006detail6reduce28DeviceReduceSingleTileKernelINS2_10policy_hubIdjN4cuda3std3__44plusIdEEE10Policy1000EPdSC_iS9_ddNS7_10__identityEEEvT0_T1_T2_T3_T4_T6_ --------------------------
	.section	.nv.shared._ZN3cub18CUB_300001_SM_10006detail6reduce28DeviceReduceSingleTileKernelINS2_10policy_hubIdjN4cuda3std3__44plusIdEEE10Policy1000EPdSC_iS9_ddNS7_10__identityEEEvT0_T1_T2_T3_T4_T6_,"aw",@nobits
	.sectionflags	@""
	.align	8
.nv.shared._ZN3cub18CUB_300001_SM_10006detail6reduce28DeviceReduceSingleTileKernelINS2_10policy_hubIdjN4cuda3std3__44plusIdEEE10Policy1000EPdSC_iS9_ddNS7_10__identityEEEvT0_T1_T2_T3_T4_T6_:
	.zero		1216


//--------------------- .nv.shared._ZN3cub18CUB_300001_SM_10006detail6reduce18DeviceReduceKernelINS2_10policy_hubIdjN4cuda3std3__44plusIdEEE10Policy1000EN6thrust24THRUST_300001_SM_1000_NS6detail15normal_iteratorINSD_10device_ptrIdEEEEjS9_dNS7_10__identityEEEvT0_PT3_T1_NS0_13GridEvenShareISN_EET2_T4_ --------------------------
	.section	.nv.shared._ZN3cub18CUB_300001_SM_10006detail6reduce18DeviceReduceKernelINS2_10policy_hubIdjN4cuda3std3__44plusIdEEE10Policy1000EN6thrust24THRUST_300001_SM_1000_NS6detail15normal_iteratorINSD_10device_ptrIdEEEEjS9_dNS7_10__identityEEEvT0_PT3_T1_NS0_13GridEvenShareISN_EET2_T4_,"aw",@nobits
	.sectionflags	@""
	.align	8
.nv.shared._ZN3cub18CUB_300001_SM_10006detail6reduce18DeviceReduceKernelINS2_10policy_hubIdjN4cuda3std3__44plusIdEEE10Policy1000EN6thrust24THRUST_300001_SM_1000_NS6detail15normal_iteratorINSD_10device_ptrIdEEEEjS9_dNS7_10__identityEEEvT0_PT3_T1_NS0_13GridEvenShareISN_EET2_T4_:
	.zero		1216


//--------------------- .nv.shared._ZN3cub18CUB_300001_SM_10006detail6reduce28DeviceReduceSingleTileKernelINS2_10policy_hubIdjN4cuda3std3__44plusIdEEE10Policy1000EN6thrust24THRUST_300001_SM_1000_NS6detail15normal_iteratorINSD_10device_ptrIdEEEEPdjS9_ddNS7_10__identityEEEvT0_T1_T2_T3_T4_T6_ --------------------------
	.section	.nv.shared._ZN3cub18CUB_300001_SM_10006detail6reduce28DeviceReduceSingleTileKernelINS2_10policy_hubIdjN4cuda3std3__44plusIdEEE10Policy1000EN6thrust24THRUST_300001_SM_1000_NS6detail15normal_iteratorINSD_10device_ptrIdEEEEPdjS9_ddNS7_10__identityEEEvT0_T1_T2_T3_T4_T6_,"aw",@nobits
	.sectionflags	@""
	.align	8
.nv.shared._ZN3cub18CUB_300001_SM_10006detail6reduce28DeviceReduceSingleTileKernelINS2_10policy_hubIdjN4cuda3std3__44plusIdEEE10Policy1000EN6thrust24THRUST_300001_SM_1000_NS6detail15normal_iteratorINSD_10device_ptrIdEEEEPdjS9_ddNS7_10__identityEEEvT0_T1_T2_T3_T4_T6_:
	.zero		1216


//--------------------- .nv.shared._Z5DeriyILi2EEvPKdPd --------------------------
	.section	.nv.shared._Z5DeriyILi2EEvPKdPd,"aw",@nobits
	.sectionflags	@""
	.align	8
.nv.shared._Z5DeriyILi2EEvPKdPd:
	.zero		34304


//--------------------- .nv.shared._Z5DerixILi2EEvPKdPd --------------------------
	.section	.nv.shared._Z5DerixILi2EEvPKdPd,"aw",@nobits
	.sectionflags	@""
	.align	8
.nv.shared._Z5DerixILi2EEvPKdPd:
	.zero		9232


//--------------------- .nv.shared._Z5DeriyILi1EEvPKdPd --------------------------
	.section	.nv.shared._Z5DeriyILi1EEvPKdPd,"aw",@nobits
	.sectionflags	@""
	.align	8
.nv.shared._Z5DeriyILi1EEvPKdPd:
	.zero		34304


//--------------------- .nv.shared._Z5DerixILi1EEvPKdPd --------------------------
	.section	.nv.shared._Z5DerixILi1EEvPKdPd,"aw",@nobits
	.sectionflags	@""
	.align	8
.nv.shared._Z5DerixILi1EEvPKdPd:
	.zero		9232


//--------------------- .nv.constant0._ZN3cub18CUB_300001_SM_10006detail6reduce28DeviceReduceSingleTileKernelINS2_10policy_hubIdyN4cuda3std3__44plusIdEEE10Policy1000EPdSC_iS9_ddNS7_10__identityEEEvT0_T1_T2_T3_T4_T6_ --------------------------
	.section	.nv.constant0._ZN3cub18CUB_300001_SM_10006detail6reduce28DeviceReduceSingleTileKernelINS2_10policy_hubIdyN4cuda3std3__44plusIdEEE10Policy1000EPdSC_iS9_ddNS7_10__identityEEEvT0_T1_T2_T3_T4_T6_,"a",@progbits
	.sectionflags	@""
	.align	4
.nv.constant0._ZN3cub18CUB_300001_SM_10006detail6reduce28DeviceReduceSingleTileKernelINS2_10policy_hubIdyN4cuda3std3__44plusIdEEE10Policy1000EPdSC_iS9_ddNS7_10__identityEEEvT0_T1_T2_T3_T4_T6_:
	.zero		929


//--------------------- .nv.constant0._ZN3cub18CUB_300001_SM_10006detail6reduce18DeviceReduceKernelINS2_10policy_hubIdyN4cuda3std3__44plusIdEEE10Policy1000EN6thrust24THRUST_300001_SM_1000_NS6detail15normal_iteratorINSD_10device_ptrIdEEEEyS9_dNS7_10__identityEEEvT0_PT3_T1_NS0_13GridEvenShareISN_EET2_T4_ --------------------------
	.section	.nv.constant0._ZN3cub18CUB_300001_SM_10006detail6reduce18DeviceReduceKernelINS2_10policy_hubIdyN4cuda3std3__44plusIdEEE10Policy1000EN6thrust24THRUST_300001_SM_1000_NS6detail15normal_iteratorINSD_10device_ptrIdEEEEyS9_dNS7_10__identityEEEvT0_PT3_T1_NS0_13GridEvenShareISN_EET2_T4_,"a",@progbits
	.sectionflags	@""
	.align	4
.nv.constant0._ZN3cub18CUB_300001_SM_10006detail6reduce18DeviceReduceKernelINS2_10policy_hubIdyN4cuda3std3__44plusIdEEE10Policy1000EN6thrust24THRUST_300001_SM_1000_NS6detail15normal_iteratorINSD_10device_ptrIdEEEEyS9_dNS7_10__identityEEEvT0_PT3_T1_NS0_13GridEvenShareISN_EET2_T4_:
	.zero		994


//--------------------- .nv.constant0._ZN3cub18CUB_300001_SM_10006detail6reduce28DeviceReduceSingleTileKernelINS2_10policy_hubIdyN4cuda3std3__44plusIdEEE10Policy1000EN6thrust24THRUST_300001_SM_1000_NS6detail15normal_iteratorINSD_10device_ptrIdEEEEPdyS9_ddNS7_10__identityEEEvT0_T1_T2_T3_T4_T6_ --------------------------
	.section	.nv.constant0._ZN3cub18CUB_300001_SM_10006detail6reduce28DeviceReduceSingleTileKernelINS2_10policy_hubIdyN4cuda3std3__44plusIdEEE10Policy1000EN6thrust24THRUST_300001_SM_1000_NS6detail15normal_iteratorINSD_10device_ptrIdEEEEPdyS9_ddNS7_10__identityEEEvT0_T1_T2_T3_T4_T6_,"a",@progbits
	.sectionflags	@""
	.align	4
.nv.constant0._ZN3cub18CUB_300001_SM_10006detail6reduce28DeviceReduceSingleTileKernelINS2_10policy_hubIdyN4cuda3std3__44plusIdEEE10Policy1000EN6thrust24THRUST_300001_SM_1000_NS6detail15normal_iteratorINSD_10device_ptrIdEEEEPdyS9_ddNS7_10__identityEEEvT0_T1_T2_T3_T4_T6_:
	.zero		937


//--------------------- .nv.constant0._ZN3cub18CUB_300001_SM_10006detail6reduce28DeviceReduceSingleTileKernelINS2_10policy_hubIdjN4cuda3std3__44plusIdEEE10Policy1000EPdSC_iS9_ddNS7_10__identityEEEvT0_T1_T2_T3_T4_T6_ --------------------------
	.section	.nv.constant0._ZN3cub18CUB_300001_SM_10006detail6reduce28DeviceReduceSingleTileKernelINS2_10policy_hubIdjN4cuda3std3__44plusIdEEE10Policy1000EPdSC_iS9_ddNS7_10__identityEEEvT0_T1_T2_T3_T4_T6_,"a",@progbits
	.sectionflags	@""
	.align	4
.nv.constant0._ZN3cub18CUB_300001_SM_10006detail6reduce28DeviceReduceSingleTileKernelINS2_10policy_hubIdjN4cuda3std3__44plusIdEEE10Policy1000EPdSC_iS9_ddNS7_10__identityEEEvT0_T1_T2_T3_T4_T6_:
	.zero		929


//--------------------- .nv.constant0._ZN3cub18CUB_300001_SM_10006detail6reduce18DeviceReduceKernelINS2_10policy_hubIdjN4cuda3std3__44plusIdEEE10Policy1000EN6thrust24THRUST_300001_SM_1000_NS6detail15normal_iteratorINSD_10device_ptrIdEEEEjS9_dNS7_10__identityEEEvT0_PT3_T1_NS0_13GridEvenShareISN_EET2_T4_ --------------------------
	.section	.nv.constant0._ZN3cub18CUB_300001_SM_10006detail6reduce18DeviceReduceKernelINS2_10policy_hubIdjN4cuda3std3__44plusIdEEE10Policy1000EN6thrust24THRUST_300001_SM_1000_NS6detail15normal_iteratorINSD_10device_ptrIdEEEEjS9_dNS7_10__identityEEEvT0_PT3_T1_NS0_13GridEvenShareISN_EET2_T4_,"a",@progbits
	.sectionflags	@""
	.align	4
.nv.constant0._ZN3cub18CUB_300001_SM_10006detail6reduce18DeviceReduceKernelINS2_10policy_hubIdjN4cuda3std3__44plusIdEEE10Policy1000EN6thrust24THRUST_300001_SM_1000_NS6detail15normal_iteratorINSD_10device_ptrIdEEEEjS9_dNS7_10__identityEEEvT0_PT3_T1_NS0_13GridEvenShareISN_EET2_T4_:
	.zero		958


//--------------------- .nv.constant0._ZN3cub18CUB_300001_SM_10006detail6reduce28DeviceReduceSingleTileKernelINS2_10policy_hubIdjN4cuda3std3__44plusIdEEE10Policy1000EN6thrust24THRUST_300001_SM_1000_NS6detail15normal_iteratorINSD_10device_ptrIdEEEEPdjS9_ddNS7_10__identityEEEvT0_T1_T2_T3_T4_T6_ --------------------------
	.section	.nv.constant0._ZN3cub18CUB_300001_SM_10006detail6reduce28DeviceReduceSingleTileKernelINS2_10policy_hubIdjN4cuda3std3__44plusIdEEE10Policy1000EN6thrust24THRUST_300001_SM_1000_NS6detail15normal_iteratorINSD_10device_ptrIdEEEEPdjS9_ddNS7_10__identityEEEvT0_T1_T2_T3_T4_T6_,"a",@progbits
	.sectionflags	@""
	.align	4
.nv.constant0._ZN3cub18CUB_300001_SM_10006detail6reduce28DeviceReduceSingleTileKernelINS2_10policy_hubIdjN4cuda3std3__44plusIdEEE10Policy1000EN6thrust24THRUST_300001_SM_1000_NS6detail15normal_iteratorINSD_10device_ptrIdEEEEPdjS9_ddNS7_10__identityEEEvT0_T1_T2_T3_T4_T6_:
	.zero		929


//--------------------- .nv.constant0._ZN3cub18CUB_300001_SM_10006detail11EmptyKernelIvEEvv --------------------------
	.section	.nv.constant0._ZN3cub18CUB_300001_SM_10006detail11EmptyKernelIvEEvv,"a",@progbits
	.sectionflags	@""
	.align	4
.nv.constant0._ZN3cub18CUB_300001_SM_10006detail11EmptyKernelIvEEvv:
	.zero		896


//--------------------- .nv.constant0._Z5EtattPKdS0_S0_S0_PdS1_S1_S1_ --------------------------
	.section	.nv.constant0._Z5EtattPKdS0_S0_S0_PdS1_S1_S1_,"a",@progbits
	.sectionflags	@""
	.align	4
.nv.constant0._Z5EtattPKdS0_S0_S0_PdS1_S1_S1_:
	.zero		960


//--------------------- .nv.constant0._Z5AdamsPKdPdS1_ --------------------------
	.section	.nv.constant0._Z5AdamsPKdPdS1_,"a",@progbits
	.sectionflags	@""
	.align	4
.nv.constant0._Z5AdamsPKdPdS1_:
	.zero		920


//--------------------- .nv.constant0._Z9SubFluxx6dPKdS0_S0_S0_S0_S0_Pd --------------------------
	.section	.nv.constant0._Z9SubFluxx6dPKdS0_S0_S0_S0_S0_Pd,"a",@progbits
	.sectionflags	@""
	.align	4
.nv.constant0._Z9SubFluxx6dPKdS0_S0_S0_S0_S0_Pd:
	.zero		960


//--------------------- .nv.constant0._Z9SubFluxx5dPKdS0_S0_S0_S0_S0_PdS1_S1_S1_S1_ --------------------------
	.section	.nv.constant0._Z9SubFluxx5dPKdS0_S0_S0_S0_S0_PdS1_S1_S1_S1_,"a",@progbits
	.sectionflags	@""
	.align	4
.nv.constant0._Z9SubFluxx5dPKdS0_S0_S0_S0_S0_PdS1_S1_S1_S1_:
	.zero		992


//--------------------- .nv.constant0._Z9SubFluxx4ddPKdS0_S0_S0_S0_S0_S0_S0_Pd --------------------------
	.section	.nv.constant0._Z9SubFluxx4ddPKdS0_S0_S0_S0_S0_S0_S0_Pd,"a",@progbits
	.sectionflags	@""
	.align	4
.nv.constant0._Z9SubFluxx4ddPKdS0_S0_S0_S0_S0_S0_S0_Pd:
	.zero		984


//--------------------- .nv.constant0._Z9SubFluxx3ddPKdS0_S0_S0_S0_S0_S0_S0_PdS1_ --------------------------
	.section	.nv.constant0._Z9SubFluxx3ddPKdS0_S0_S0_S0_S0_S0_S0_PdS1_,"a",@progbits
	.sectionflags	@""
	.align	4
.nv.constant0._Z9SubFluxx3ddPKdS0_S0_S0_S0_S0_S0_S0_PdS1_:
	.zero		992


//--------------------- .nv.constant0._Z9SubFluxx2ddPKdS0_S0_S0_S0_S0_S0_S0_S0_S0_S0_PdS1_S1_S1_ --------------------------
	.section	.nv.constant0._Z9SubFluxx2ddPKdS0_S0_S0_S0_S0_S0_S0_S0_S0_S0_PdS1_S1_S1_,"a",@progbits
	.sectionflags	@""
	.align	4
.nv.constant0._Z9SubFluxx2ddPKdS0_S0_S0_S0_S0_S0_S0_S0_S0_S0_PdS1_S1_S1_:
	.zero		1032


//--------------------- .nv.constant0._Z9SubFluxx1PKdS0_S0_PdS1_S1_ --------------------------
	.section	.nv.constant0._Z9SubFluxx1PKdS0_S0_PdS1_S1_,"a",@progbits
	.sectionflags	@""
	.align	4
.nv.constant0._Z9SubFluxx1PKdS0_S0_PdS1_S1_:
	.zero		944


//--------------------- .nv.constant0._Z5DeriyILi2EEvPKdPd --------------------------
	.section	.nv.constant0._Z5DeriyILi2EEvPKdPd,"a",@progbits
	.sectionflags	@""
	.align	4
.nv.constant0._Z5DeriyILi2EEvPKdPd:
	.zero		912


//--------------------- .nv.constant0._Z5DerixILi2EEvPKdPd --------------------------
	.section	.nv.constant0._Z5DerixILi2EEvPKdPd,"a",@progbits
	.sectionflags	@""
	.align	4
.nv.constant0._Z5DerixILi2EEvPKdPd:
	.zero		912


//--------------------- .nv.constant0._Z5DeriyILi1EEvPKdPd --------------------------
	.section	.nv.constant0._Z5DeriyILi1EEvPKdPd,"a",@progbits
	.sectionflags	@""
	.align	4
.nv.constant0._Z5DeriyILi1EEvPKdPd:
	.zero		912


//--------------------- .nv.constant0._Z5DerixILi1EEvPKdPd --------------------------
	.section	.nv.constant0._Z5DerixILi1EEvPKdPd,"a",@progbits
	.sectionflags	@""
	.align	4
.nv.constant0._Z5DerixILi1EEvPKdPd:
	.zero		912


//--------------------- SYMBOLS --------------------------

	.type		.nv.reservedSmem.offset0,@object
	.size		.nv.reservedSmem.offset0,0x4
	.type		.nv.reservedSmem.cap,@object
	.size		.nv.reservedSmem.cap,0x4
